	.target	sm_80

	.elftype	@"ET_EXEC"


//--------------------- .note.nv.tkinfo           --------------------------
	.section	.note.nv.tkinfo,"",@"SHT_NOTE"
	.sectionflags	@"SHF_NOTE_NV_TKINFO"
	.tkinfo
        /*0018*/ 	.word	0x00000002
        /*0030*/ 	.string	""
        /*0030*/ 	.string	"ptxas"
        /*0030*/ 	.string	"Cuda compilation tools, release 13.0, V13.0.88"
        /*0030*/ 	.string	"Build cuda_13.0.r13.0/compiler.36424714_0"
        /*0030*/ 	.string	"-v  -suppress-debug-info  -lineinfo  -arch sm_80 "



//--------------------- .note.nv.cuinfo           --------------------------
	.section	.note.nv.cuinfo,"",@"SHT_NOTE"
	.sectionflags	@"SHF_NOTE_NV_CUINFO"
        /*0018*/ 	.short	0x0002
        /*001a*/ 	.short	0x0050
        /*001c*/ 	.short	0x0082
	.zero		2


//--------------------- .nv.info                  --------------------------
	.section	.nv.info,"",@"SHT_CUDA_INFO"
	.align	4


	//----- nvinfo : EIATTR_REGCOUNT
	.align		4
        /*0000*/ 	.byte	0x04, 0x2f
        /*0002*/ 	.short	(.L_2 - .L_1)
	.align		4
.L_1:
        /*0004*/ 	.word	index@(attn_fwd)
        /*0008*/ 	.word	0x000000ff


	//----- nvinfo : EIATTR_FRAME_SIZE
	.align		4
.L_2:
        /*000c*/ 	.byte	0x04, 0x11
        /*000e*/ 	.short	(.L_4 - .L_3)
	.align		4
.L_3:
        /*0010*/ 	.word	index@(attn_fwd)
        /*0014*/ 	.word	0x00000910


	//----- nvinfo : EIATTR_MIN_STACK_SIZE
	.align		4
.L_4:
        /*0018*/ 	.byte	0x04, 0x12
        /*001a*/ 	.short	(.L_6 - .L_5)
	.align		4
.L_5:
        /*001c*/ 	.word	index@(attn_fwd)
        /*0020*/ 	.word	0x00000910
.L_6:


//--------------------- .nv.info.attn_fwd         --------------------------
	.section	.nv.info.attn_fwd,"",@"SHT_CUDA_INFO"
	.sectionflags	@""
	.align	4


	//----- nvinfo : EIATTR_CUDA_API_VERSION
	.align		4
        /*0000*/ 	.byte	0x04, 0x37
        /*0002*/ 	.short	(.L_8 - .L_7)
.L_7:
        /*0004*/ 	.word	0x00000082


	//----- nvinfo : EIATTR_SW2861232_WAR
	.align		4
.L_8:
        /*0008*/ 	.byte	0x01, 0x35
	.zero		2


	//----- nvinfo : EIATTR_PARAM_CBANK
	.align		4
        /*000c*/ 	.byte	0x04, 0x0a
        /*000e*/ 	.short	(.L_10 - .L_9)
	.align		4
.L_9:
        /*0010*/ 	.word	index@(.nv.constant0.attn_fwd)
        /*0014*/ 	.short	0x0160
        /*0016*/ 	.short	0x0088


	//----- nvinfo : EIATTR_CBANK_PARAM_SIZE
	.align		4
.L_10:
        /*0018*/ 	.byte	0x03, 0x19
        /*001a*/ 	.short	0x0088


	//----- nvinfo : EIATTR_KPARAM_INFO
	.align		4
        /*001c*/ 	.byte	0x04, 0x17
        /*001e*/ 	.short	(.L_12 - .L_11)
.L_11:
        /*0020*/ 	.word	0x00000000
        /*0024*/ 	.short	0x0019
        /*0026*/ 	.short	0x0080
        /*0028*/ 	.byte	0x00, 0xf4, 0x21, 0x00


	//----- nvinfo : EIATTR_KPARAM_INFO
	.align		4
.L_12:
        /*002c*/ 	.byte	0x04, 0x17
        /*002e*/ 	.short	(.L_14 - .L_13)
.L_13:
        /*0030*/ 	.word	0x00000000
        /*0034*/ 	.short	0x0018
        /*0036*/ 	.short	0x0078
        /*0038*/ 	.byte	0x00, 0xf4, 0x21, 0x00


	//----- nvinfo : EIATTR_KPARAM_INFO
	.align		4
.L_14:
        /*003c*/ 	.byte	0x04, 0x17
        /*003e*/ 	.short	(.L_16 - .L_15)
.L_15:
        /*0040*/ 	.word	0x00000000
        /*0044*/ 	.short	0x0017
        /*0046*/ 	.short	0x0070
        /*0048*/ 	.byte	0x00, 0xf0, 0x11, 0x00


	//----- nvinfo : EIATTR_KPARAM_INFO
	.align		4
.L_16:
        /*004c*/ 	.byte	0x04, 0x17
        /*004e*/ 	.short	(.L_18 - .L_17)
.L_17:
        /*0050*/ 	.word	0x00000000
        /*0054*/ 	.short	0x0016
        /*0056*/ 	.short	0x006c
        /*0058*/ 	.byte	0x00, 0xf0, 0x11, 0x00


	//----- nvinfo : EIATTR_KPARAM_INFO
	.align		4
.L_18:
        /*005c*/ 	.byte	0x04, 0x17
        /*005e*/ 	.short	(.L_20 - .L_19)
.L_19:
        /*0060*/ 	.word	0x00000000
        /*0064*/ 	.short	0x0015
        /*0066*/ 	.short	0x0068
        /*0068*/ 	.byte	0x00, 0xf0, 0x11, 0x00


	//----- nvinfo : EIATTR_KPARAM_INFO
	.align		4
.L_20:
        /*006c*/ 	.byte	0x04, 0x17
        /*006e*/ 	.short	(.L_22 - .L_21)
.L_21:
        /*0070*/ 	.word	0x00000000
        /*0074*/ 	.short	0x0014
        /*0076*/ 	.short	0x0064
        /*0078*/ 	.byte	0x00, 0xf0, 0x11, 0x00


	//----- nvinfo : EIATTR_KPARAM_INFO
	.align		4
.L_22:
        /*007c*/ 	.byte	0x04, 0x17
        /*007e*/ 	.short	(.L_24 - .L_23)
.L_23:
        /*0080*/ 	.word	0x00000000
        /*0084*/ 	.short	0x0013
        /*0086*/ 	.short	0x0060
        /*0088*/ 	.byte	0x00, 0xf0, 0x11, 0x00


	//----- nvinfo : EIATTR_KPARAM_INFO
	.align		4
.L_24:
        /*008c*/ 	.byte	0x04, 0x17
        /*008e*/ 	.short	(.L_26 - .L_25)
.L_25:
        /*0090*/ 	.word	0x00000000
        /*0094*/ 	.short	0x0012
        /*0096*/ 	.short	0x005c
        /*0098*/ 	.byte	0x00, 0xf0, 0x11, 0x00


	//----- nvinfo : EIATTR_KPARAM_INFO
	.align		4
.L_26:
        /*009c*/ 	.byte	0x04, 0x17
        /*009e*/ 	.short	(.L_28 - .L_27)
.L_27:
        /*00a0*/ 	.word	0x00000000
        /*00a4*/ 	.short	0x0011
        /*00a6*/ 	.short	0x0058
        /*00a8*/ 	.byte	0x00, 0xf0, 0x11, 0x00


	//----- nvinfo : EIATTR_KPARAM_INFO
	.align		4
.L_28:
        /*00ac*/ 	.byte	0x04, 0x17
        /*00ae*/ 	.short	(.L_30 - .L_29)
.L_29:
        /*00b0*/ 	.word	0x00000000
        /*00b4*/ 	.short	0x0010
        /*00b6*/ 	.short	0x0054
        /*00b8*/ 	.byte	0x00, 0xf0, 0x11, 0x00


	//----- nvinfo : EIATTR_KPARAM_INFO
	.align		4
.L_30:
        /*00bc*/ 	.byte	0x04, 0x17
        /*00be*/ 	.short	(.L_32 - .L_31)
.L_31:
        /*00c0*/ 	.word	0x00000000
        /*00c4*/ 	.short	0x000f
        /*00c6*/ 	.short	0x0050
        /*00c8*/ 	.byte	0x00, 0xf0, 0x11, 0x00


	//----- nvinfo : EIATTR_KPARAM_INFO
	.align		4
.L_32:
        /*00cc*/ 	.byte	0x04, 0x17
        /*00ce*/ 	.short	(.L_34 - .L_33)
.L_33:
        /*00d0*/ 	.word	0x00000000
        /*00d4*/ 	.short	0x000e
        /*00d6*/ 	.short	0x004c
        /*00d8*/ 	.byte	0x00, 0xf0, 0x11, 0x00


	//----- nvinfo : EIATTR_KPARAM_INFO
	.align		4
.L_34:
        /*00dc*/ 	.byte	0x04, 0x17
        /*00de*/ 	.short	(.L_36 - .L_35)
.L_35:
        /*00e0*/ 	.word	0x00000000
        /*00e4*/ 	.short	0x000d
        /*00e6*/ 	.short	0x0048
        /*00e8*/ 	.byte	0x00, 0xf0, 0x11, 0x00


	//----- nvinfo : EIATTR_KPARAM_INFO
	.align		4
.L_36:
        /*00ec*/ 	.byte	0x04, 0x17
        /*00ee*/ 	.short	(.L_38 - .L_37)
.L_37:
        /*00f0*/ 	.word	0x00000000
        /*00f4*/ 	.short	0x000c
        /*00f6*/ 	.short	0x0044
        /*00f8*/ 	.byte	0x00, 0xf0, 0x11, 0x00


	//----- nvinfo : EIATTR_KPARAM_INFO
	.align		4
.L_38:
        /*00fc*/ 	.byte	0x04, 0x17
        /*00fe*/ 	.short	(.L_40 - .L_39)
.L_39:
        /*0100*/ 	.word	0x00000000
        /*0104*/ 	.short	0x000b
        /*0106*/ 	.short	0x0040
        /*0108*/ 	.byte	0x00, 0xf0, 0x11, 0x00


	//----- nvinfo : EIATTR_KPARAM_INFO
	.align		4
.L_40:
        /*010c*/ 	.byte	0x04, 0x17
        /*010e*/ 	.short	(.L_42 - .L_41)
.L_41:
        /*0110*/ 	.word	0x00000000
        /*0114*/ 	.short	0x000a
        /*0116*/ 	.short	0x003c
        /*0118*/ 	.byte	0x00, 0xf0, 0x11, 0x00


	//----- nvinfo : EIATTR_KPARAM_INFO
	.align		4
.L_42:
        /*011c*/ 	.byte	0x04, 0x17
        /*011e*/ 	.short	(.L_44 - .L_43)
.L_43:
        /*0120*/ 	.word	0x00000000
        /*0124*/ 	.short	0x0009
        /*0126*/ 	.short	0x0038
        /*0128*/ 	.byte	0x00, 0xf0, 0x11, 0x00


	//----- nvinfo : EIATTR_KPARAM_INFO
	.align		4
.L_44:
        /*012c*/ 	.byte	0x04, 0x17
        /*012e*/ 	.short	(.L_46 - .L_45)
.L_45:
        /*0130*/ 	.word	0x00000000
        /*0134*/ 	.short	0x0008
        /*0136*/ 	.short	0x0034
        /*0138*/ 	.byte	0x00, 0xf0, 0x11, 0x00


	//----- nvinfo : EIATTR_KPARAM_INFO
	.align		4
.L_46:
        /*013c*/ 	.byte	0x04, 0x17
        /*013e*/ 	.short	(.L_48 - .L_47)
.L_47:
        /*0140*/ 	.word	0x00000000
        /*0144*/ 	.short	0x0007
        /*0146*/ 	.short	0x0030
        /*0148*/ 	.byte	0x00, 0xf0, 0x11, 0x00


	//----- nvinfo : EIATTR_KPARAM_INFO
	.align		4
.L_48:
        /*014c*/ 	.byte	0x04, 0x17
        /*014e*/ 	.short	(.L_50 - .L_49)
.L_49:
        /*0150*/ 	.word	0x00000000
        /*0154*/ 	.short	0x0006
        /*0156*/ 	.short	0x002c
        /*0158*/ 	.byte	0x00, 0xf0, 0x11, 0x00


	//----- nvinfo : EIATTR_KPARAM_INFO
	.align		4
.L_50:
        /*015c*/ 	.byte	0x04, 0x17
        /*015e*/ 	.short	(.L_52 - .L_51)
.L_51:
        /*0160*/ 	.word	0x00000000
        /*0164*/ 	.short	0x0005
        /*0166*/ 	.short	0x0028
        /*0168*/ 	.byte	0x00, 0xf0, 0x11, 0x00


	//----- nvinfo : EIATTR_KPARAM_INFO
	.align		4
.L_52:
        /*016c*/ 	.byte	0x04, 0x17
        /*016e*/ 	.short	(.L_54 - .L_53)
.L_53:
        /*0170*/ 	.word	0x00000000
        /*0174*/ 	.short	0x0004
        /*0176*/ 	.short	0x0020
        /*0178*/ 	.byte	0x00, 0xf4, 0x21, 0x00


	//----- nvinfo : EIATTR_KPARAM_INFO
	.align		4
.L_54:
        /*017c*/ 	.byte	0x04, 0x17
        /*017e*/ 	.short	(.L_56 - .L_55)
.L_55:
        /*0180*/ 	.word	0x00000000
        /*0184*/ 	.short	0x0003
        /*0186*/ 	.short	0x0018
        /*0188*/ 	.byte	0x00, 0xf4, 0x21, 0x00


	//----- nvinfo : EIATTR_KPARAM_INFO
	.align		4
.L_56:
        /*018c*/ 	.byte	0x04, 0x17
        /*018e*/ 	.short	(.L_58 - .L_57)
.L_57:
        /*0190*/ 	.word	0x00000000
        /*0194*/ 	.short	0x0002
        /*0196*/ 	.short	0x0010
        /*0198*/ 	.byte	0x00, 0xf4, 0x21, 0x00


	//----- nvinfo : EIATTR_KPARAM_INFO
	.align		4
.L_58:
        /*019c*/ 	.byte	0x04, 0x17
        /*019e*/ 	.short	(.L_60 - .L_59)
.L_59:
        /*01a0*/ 	.word	0x00000000
        /*01a4*/ 	.short	0x0001
        /*01a6*/ 	.short	0x0008
        /*01a8*/ 	.byte	0x00, 0xf4, 0x21, 0x00


	//----- nvinfo : EIATTR_KPARAM_INFO
	.align		4
.L_60:
        /*01ac*/ 	.byte	0x04, 0x17
        /*01ae*/ 	.short	(.L_62 - .L_61)
.L_61:
        /*01b0*/ 	.word	0x00000000
        /*01b4*/ 	.short	0x0000
        /*01b6*/ 	.short	0x0000
        /*01b8*/ 	.byte	0x00, 0xf4, 0x21, 0x00


	//----- nvinfo : EIATTR_MAXREG_COUNT
	.align		4
.L_62:
        /*01bc*/ 	.byte	0x03, 0x1b
        /*01be*/ 	.short	0x00ff


	//----- nvinfo : EIATTR_NUM_BARRIERS
	.align		4
        /*01c0*/ 	.byte	0x02, 0x4c
        /*01c2*/ 	.byte	0x01
	.zero		1


	//----- nvinfo : EIATTR_ANNOTATIONS
	.align		4
        /*01c4*/ 	.byte	0x04, 0x55
        /*01c6*/ 	.short	(.L_64 - .L_63)


	//   ....[0]....
.L_63:
        /*01c8*/ 	.word	0x00000001
        /*01cc*/ 	.byte	0xf0, 0x25, 0x00, 0x00, 0x01, 0x00, 0x00, 0x00, 0x20, 0x26, 0x00, 0x00, 0x01, 0x00, 0x00, 0x00
        /* <DEDUP_REMOVED lines=309> */
        /*152c*/ 	.byte	0x80, 0xd8, 0x00, 0x00, 0x01, 0x00, 0x00, 0x00, 0x90, 0xdc, 0x00, 0x00


	//----- nvinfo : EIATTR_MERCURY_ISA_VERSION
	.align		4
.L_64:
        /*1538*/ 	.byte	0x03, 0x5f
        /*153a*/ 	.short	0x0000


	//----- nvinfo : EIATTR_COOP_GROUP_MASK_REGIDS
	.align		4
        /*153c*/ 	.byte	0x04, 0x29
        /*153e*/ 	.short	(.L_66 - .L_65)


	//   ....[0]....
.L_65:
        /*1540*/ 	.word	0xffffffff


	//   ....[1]....
        /*1544*/ 	.word	0xffffffff


	//   ....[2]....
        /*1548*/ 	.word	0xffffffff


	//   ....[3]....
        /*154c*/ 	.word	0xffffffff


	//   ....[4]....
        /*1550*/ 	.word	0xffffffff


	//   ....[5]....
        /*1554*/ 	.word	0xffffffff


	//   ....[6]....
        /*1558*/ 	.word	0xffffffff


	//   ....[7]....
        /*155c*/ 	.word	0xffffffff


	//   ....[8]....
        /*1560*/ 	.word	0xffffffff


	//   ....[9]....
        /*1564*/ 	.word	0xffffffff


	//   ....[10]....
        /*1568*/ 	.word	0xffffffff


	//   ....[11]....
        /*156c*/ 	.word	0xffffffff


	//   ....[12]....
        /*1570*/ 	.word	0xffffffff


	//   ....[13]....
        /*1574*/ 	.word	0xffffffff


	//   ....[14]....
        /*1578*/ 	.word	0xffffffff


	//   ....[15]....
        /*157c*/ 	.word	0xffffffff


	//   ....[16]....
        /*1580*/ 	.word	0xffffffff


	//   ....[17]....
        /*1584*/ 	.word	0xffffffff


	//   ....[18]....
        /*1588*/ 	.word	0xffffffff


	//   ....[19]....
        /*158c*/ 	.word	0xffffffff


	//----- nvinfo : EIATTR_COOP_GROUP_INSTR_OFFSETS
	.align		4
.L_66:
        /*1590*/ 	.byte	0x04, 0x28
        /*1592*/ 	.short	(.L_68 - .L_67)


	//   ....[0]....
.L_67:
        /*1594*/ 	.word	0x00009d90


	//   ....[1]....
        /*1598*/ 	.word	0x00009da0


	//   ....[2]....
        /*159c*/ 	.word	0x00009db0


	//   ....[3]....
        /*15a0*/ 	.word	0x00009dc0


	//   ....[4]....
        /*15a4*/ 	.word	0x00009df0


	//   ....[5]....
        /*15a8*/ 	.word	0x00009e10


	//   ....[6]....
        /*15ac*/ 	.word	0x00009e30


	//   ....[7]....
        /*15b0*/ 	.word	0x00009e40


	//   ....[8]....
        /*15b4*/ 	.word	0x0000a050


	//   ....[9]....
        /*15b8*/ 	.word	0x0000a070


	//   ....[10]....
        /*15bc*/ 	.word	0x0000a330


	//   ....[11]....
        /*15c0*/ 	.word	0x0000a340


	//   ....[12]....
        /*15c4*/ 	.word	0x0000a360


	//   ....[13]....
        /*15c8*/ 	.word	0x0000a370


	//   ....[14]....
        /*15cc*/ 	.word	0x0000a3a0


	//   ....[15]....
        /*15d0*/ 	.word	0x0000a3c0


	//   ....[16]....
        /*15d4*/ 	.word	0x0000a3e0


	//   ....[17]....
        /*15d8*/ 	.word	0x0000a3f0


	//   ....[18]....
        /*15dc*/ 	.word	0x0000a500


	//   ....[19]....
        /*15e0*/ 	.word	0x0000a520


	//----- nvinfo : EIATTR_EXIT_INSTR_OFFSETS
	.align		4
.L_68:
        /*15e4*/ 	.byte	0x04, 0x1c
        /*15e6*/ 	.short	(.L_70 - .L_69)


	//   ....[0]....
.L_69:
        /*15e8*/ 	.word	0x00012690


	//   ....[1]....
        /*15ec*/ 	.word	0x00012730


	//----- nvinfo : EIATTR_REQNTID
	.align		4
.L_70:
        /*15f0*/ 	.byte	0x04, 0x10
        /*15f2*/ 	.short	(.L_72 - .L_71)
.L_71:
        /*15f4*/ 	.word	0x00000080
        /*15f8*/ 	.word	0x00000001
        /*15fc*/ 	.word	0x00000001
.L_72:


//--------------------- .nv.callgraph             --------------------------
	.section	.nv.callgraph,"",@"SHT_CUDA_CALLGRAPH"
	.align	4
	.sectionentsize	8
	.align		4
        /*0000*/ 	.word	0x00000000
	.align		4
        /*0004*/ 	.word	0xffffffff
	.align		4
        /*0008*/ 	.word	0x00000000
	.align		4
        /*000c*/ 	.word	0xfffffffe
	.align		4
        /*0010*/ 	.word	0x00000000
	.align		4
        /*0014*/ 	.word	0xfffffffd
	.align		4
        /*0018*/ 	.word	0x00000000
	.align		4
        /*001c*/ 	.word	0xfffffffc


//--------------------- .nv.rel.action            --------------------------
	.section	.nv.rel.action,"",@"SHT_CUDA_RELOCINFO"
	.align	8
	.sectionentsize	8
        /*0000*/ 	.byte	0x73, 0x00, 0x00, 0x00, 0x00, 0x00, 0x00, 0x00, 0x00, 0x00, 0x00, 0x11, 0x25, 0x00, 0x05, 0x36


//--------------------- .nv.constant4             --------------------------
	.section	.nv.constant4,"a",@progbits
	.align	8
	.align		8
.nv.constant4:
        /*0000*/ 	.dword	_$_str


//--------------------- .nv.constant0.attn_fwd    --------------------------
	.section	.nv.constant0.attn_fwd,"a",@progbits
	.sectionflags	@""
	.align	4
.nv.constant0.attn_fwd:
	.zero		488


//--------------------- .text.attn_fwd            --------------------------
	.section	.text.attn_fwd,"ax",@progbits
	.sectioninfo	@"SHI_REGISTERS=255"
	.align	128
        .global         attn_fwd
        .type           attn_fwd,@function
        .size           attn_fwd,(.L_x_3 - attn_fwd)
        .other          attn_fwd,@"STO_CUDA_ENTRY STV_DEFAULT"
attn_fwd:
.text.attn_fwd:
[----:B------:R-:W-:Y:S02]  /*0000*/  IMAD.MOV.U32 R1, RZ, RZ, c[0x0][0x28] ;  /* 0x00000a00ff017624 */ /* 0x000fe400078e00ff */
[----:B------:R-:W0:Y:S01]  /*0010*/  S2R R18, SR_CTAID.X ;  /* 0x0000000000127919 */ /* 0x000e220000002500 */
[----:B------:R-:W-:Y:S01]  /*0020*/  MOV R14, c[0x0][0x198] ;  /* 0x00006600000e7a02 */ /* 0x000fe20000000f00 */
[----:B------:R-:W-:Y:S01]  /*0030*/  ULDC.64 UR6, c[0x0][0x118] ;  /* 0x0000460000067ab9 */ /* 0x000fe20000000a00 */
[----:B------:R-:W-:Y:S01]  /*0040*/  IADD3 R1, R1, -0x910, RZ ;  /* 0xfffff6f001017810 */ /* 0x000fe20007ffe0ff */
[----:B------:R-:W1:Y:S04]  /*0050*/  S2R R148, SR_TID.X ;  /* 0x0000000000947919 */ /* 0x000e680000002100 */
[----:B------:R-:W2:Y:S01]  /*0060*/  S2R R150, SR_CTAID.Y ;  /* 0x0000000000967919 */ /* 0x000ea20000002600 */
[----:B0-----:R-:W-:Y:S01]  /*0070*/  IMAD.SHL.U32 R18, R18, 0x20, RZ ;  /* 0x0000002012127824 */ /* 0x001fe200078e00ff */
[----:B-1----:R-:W-:-:S04]  /*0080*/  SHF.R.U32.HI R0, RZ, 0x5, R148 ;  /* 0x00000005ff007819 */ /* 0x002fc80000011694 */
[----:B------:R-:W-:Y:S02]  /*0090*/  LOP3.LUT R2, R18, 0x1f, R148, 0xf8, !PT ;  /* 0x0000001f12027812 */ /* 0x000fe400078ef894 */
[----:B------:R-:W-:Y:S01]  /*00a0*/  SGXT.U32 R200, R0, 0x2 ;  /* 0x0000000200c8781a */ /* 0x000fe20000000000 */
[----:B--2---:R-:W-:Y:S02]  /*00b0*/  IMAD R0, R150, c[0x0][0x190], RZ ;  /* 0x0000640096007a24 */ /* 0x004fe400078e02ff */
[----:B------:R-:W-:Y:S02]  /*00c0*/  IMAD R3, R2, c[0x0][0x194], RZ ;  /* 0x0000650002037a24 */ /* 0x000fe400078e02ff */
[----:B------:R-:W-:Y:S02]  /*00d0*/  IMAD R7, R200, c[0x0][0x198], RZ ;  /* 0x00006600c8077a24 */ /* 0x000fe400078e02ff */
[----:B------:R-:W-:Y:S02]  /*00e0*/  IMAD.SHL.U32 R2, R0, 0x2, RZ ;  /* 0x0000000200027824 */ /* 0x000fe400078e00ff */
[----:B------:R-:W-:Y:S01]  /*00f0*/  IMAD.SHL.U32 R5, R3, 0x2, RZ ;  /* 0x0000000203057824 */ /* 0x000fe200078e00ff */
[----:B------:R-:W-:Y:S01]  /*0100*/  LEA R9, R14, R7, 0x2 ;  /* 0x000000070e097211 */ /* 0x000fe200078e10ff */
[----:B------:R-:W-:-:S03]  /*0110*/  IMAD.HI R0, R0, 0x2, RZ ;  /* 0x0000000200007827 */ /* 0x000fc600078e02ff */
[----:B------:R-:W-:Y:S01]  /*0120*/  IADD3 R2, P0, P1, R5, c[0x0][0x160], R2 ;  /* 0x0000580005027a10 */ /* 0x000fe2000791e002 */
[----:B------:R-:W-:-:S04]  /*0130*/  IMAD.HI R3, R3, 0x2, RZ ;  /* 0x0000000203037827 */ /* 0x000fc800078e02ff */
[C---:B------:R-:W-:Y:S01]  /*0140*/  IMAD R5, R14.reuse, 0x4, R9 ;  /* 0x000000040e057824 */ /* 0x040fe200078e0209 */
[----:B------:R-:W-:Y:S02]  /*0150*/  IADD3.X R0, R3, c[0x0][0x164], R0, P0, P1 ;  /* 0x0000590003007a10 */ /* 0x000fe400007e2400 */
[-C--:B------:R-:W-:Y:S01]  /*0160*/  LEA R6, P0, R7, R2.reuse, 0x1 ;  /* 0x0000000207067211 */ /* 0x080fe200078008ff */
[C---:B------:R-:W-:Y:S01]  /*0170*/  IMAD R13, R14.reuse, 0x4, R5 ;  /* 0x000000040e0d7824 */ /* 0x040fe200078e0205 */
[----:B------:R-:W-:Y:S02]  /*0180*/  LEA R10, P1, R5, R2, 0x1 ;  /* 0x00000002050a7211 */ /* 0x000fe400078208ff */
[----:B------:R-:W-:Y:S02]  /*0190*/  LEA.HI.X.SX32 R7, R7, R0, 0x1, P0 ;  /* 0x0000000007077211 */ /* 0x000fe400000f0eff */
[----:B------:R-:W-:Y:S02]  /*01a0*/  LEA R8, P0, R9, R2, 0x1 ;  /* 0x0000000209087211 */ /* 0x000fe400078008ff */
[----:B------:R-:W-:Y:S01]  /*01b0*/  LEA R15, R14, R13, 0x2 ;  /* 0x0000000d0e0f7211 */ /* 0x000fe200078e10ff */
[----:B------:R0:W2:Y:S01]  /*01c0*/  LDG.E.U16 R3, [R6.64] ;  /* 0x0000000606037981 */ /* 0x0000a2000c1e1500 */
[----:B------:R-:W-:-:S02]  /*01d0*/  LEA.HI.X.SX32 R11, R5, R0, 0x1, P1 ;  /* 0x00000000050b7211 */ /* 0x000fc400008f0eff */
[----:B------:R-:W-:Y:S01]  /*01e0*/  LEA.HI.X.SX32 R9, R9, R0, 0x1, P0 ;  /* 0x0000000009097211 */ /* 0x000fe200000f0eff */
[C---:B------:R-:W-:Y:S01]  /*01f0*/  IMAD R19, R14.reuse, 0x4, R15 ;  /* 0x000000040e137824 */ /* 0x040fe200078e020f */
[-C--:B------:R-:W-:Y:S01]  /*0200*/  LEA R12, P0, R13, R2.reuse, 0x1 ;  /* 0x000000020d0c7211 */ /* 0x080fe200078008ff */
[----:B------:R1:W3:Y:S01]  /*0210*/  LDG.E.U16 R5, [R10.64] ;  /* 0x000000060a057981 */ /* 0x0002e2000c1e1500 */
[----:B------:R-:W-:Y:S02]  /*0220*/  LEA R16, P1, R15, R2, 0x1 ;  /* 0x000000020f107211 */ /* 0x000fe400078208ff */
[-C--:B------:R-:W-:Y:S01]  /*0230*/  LEA.HI.X.SX32 R13, R13, R0.reuse, 0x1, P0 ;  /* 0x000000000d0d7211 */ /* 0x080fe200000f0eff */
[----:B------:R4:W5:Y:S01]  /*0240*/  LDG.E.U16 R4, [R8.64] ;  /* 0x0000000608047981 */ /* 0x000962000c1e1500 */
[----:B------:R-:W-:Y:S01]  /*0250*/  LEA.HI.X.SX32 R17, R15, R0, 0x1, P1 ;  /* 0x000000000f117211 */ /* 0x000fe200008f0eff */
[----:B------:R-:W-:Y:S01]  /*0260*/  IMAD R15, R14, 0x4, R19 ;  /* 0x000000040e0f7824 */ /* 0x000fe200078e0213 */
[C---:B------:R-:W-:Y:S01]  /*0270*/  LEA R20, P0, R19.reuse, R2, 0x1 ;  /* 0x0000000213147211 */ /* 0x040fe200078008ff */
[----:B0-----:R0:W2:Y:S03]  /*0280*/  LDG.E.U16 R6, [R12.64] ;  /* 0x000000060c067981 */ /* 0x0010a6000c1e1500 */
[----:B------:R-:W-:Y:S01]  /*0290*/  LEA.HI.X.SX32 R21, R19, R0, 0x1, P0 ;  /* 0x0000000013157211 */ /* 0x000fe200000f0eff */
[----:B------:R0:W2:Y:S01]  /*02a0*/  LDG.E.U16 R7, [R16.64] ;  /* 0x0000000610077981 */ /* 0x0000a2000c1e1500 */
[----:B------:R-:W-:-:S02]  /*02b0*/  LEA R22, P0, R15, R2, 0x1 ;  /* 0x000000020f167211 */ /* 0x000fc400078008ff */
[----:B-1----:R-:W-:Y:S01]  /*02c0*/  LEA R11, R14, R15, 0x2 ;  /* 0x0000000f0e0b7211 */ /* 0x002fe200078e10ff */
[----:B----4-:R1:W4:Y:S01]  /*02d0*/  LDG.E.U16 R8, [R20.64] ;  /* 0x0000000614087981 */ /* 0x010322000c1e1500 */
[----:B------:R-:W-:-:S03]  /*02e0*/  LEA.HI.X.SX32 R23, R15, R0, 0x1, P0 ;  /* 0x000000000f177211 */ /* 0x000fc600000f0eff */
[C---:B------:R-:W-:Y:S01]  /*02f0*/  IMAD R15, R14.reuse, 0x4, R11 ;  /* 0x000000040e0f7824 */ /* 0x040fe200078e020b */
[-C--:B------:R-:W-:Y:S01]  /*0300*/  LEA R24, P0, R11, R2.reuse, 0x1 ;  /* 0x000000020b187211 */ /* 0x080fe200078008ff */
[----:B------:R1:W2:Y:S02]  /*0310*/  LDG.E.U16 R9, [R22.64] ;  /* 0x0000000616097981 */ /* 0x0002a4000c1e1500 */
[----:B------:R-:W-:Y:S01]  /*0320*/  IMAD R19, R14, 0x4, R15 ;  /* 0x000000040e137824 */ /* 0x000fe200078e020f */
[----:B------:R-:W-:-:S04]  /*0330*/  LEA R26, P1, R15, R2, 0x1 ;  /* 0x000000020f1a7211 */ /* 0x000fc800078208ff */
[C---:B0-----:R-:W-:Y:S02]  /*0340*/  LEA R13, R14.reuse, R19, 0x2 ;  /* 0x000000130e0d7211 */ /* 0x041fe400078e10ff */
[-C--:B------:R-:W-:Y:S02]  /*0350*/  LEA.HI.X.SX32 R25, R11, R0.reuse, 0x1, P0 ;  /* 0x000000000b197211 */ /* 0x080fe400000f0eff */
[----:B------:R-:W-:Y:S01]  /*0360*/  LEA.HI.X.SX32 R27, R15, R0, 0x1, P1 ;  /* 0x000000000f1b7211 */ /* 0x000fe200008f0eff */
[C---:B------:R-:W-:Y:S01]  /*0370*/  IMAD R15, R14.reuse, 0x4, R13 ;  /* 0x000000040e0f7824 */ /* 0x040fe200078e020d */
[C---:B------:R-:W-:Y:S01]  /*0380*/  LEA R28, P0, R19.reuse, R2, 0x1 ;  /* 0x00000002131c7211 */ /* 0x040fe200078008ff */
[----:B------:R0:W2:Y:S03]  /*0390*/  LDG.E.U16 R10, [R24.64] ;  /* 0x00000006180a7981 */ /* 0x0000a6000c1e1500 */
[----:B------:R-:W-:Y:S01]  /*03a0*/  LEA.HI.X.SX32 R29, R19, R0, 0x1, P0 ;  /* 0x00000000131d7211 */ /* 0x000fe200000f0eff */
[----:B------:R-:W-:Y:S01]  /*03b0*/  IMAD R19, R14, 0x4, R15 ;  /* 0x000000040e137824 */ /* 0x000fe200078e020f */
[C---:B-1----:R-:W-:Y:S01]  /*03c0*/  LEA R20, P0, R13.reuse, R2, 0x1 ;  /* 0x000000020d147211 */ /* 0x042fe200078008ff */
[----:B------:R1:W2:Y:S03]  /*03d0*/  LDG.E.U16 R11, [R26.64] ;  /* 0x000000061a0b7981 */ /* 0x0002a6000c1e1500 */
[----:B------:R-:W-:Y:S01]  /*03e0*/  LEA.HI.X.SX32 R21, R13, R0, 0x1, P0 ;  /* 0x000000000d157211 */ /* 0x000fe200000f0eff */
[----:B------:R0:W2:Y:S01]  /*03f0*/  LDG.E.U16 R12, [R28.64] ;  /* 0x000000061c0c7981 */ /* 0x0000a2000c1e1500 */
[----:B------:R-:W-:-:S02]  /*0400*/  LEA R16, P0, R15, R2, 0x1 ;  /* 0x000000020f107211 */ /* 0x000fc400078008ff */
[----:B------:R-:W-:Y:S01]  /*0410*/  LEA R22, P1, R19, R2, 0x1 ;  /* 0x0000000213167211 */ /* 0x000fe200078208ff */
[----:B------:R1:W2:Y:S01]  /*0420*/  LDG.E.U16 R13, [R20.64] ;  /* 0x00000006140d7981 */ /* 0x0002a2000c1e1500 */
[C---:B------:R-:W-:Y:S02]  /*0430*/  LEA R31, R14.reuse, R19, 0x2 ;  /* 0x000000130e1f7211 */ /* 0x040fe400078e10ff */
[-C--:B------:R-:W-:Y:S02]  /*0440*/  LEA.HI.X.SX32 R17, R15, R0.reuse, 0x1, P0 ;  /* 0x000000000f117211 */ /* 0x080fe400000f0eff */
[----:B------:R-:W-:Y:S01]  /*0450*/  LEA.HI.X.SX32 R23, R19, R0, 0x1, P1 ;  /* 0x0000000013177211 */ /* 0x000fe200008f0eff */
[C---:B------:R-:W-:Y:S01]  /*0460*/  IMAD R19, R14.reuse, 0x4, R31 ;  /* 0x000000040e137824 */ /* 0x040fe200078e021f */
[C---:B0-----:R-:W-:Y:S01]  /*0470*/  LEA R24, P0, R31.reuse, R2, 0x1 ;  /* 0x000000021f187211 */ /* 0x041fe200078008ff */
[----:B------:R0:W2:Y:S02]  /*0480*/  LDG.E.U16 R16, [R16.64] ;  /* 0x0000000610107981 */ /* 0x0000a4000c1e1500 */
[----:B------:R-:W-:Y:S01]  /*0490*/  IMAD R29, R14, 0x4, R19 ;  /* 0x000000040e1d7824 */ /* 0x000fe200078e0213 */
[----:B------:R-:W-:Y:S01]  /*04a0*/  LEA.HI.X.SX32 R25, R31, R0, 0x1, P0 ;  /* 0x000000001f197211 */ /* 0x000fe200000f0eff */
[----:B------:R0:W2:Y:S01]  /*04b0*/  LDG.E.U16 R15, [R22.64] ;  /* 0x00000006160f7981 */ /* 0x0000a2000c1e1500 */
[----:B-1----:R-:W-:-:S03]  /*04c0*/  LEA R26, P0, R19, R2, 0x1 ;  /* 0x00000002131a7211 */ /* 0x002fc600078008ff */
[----:B------:R1:W2:Y:S01]  /*04d0*/  LDG.E.U16 R20, [R24.64] ;  /* 0x0000000618147981 */ /* 0x0002a2000c1e1500 */
[----:B------:R-:W-:Y:S02]  /*04e0*/  LEA.HI.X.SX32 R27, R19, R0, 0x1, P0 ;  /* 0x00000000131b7211 */ /* 0x000fe400000f0eff */
[C---:B------:R-:W-:Y:S02]  /*04f0*/  LEA R19, R14.reuse, R29, 0x2 ;  /* 0x0000001d0e137211 */ /* 0x040fe400078e10ff */
[C---:B------:R-:W-:Y:S01]  /*0500*/  LEA R28, P0, R29.reuse, R2, 0x1 ;  /* 0x000000021d1c7211 */ /* 0x040fe200078008ff */
[----:B0-----:R0:W2:Y:S02]  /*0510*/  LDG.E.U16 R17, [R26.64] ;  /* 0x000000061a117981 */ /* 0x0010a4000c1e1500 */
[----:B------:R-:W-:Y:S01]  /*0520*/  IMAD R21, R14, 0x4, R19 ;  /* 0x000000040e157824 */ /* 0x000fe200078e0213 */
[----:B------:R-:W-:-:S03]  /*0530*/  LEA.HI.X.SX32 R29, R29, R0, 0x1, P0 ;  /* 0x000000001d1d7211 */ /* 0x000fc600000f0eff */
[C---:B------:R-:W-:Y:S01]  /*0540*/  IMAD R23, R14.reuse, 0x4, R21 ;  /* 0x000000040e177824 */ /* 0x040fe200078e0215 */
[C---:B------:R-:W-:Y:S01]  /*0550*/  LEA R32, P0, R21.reuse, R2, 0x1 ;  /* 0x0000000215207211 */ /* 0x040fe200078008ff */
[----:B------:R0:W2:Y:S03]  /*0560*/  LDG.E.U16 R22, [R28.64] ;  /* 0x000000061c167981 */ /* 0x0000a6000c1e1500 */
[----:B------:R-:W-:Y:S02]  /*0570*/  LEA.HI.X.SX32 R33, R21, R0, 0x1, P0 ;  /* 0x0000000015217211 */ /* 0x000fe400000f0eff */
[-C--:B------:R-:W-:Y:S02]  /*0580*/  LEA R34, P0, R23, R2.reuse, 0x1 ;  /* 0x0000000217227211 */ /* 0x080fe400078008ff */
[----:B------:R-:W-:Y:S01]  /*0590*/  LEA R21, R14, R23, 0x2 ;  /* 0x000000170e157211 */ /* 0x000fe200078e10ff */
[----:B-1----:R1:W2:Y:S01]  /*05a0*/  LDG.E.U16 R24, [R32.64] ;  /* 0x0000000620187981 */ /* 0x0022a2000c1e1500 */
[----:B------:R-:W-:-:S02]  /*05b0*/  LEA R30, P1, R19, R2, 0x1 ;  /* 0x00000002131e7211 */ /* 0x000fc400078208ff */
[-C--:B------:R-:W-:Y:S01]  /*05c0*/  LEA.HI.X.SX32 R35, R23, R0.reuse, 0x1, P0 ;  /* 0x0000000017237211 */ /* 0x080fe200000f0eff */
[C---:B------:R-:W-:Y:S01]  /*05d0*/  IMAD R23, R14.reuse, 0x4, R21 ;  /* 0x000000040e177824 */ /* 0x040fe200078e0215 */
[----:B------:R-:W-:Y:S02]  /*05e0*/  LEA.HI.X.SX32 R31, R19, R0, 0x1, P1 ;  /* 0x00000000131f7211 */ /* 0x000fe400008f0eff */
[C---:B0-----:R-:W-:Y:S01]  /*05f0*/  LEA R26, P0, R21.reuse, R2, 0x1 ;  /* 0x00000002151a7211 */ /* 0x041fe200078008ff */
[C---:B------:R-:W-:Y:S02]  /*0600*/  IMAD R25, R14.reuse, 0x4, R23 ;  /* 0x000000040e197824 */ /* 0x040fe400078e0217 */
[----:B------:R0:W2:Y:S01]  /*0610*/  LDG.E.U16 R19, [R30.64] ;  /* 0x000000061e137981 */ /* 0x0000a2000c1e1500 */
[----:B------:R-:W-:Y:S02]  /*0620*/  LEA.HI.X.SX32 R27, R21, R0, 0x1, P0 ;  /* 0x00000000151b7211 */ /* 0x000fe400000f0eff */
[----:B------:R-:W-:Y:S01]  /*0630*/  LEA R28, P0, R25, R2, 0x1 ;  /* 0x00000002191c7211 */ /* 0x000fe200078008ff */
[----:B------:R1:W2:Y:S01]  /*0640*/  LDG.E.U16 R21, [R34.64] ;  /* 0x0000000622157981 */ /* 0x0002a2000c1e1500 */
[----:B0-----:R-:W-:-:S03]  /*0650*/  LEA R31, R14, R25, 0x2 ;  /* 0x000000190e1f7211 */ /* 0x001fc600078e10ff */
[----:B------:R0:W2:Y:S01]  /*0660*/  LDG.E.U16 R26, [R26.64] ;  /* 0x000000061a1a7981 */ /* 0x0000a2000c1e1500 */
[----:B------:R-:W-:Y:S01]  /*0670*/  LEA.HI.X.SX32 R29, R25, R0, 0x1, P0 ;  /* 0x00000000191d7211 */ /* 0x000fe200000f0eff */
[----:B------:R-:W-:Y:S01]  /*0680*/  IMAD R25, R14, 0x4, R31 ;  /* 0x000000040e197824 */ /* 0x000fe200078e021f */
[----:B------:R-:W-:-:S03]  /*0690*/  LEA R36, P1, R23, R2, 0x1 ;  /* 0x0000000217247211 */ /* 0x000fc600078208ff */
[----:B------:R0:W2:Y:S01]  /*06a0*/  LDG.E.U16 R28, [R28.64] ;  /* 0x000000061c1c7981 */ /* 0x0000a2000c1e1500 */
[C---:B------:R-:W-:Y:S01]  /*06b0*/  IMAD R39, R14.reuse, 0x4, R25 ;  /* 0x000000040e277824 */ /* 0x040fe200078e0219 */
[----:B------:R-:W-:Y:S02]  /*06c0*/  LEA.HI.X.SX32 R37, R23, R0, 0x1, P1 ;  /* 0x0000000017257211 */ /* 0x000fe400008f0eff */
[C---:B-1----:R-:W-:Y:S02]  /*06d0*/  LEA R32, P0, R31.reuse, R2, 0x1 ;  /* 0x000000021f207211 */ /* 0x042fe400078008ff */
[----:B------:R-:W-:Y:S01]  /*06e0*/  LEA R41, R14, R39, 0x2 ;  /* 0x000000270e297211 */ /* 0x000fe200078e10ff */
[----:B------:R1:W2:Y:S01]  /*06f0*/  LDG.E.U16 R23, [R36.64] ;  /* 0x0000000624177981 */ /* 0x0002a2000c1e1500 */
[----:B------:R-:W-:Y:S02]  /*0700*/  LEA.HI.X.SX32 R33, R31, R0, 0x1, P0 ;  /* 0x000000001f217211 */ /* 0x000fe400000f0eff */
[----:B------:R-:W-:-:S02]  /*0710*/  LEA R30, P0, R25, R2, 0x1 ;  /* 0x00000002191e7211 */ /* 0x000fc400078008ff */
[----:B------:R-:W-:Y:S02]  /*0720*/  LEA R34, P1, R39, R2, 0x1 ;  /* 0x0000000227227211 */ /* 0x000fe400078208ff */
[----:B------:R-:W-:Y:S01]  /*0730*/  LEA.HI.X.SX32 R31, R25, R0, 0x1, P0 ;  /* 0x00000000191f7211 */ /* 0x000fe200000f0eff */
[C---:B-1----:R-:W-:Y:S01]  /*0740*/  IMAD R37, R14.reuse, 0x4, R41 ;  /* 0x000000040e257824 */ /* 0x042fe200078e0229 */
[----:B------:R-:W-:Y:S01]  /*0750*/  LEA R38, P0, R41, R2, 0x1 ;  /* 0x0000000229267211 */ /* 0x000fe200078008ff */
[----:B------:R1:W2:Y:S02]  /*0760*/  LDG.E.U16 R25, [R32.64] ;  /* 0x0000000620197981 */ /* 0x0002a4000c1e1500 */
[----:B0-----:R-:W-:Y:S01]  /*0770*/  IMAD R29, R14, 0x4, R37 ;  /* 0x000000040e1d7824 */ /* 0x001fe200078e0225 */
[-C--:B------:R-:W-:Y:S01]  /*0780*/  LEA.HI.X.SX32 R35, R39, R0.reuse, 0x1, P1 ;  /* 0x0000000027237211 */ /* 0x080fe200008f0eff */
[----:B------:R0:W2:Y:S01]  /*0790*/  LDG.E.U16 R30, [R30.64] ;  /* 0x000000061e1e7981 */ /* 0x0000a2000c1e1500 */
[----:B------:R-:W-:-:S02]  /*07a0*/  LEA.HI.X.SX32 R39, R41, R0, 0x1, P0 ;  /* 0x0000000029277211 */ /* 0x000fc400000f0eff */
[C---:B------:R-:W-:Y:S01]  /*07b0*/  LEA R36, P0, R37.reuse, R2, 0x1 ;  /* 0x0000000225247211 */ /* 0x040fe200078008ff */
[----:B------:R0:W2:Y:S01]  /*07c0*/  LDG.E.U16 R27, [R34.64] ;  /* 0x00000006221b7981 */ /* 0x0000a2000c1e1500 */
[C---:B------:R-:W-:Y:S02]  /*07d0*/  LEA R43, R14.reuse, R29, 0x2 ;  /* 0x0000001d0e2b7211 */ /* 0x040fe400078e10ff */
[----:B------:R-:W-:Y:S01]  /*07e0*/  LEA.HI.X.SX32 R37, R37, R0, 0x1, P0 ;  /* 0x0000000025257211 */ /* 0x000fe200000f0eff */
[----:B-1----:R1:W2:Y:S01]  /*07f0*/  LDG.E.U16 R32, [R38.64] ;  /* 0x0000000626207981 */ /* 0x0022a2000c1e1500 */
[----:B------:R-:W-:Y:S01]  /*0800*/  LEA R40, P0, R29, R2, 0x1 ;  /* 0x000000021d287211 */ /* 0x000fe200078008ff */
[----:B------:R-:W-:-:S03]  /*0810*/  IMAD R33, R14, 0x4, R43 ;  /* 0x000000040e217824 */ /* 0x000fc600078e022b */
[----:B------:R-:W-:Y:S01]  /*0820*/  LEA.HI.X.SX32 R41, R29, R0, 0x1, P0 ;  /* 0x000000001d297211 */ /* 0x000fe200000f0eff */
[C---:B0-----:R-:W-:Y:S01]  /*0830*/  IMAD R35, R14.reuse, 0x4, R33 ;  /* 0x000000040e237824 */ /* 0x041fe200078e0221 */
[C---:B------:R-:W-:Y:S01]  /*0840*/  LEA R44, P0, R33.reuse, R2, 0x1 ;  /* 0x00000002212c7211 */ /* 0x040fe200078008ff */
[----:B------:R0:W2:Y:S03]  /*0850*/  LDG.E.U16 R29, [R36.64] ;  /* 0x00000006241d7981 */ /* 0x0000a6000c1e1500 */
[----:B------:R-:W-:Y:S01]  /*0860*/  LEA.HI.X.SX32 R45, R33, R0, 0x1, P0 ;  /* 0x00000000212d7211 */ /* 0x000fe200000f0eff */
[----:B------:R1:W2:Y:S01]  /*0870*/  LDG.E.U16 R34, [R40.64] ;  /* 0x0000000628227981 */ /* 0x0002a2000c1e1500 */
[----:B------:R-:W-:Y:S02]  /*0880*/  LEA R46, P0, R35, R2, 0x1 ;  /* 0x00000002232e7211 */ /* 0x000fe400078008ff */
[----:B------:R-:W-:-:S02]  /*0890*/  LEA R33, R14, R35, 0x2 ;  /* 0x000000230e217211 */ /* 0x000fc400078e10ff */
[----:B------:R-:W-:Y:S01]  /*08a0*/  LEA R42, P1, R43, R2, 0x1 ;  /* 0x000000022b2a7211 */ /* 0x000fe200078208ff */
[----:B0-----:R0:W2:Y:S01]  /*08b0*/  LDG.E.U16 R36, [R44.64] ;  /* 0x000000062c247981 */ /* 0x0010a2000c1e1500 */
[-C--:B------:R-:W-:Y:S01]  /*08c0*/  LEA.HI.X.SX32 R47, R35, R0.reuse, 0x1, P0 ;  /* 0x00000000232f7211 */ /* 0x080fe200000f0eff */
[C---:B------:R-:W-:Y:S01]  /*08d0*/  IMAD R35, R14.reuse, 0x4, R33 ;  /* 0x000000040e237824 */ /* 0x040fe200078e0221 */
[----:B------:R-:W-:Y:S02]  /*08e0*/  LEA.HI.X.SX32 R43, R43, R0, 0x1, P1 ;  /* 0x000000002b2b7211 */ /* 0x000fe400008f0eff */
[C---:B-1----:R-:W-:Y:S01]  /*08f0*/  LEA R38, P0, R33.reuse, R2, 0x1 ;  /* 0x0000000221267211 */ /* 0x042fe200078008ff */
[----:B------:R-:W-:Y:S02]  /*0900*/  IMAD R37, R14, 0x4, R35 ;  /* 0x000000040e257824 */ /* 0x000fe400078e0223 */
[----:B------:R1:W2:Y:S01]  /*0910*/  LDG.E.U16 R31, [R42.64] ;  /* 0x000000062a1f7981 */ /* 0x0002a2000c1e1500 */
[----:B------:R-:W-:-:S02]  /*0920*/  LEA.HI.X.SX32 R39, R33, R0, 0x1, P0 ;  /* 0x0000000021277211 */ /* 0x000fc400000f0eff */
[----:B------:R-:W-:Y:S01]  /*0930*/  LEA R40, P0, R37, R2, 0x1 ;  /* 0x0000000225287211 */ /* 0x000fe200078008ff */
[----:B------:R0:W2:Y:S01]  /*0940*/  LDG.E.U16 R33, [R46.64] ;  /* 0x000000062e217981 */ /* 0x0000a2000c1e1500 */
[----:B-1----:R-:W-:-:S03]  /*0950*/  LEA R43, R14, R37, 0x2 ;  /* 0x000000250e2b7211 */ /* 0x002fc600078e10ff */
[----:B------:R1:W2:Y:S01]  /*0960*/  LDG.E.U16 R38, [R38.64] ;  /* 0x0000000626267981 */ /* 0x0002a2000c1e1500 */
[----:B------:R-:W-:Y:S01]  /*0970*/  LEA.HI.X.SX32 R41, R37, R0, 0x1, P0 ;  /* 0x0000000025297211 */ /* 0x000fe200000f0eff */
[----:B------:R-:W-:Y:S01]  /*0980*/  IMAD R37, R14, 0x4, R43 ;  /* 0x000000040e257824 */ /* 0x000fe200078e022b */
[----:B------:R-:W-:-:S03]  /*0990*/  LEA R48, P1, R35, R2, 0x1 ;  /* 0x0000000223307211 */ /* 0x000fc600078208ff */
[----:B------:R1:W2:Y:S01]  /*09a0*/  LDG.E.U16 R40, [R40.64] ;  /* 0x0000000628287981 */ /* 0x0002a2000c1e1500 */
[C---:B------:R-:W-:Y:S01]  /*09b0*/  IMAD R51, R14.reuse, 0x4, R37 ;  /* 0x000000040e337824 */ /* 0x040fe200078e0225 */
[----:B------:R-:W-:Y:S02]  /*09c0*/  LEA.HI.X.SX32 R49, R35, R0, 0x1, P1 ;  /* 0x0000000023317211 */ /* 0x000fe400008f0eff */
[C---:B0-----:R-:W-:Y:S02]  /*09d0*/  LEA R44, P0, R43.reuse, R2, 0x1 ;  /* 0x000000022b2c7211 */ /* 0x041fe400078008ff */
[----:B------:R-:W-:Y:S01]  /*09e0*/  LEA R53, R14, R51, 0x2 ;  /* 0x000000330e357211 */ /* 0x000fe200078e10ff */
[----:B------:R0:W2:Y:S01]  /*09f0*/  LDG.E.U16 R35, [R48.64] ;  /* 0x0000000630237981 */ /* 0x0000a2000c1e1500 */
[----:B------:R-:W-:Y:S02]  /*0a00*/  LEA.HI.X.SX32 R45, R43, R0, 0x1, P0 ;  /* 0x000000002b2d7211 */ /* 0x000fe400000f0eff */
[----:B------:R-:W-:-:S02]  /*0a10*/  LEA R42, P0, R37, R2, 0x1 ;  /* 0x00000002252a7211 */ /* 0x000fc400078008ff */
[----:B------:R-:W-:Y:S02]  /*0a20*/  LEA R46, P1, R51, R2, 0x1 ;  /* 0x00000002332e7211 */ /* 0x000fe400078208ff */
[----:B------:R-:W-:Y:S01]  /*0a30*/  LEA.HI.X.SX32 R43, R37, R0, 0x1, P0 ;  /* 0x00000000252b7211 */ /* 0x000fe200000f0eff */
[C---:B0-----:R-:W-:Y:S01]  /*0a40*/  IMAD R49, R14.reuse, 0x4, R53 ;  /* 0x000000040e317824 */ /* 0x041fe200078e0235 */
[----:B------:R-:W-:Y:S01]  /*0a50*/  LEA R50, P0, R53, R2, 0x1 ;  /* 0x0000000235327211 */ /* 0x000fe200078008ff */
[----:B------:R0:W2:Y:S02]  /*0a60*/  LDG.E.U16 R37, [R44.64] ;  /* 0x000000062c257981 */ /* 0x0000a4000c1e1500 */
[----:B-1----:R-:W-:Y:S01]  /*0a70*/  IMAD R41, R14, 0x4, R49 ;  /* 0x000000040e297824 */ /* 0x002fe200078e0231 */
[-C--:B------:R-:W-:Y:S01]  /*0a80*/  LEA.HI.X.SX32 R47, R51, R0.reuse, 0x1, P1 ;  /* 0x00000000332f7211 */ /* 0x080fe200008f0eff */
[----:B------:R1:W2:Y:S01]  /*0a90*/  LDG.E.U16 R42, [R42.64] ;  /* 0x000000062a2a7981 */ /* 0x0002a2000c1e1500 */
[----:B------:R-:W-:-:S02]  /*0aa0*/  LEA.HI.X.SX32 R51, R53, R0, 0x1, P0 ;  /* 0x0000000035337211 */ /* 0x000fc400000f0eff */
[C---:B------:R-:W-:Y:S01]  /*0ab0*/  LEA R48, P0, R49.reuse, R2, 0x1 ;  /* 0x0000000231307211 */ /* 0x040fe200078008ff */
[----:B------:R1:W2:Y:S01]  /*0ac0*/  LDG.E.U16 R39, [R46.64] ;  /* 0x000000062e277981 */ /* 0x0002a2000c1e1500 */
[C---:B------:R-:W-:Y:S02]  /*0ad0*/  LEA R55, R14.reuse, R41, 0x2 ;  /* 0x000000290e377211 */ /* 0x040fe400078e10ff */
[----:B------:R-:W-:Y:S01]  /*0ae0*/  LEA.HI.X.SX32 R49, R49, R0, 0x1, P0 ;  /* 0x0000000031317211 */ /* 0x000fe200000f0eff */
[----:B0-----:R0:W2:Y:S01]  /*0af0*/  LDG.E.U16 R44, [R50.64] ;  /* 0x00000006322c7981 */ /* 0x0010a2000c1e1500 */
[----:B------:R-:W-:Y:S01]  /*0b00*/  LEA R52, P0, R41, R2, 0x1 ;  /* 0x0000000229347211 */ /* 0x000fe200078008ff */
[----:B------:R-:W-:-:S03]  /*0b10*/  IMAD R45, R14, 0x4, R55 ;  /* 0x000000040e2d7824 */ /* 0x000fc600078e0237 */
[----:B------:R-:W-:Y:S01]  /*0b20*/  LEA.HI.X.SX32 R53, R41, R0, 0x1, P0 ;  /* 0x0000000029357211 */ /* 0x000fe200000f0eff */
[C---:B-1----:R-:W-:Y:S01]  /*0b30*/  IMAD R47, R14.reuse, 0x4, R45 ;  /* 0x000000040e2f7824 */ /* 0x042fe200078e022d */
[C---:B------:R-:W-:Y:S01]  /*0b40*/  LEA R56, P0, R45.reuse, R2, 0x1 ;  /* 0x000000022d387211 */ /* 0x040fe200078008ff */
[----:B------:R1:W2:Y:S03]  /*0b50*/  LDG.E.U16 R41, [R48.64] ;  /* 0x0000000630297981 */ /* 0x0002a6000c1e1500 */
[----:B------:R-:W-:Y:S01]  /*0b60*/  LEA.HI.X.SX32 R57, R45, R0, 0x1, P0 ;  /* 0x000000002d397211 */ /* 0x000fe200000f0eff */
[----:B------:R0:W2:Y:S01]  /*0b70*/  LDG.E.U16 R46, [R52.64] ;  /* 0x00000006342e7981 */ /* 0x0000a2000c1e1500 */
[----:B------:R-:W-:Y:S02]  /*0b80*/  LEA R58, P0, R47, R2, 0x1 ;  /* 0x000000022f3a7211 */ /* 0x000fe400078008ff */
[----:B------:R-:W-:-:S02]  /*0b90*/  LEA R45, R14, R47, 0x2 ;  /* 0x0000002f0e2d7211 */ /* 0x000fc400078e10ff */
[----:B------:R-:W-:Y:S01]  /*0ba0*/  LEA R54, P1, R55, R2, 0x1 ;  /* 0x0000000237367211 */ /* 0x000fe200078208ff */
[----:B-1----:R1:W2:Y:S01]  /*0bb0*/  LDG.E.U16 R48, [R56.64] ;  /* 0x0000000638307981 */ /* 0x0022a2000c1e1500 */
[-C--:B------:R-:W-:Y:S01]  /*0bc0*/  LEA.HI.X.SX32 R59, R47, R0.reuse, 0x1, P0 ;  /* 0x000000002f3b7211 */ /* 0x080fe200000f0eff */
[C---:B------:R-:W-:Y:S01]  /*0bd0*/  IMAD R47, R14.reuse, 0x4, R45 ;  /* 0x000000040e2f7824 */ /* 0x040fe200078e022d */
[----:B------:R-:W-:Y:S02]  /*0be0*/  LEA.HI.X.SX32 R55, R55, R0, 0x1, P1 ;  /* 0x0000000037377211 */ /* 0x000fe400008f0eff */
[C---:B0-----:R-:W-:Y:S01]  /*0bf0*/  LEA R50, P0, R45.reuse, R2, 0x1 ;  /* 0x000000022d327211 */ /* 0x041fe200078008ff */
[----:B------:R-:W-:Y:S02]  /*0c00*/  IMAD R49, R14, 0x4, R47 ;  /* 0x000000040e317824 */ /* 0x000fe400078e022f */
[----:B------:R0:W2:Y:S01]  /*0c10*/  LDG.E.U16 R43, [R54.64] ;  /* 0x00000006362b7981 */ /* 0x0000a2000c1e1500 */
[----:B------:R-:W-:-:S02]  /*0c20*/  LEA.HI.X.SX32 R51, R45, R0, 0x1, P0 ;  /* 0x000000002d337211 */ /* 0x000fc400000f0eff */
        /* <DEDUP_REMOVED lines=56> */
[----:B------:R-:W-:Y:S01]  /*0fb0*/  IMAD R75, R14, 0x4, R61 ;  /* 0x000000040e4b7824 */ /* 0x000fe200078e023d */
[----:B------:R-:W-:-:S04]  /*0fc0*/  LEA.HI.X.SX32 R73, R59, R0, 0x1, P1 ;  /* 0x000000003b497211 */ /* 0x000fc800008f0eff */
[----:B------:R-:W-:Y:S01]  /*0fd0*/  LEA R77, R14, R75, 0x2 ;  /* 0x0000004b0e4d7211 */ /* 0x000fe200078e10ff */
[----:B------:R1:W2:Y:S01]  /*0fe0*/  LDG.E.U16 R59, [R72.64] ;  /* 0x00000006483b7981 */ /* 0x0002a2000c1e1500 */
[----:B0-----:R-:W-:-:S03]  /*0ff0*/  LEA R68, P0, R67, R2, 0x1 ;  /* 0x0000000243447211 */ /* 0x001fc600078008ff */
[----:B-1----:R-:W-:Y:S01]  /*1000*/  IMAD R73, R14, 0x4, R77 ;  /* 0x000000040e497824 */ /* 0x002fe200078e024d */
[----:B------:R-:W-:-:S03]  /*1010*/  LEA.HI.X.SX32 R69, R67, R0, 0x1, P0 ;  /* 0x0000000043457211 */ /* 0x000fc600000f0eff */
[----:B------:R-:W-:Y:S01]  /*1020*/  IMAD R65, R14, 0x4, R73 ;  /* 0x000000040e417824 */ /* 0x000fe200078e0249 */
[----:B------:R-:W-:-:S04]  /*1030*/  LEA R66, P0, R61, R2, 0x1 ;  /* 0x000000023d427211 */ /* 0x000fc800078008ff */
[----:B------:R-:W-:Y:S02]  /*1040*/  LEA R79, R14, R65, 0x2 ;  /* 0x000000410e4f7211 */ /* 0x000fe400078e10ff */
[----:B------:R-:W-:Y:S02]  /*1050*/  LEA.HI.X.SX32 R67, R61, R0, 0x1, P0 ;  /* 0x000000003d437211 */ /* 0x000fe400000f0eff */
[C---:B------:R-:W-:Y:S01]  /*1060*/  LEA R70, P1, R75.reuse, R2, 0x1 ;  /* 0x000000024b467211 */ /* 0x040fe200078208ff */
[----:B------:R0:W2:Y:S03]  /*1070*/  LDG.E.U16 R61, [R68.64] ;  /* 0x00000006443d7981 */ /* 0x0000a6000c1e1500 */
[----:B------:R-:W-:Y:S01]  /*1080*/  LEA.HI.X.SX32 R71, R75, R0, 0x1, P1 ;  /* 0x000000004b477211 */ /* 0x000fe200008f0eff */
[----:B------:R1:W2:Y:S01]  /*1090*/  LDG.E.U16 R66, [R66.64] ;  /* 0x0000000642427981 */ /* 0x0002a2000c1e1500 */
[----:B------:R-:W-:-:S03]  /*10a0*/  LEA R74, P0, R77, R2, 0x1 ;  /* 0x000000024d4a7211 */ /* 0x000fc600078008ff */
[----:B------:R1:W2:Y:S01]  /*10b0*/  LDG.E.U16 R63, [R70.64] ;  /* 0x00000006463f7981 */ /* 0x0002a2000c1e1500 */
[----:B0-----:R-:W-:-:S04]  /*10c0*/  IMAD R69, R14, 0x4, R79 ;  /* 0x000000040e457824 */ /* 0x001fc800078e024f */
[----:B------:R-:W-:Y:S01]  /*10d0*/  IMAD R83, R14, 0x4, R69 ;  /* 0x000000040e537824 */ /* 0x000fe200078e0245 */
[----:B------:R-:W-:-:S04]  /*10e0*/  LEA.HI.X.SX32 R75, R77, R0, 0x1, P0 ;  /* 0x000000004d4b7211 */ /* 0x000fc800000f0eff */
[----:B-1----:R-:W-:Y:S01]  /*10f0*/  LEA R71, R14, R83, 0x2 ;  /* 0x000000530e477211 */ /* 0x002fe200078e10ff */
[----:B------:R0:W2:Y:S01]  /*1100*/  LDG.E.U16 R68, [R74.64] ;  /* 0x000000064a447981 */ /* 0x0000a2000c1e1500 */
[----:B------:R-:W-:-:S03]  /*1110*/  LEA R72, P0, R73, R2, 0x1 ;  /* 0x0000000249487211 */ /* 0x000fc600078008ff */
[C---:B------:R-:W-:Y:S01]  /*1120*/  IMAD R85, R14.reuse, 0x4, R71 ;  /* 0x000000040e557824 */ /* 0x040fe200078e0247 */
[----:B------:R-:W-:Y:S02]  /*1130*/  LEA.HI.X.SX32 R73, R73, R0, 0x1, P0 ;  /* 0x0000000049497211 */ /* 0x000fe400000f0eff */
[----:B------:R-:W-:Y:S01]  /*1140*/  LEA R76, P0, R65, R2, 0x1 ;  /* 0x00000002414c7211 */ /* 0x000fe200078008ff */
[----:B------:R-:W-:-:S03]  /*1150*/  IMAD R87, R14, 0x4, R85 ;  /* 0x000000040e577824 */ /* 0x000fc600078e0255 */
[----:B------:R-:W-:Y:S02]  /*1160*/  LEA.HI.X.SX32 R77, R65, R0, 0x1, P0 ;  /* 0x00000000414d7211 */ /* 0x000fe400000f0eff */
[----:B------:R1:W2:Y:S01]  /*1170*/  LDG.E.U16 R65, [R72.64] ;  /* 0x0000000648417981 */ /* 0x0002a2000c1e1500 */
[----:B------:R-:W-:-:S03]  /*1180*/  LEA R80, P0, R69, R2, 0x1 ;  /* 0x0000000245507211 */ /* 0x000fc600078008ff */
[----:B------:R0:W2:Y:S01]  /*1190*/  LDG.E.U16 R70, [R76.64] ;  /* 0x000000064c467981 */ /* 0x0000a2000c1e1500 */
[----:B------:R-:W-:Y:S02]  /*11a0*/  LEA.HI.X.SX32 R81, R69, R0, 0x1, P0 ;  /* 0x0000000045517211 */ /* 0x000fe400000f0eff */
[----:B-1----:R-:W-:-:S03]  /*11b0*/  LEA R73, R14, R87, 0x2 ;  /* 0x000000570e497211 */ /* 0x002fc600078e10ff */
[----:B------:R1:W2:Y:S01]  /*11c0*/  LDG.E.U16 R72, [R80.64] ;  /* 0x0000000650487981 */ /* 0x0002a2000c1e1500 */
[----:B------:R-:W-:Y:S01]  /*11d0*/  LEA R82, P0, R83, R2, 0x1 ;  /* 0x0000000253527211 */ /* 0x000fe200078008ff */
[----:B------:R-:W-:-:S03]  /*11e0*/  IMAD R89, R14, 0x4, R73 ;  /* 0x000000040e597824 */ /* 0x000fc600078e0249 */
[----:B------:R-:W-:Y:S02]  /*11f0*/  LEA.HI.X.SX32 R83, R83, R0, 0x1, P0 ;  /* 0x0000000053537211 */ /* 0x000fe400000f0eff */
[-C--:B0-----:R-:W-:Y:S01]  /*1200*/  LEA R74, P0, R71, R2.reuse, 0x1 ;  /* 0x00000002474a7211 */ /* 0x081fe200078008ff */
[C---:B------:R-:W-:Y:S01]  /*1210*/  IMAD R91, R14.reuse, 0x4, R89 ;  /* 0x000000040e5b7824 */ /* 0x040fe200078e0259 */
[----:B------:R-:W-:Y:S01]  /*1220*/  LEA R78, P1, R79, R2, 0x1 ;  /* 0x000000024f4e7211 */ /* 0x000fe200078208ff */
[----:B------:R0:W2:Y:S01]  /*1230*/  LDG.E.U16 R69, [R82.64] ;  /* 0x0000000652457981 */ /* 0x0000a2000c1e1500 */
[----:B------:R-:W-:Y:S02]  /*1240*/  LEA.HI.X.SX32 R75, R71, R0, 0x1, P0 ;  /* 0x00000000474b7211 */ /* 0x000fe400000f0eff */
[C---:B------:R-:W-:Y:S02]  /*1250*/  LEA R76, P0, R87.reuse, R2, 0x1 ;  /* 0x00000002574c7211 */ /* 0x040fe400078008ff */
[----:B------:R-:W-:Y:S01]  /*1260*/  LEA R93, R14, R91, 0x2 ;  /* 0x0000005b0e5d7211 */ /* 0x000fe200078e10ff */
[----:B------:R0:W2:Y:S01]  /*1270*/  LDG.E.U16 R74, [R74.64] ;  /* 0x000000064a4a7981 */ /* 0x0000a2000c1e1500 */
[----:B------:R-:W-:-:S03]  /*1280*/  LEA.HI.X.SX32 R77, R87, R0, 0x1, P0 ;  /* 0x00000000574d7211 */ /* 0x000fc600000f0eff */
[C---:B------:R-:W-:Y:S01]  /*1290*/  IMAD R87, R14.reuse, 0x4, R93 ;  /* 0x000000040e577824 */ /* 0x040fe200078e025d */
[----:B------:R-:W-:Y:S01]  /*12a0*/  LEA.HI.X.SX32 R79, R79, R0, 0x1, P1 ;  /* 0x000000004f4f7211 */ /* 0x000fe200008f0eff */
[----:B------:R0:W2:Y:S02]  /*12b0*/  LDG.E.U16 R76, [R76.64] ;  /* 0x000000064c4c7981 */ /* 0x0000a4000c1e1500 */
[C---:B------:R-:W-:Y:S01]  /*12c0*/  IMAD R95, R14.reuse, 0x4, R87 ;  /* 0x000000040e5f7824 */ /* 0x040fe200078e0257 */
[----:B------:R-:W-:Y:S01]  /*12d0*/  LEA R84, P1, R85, R2, 0x1 ;  /* 0x0000000255547211 */ /* 0x000fe200078208ff */
[----:B------:R0:W2:Y:S03]  /*12e0*/  LDG.E.U16 R67, [R78.64] ;  /* 0x000000064e437981 */ /* 0x0000a6000c1e1500 */
[----:B------:R-:W-:-:S05]  /*12f0*/  LEA R97, R14, R95, 0x2 ;  /* 0x0000005f0e617211 */ /* 0x000fca00078e10ff */
[----:B------:R-:W-:Y:S01]  /*1300*/  IMAD R99, R14, 0x4, R97 ;  /* 0x000000040e637824 */ /* 0x000fe200078e0261 */
[----:B-1----:R-:W-:-:S03]  /*1310*/  LEA R80, P0, R73, R2, 0x1 ;  /* 0x0000000249507211 */ /* 0x002fc600078008ff */
[C---:B------:R-:W-:Y:S01]  /*1320*/  IMAD R101, R14.reuse, 0x4, R99 ;  /* 0x000000040e657824 */ /* 0x040fe200078e0263 */
[-C--:B------:R-:W-:Y:S02]  /*1330*/  LEA.HI.X.SX32 R85, R85, R0.reuse, 0x1, P1 ;  /* 0x0000000055557211 */ /* 0x080fe400008f0eff */
[----:B------:R-:W-:Y:S02]  /*1340*/  LEA.HI.X.SX32 R81, R73, R0, 0x1, P0 ;  /* 0x0000000049517211 */ /* 0x000fe400000f0eff */
[----:B------:R-:W-:Y:S01]  /*1350*/  LEA R103, R14, R101, 0x2 ;  /* 0x000000650e677211 */ /* 0x000fe200078e10ff */
[----:B------:R1:W2:Y:S01]  /*1360*/  LDG.E.U16 R71, [R84.64] ;  /* 0x0000000654477981 */ /* 0x0002a2000c1e1500 */
[----:B0-----:R-:W-:-:S03]  /*1370*/  LEA R78, P0, R89, R2, 0x1 ;  /* 0x00000002594e7211 */ /* 0x001fc600078008ff */
[C---:B------:R-:W-:Y:S01]  /*1380*/  IMAD R105, R14.reuse, 0x4, R103 ;  /* 0x000000040e697824 */ /* 0x040fe200078e0267 */
[----:B------:R-:W-:Y:S01]  /*1390*/  LEA.HI.X.SX32 R79, R89, R0, 0x1, P0 ;  /* 0x00000000594f7211 */ /* 0x000fe200000f0eff */
[----:B------:R0:W2:Y:S01]  /*13a0*/  LDG.E.U16 R73, [R80.64] ;  /* 0x0000000650497981 */ /* 0x0000a2000c1e1500 */
[-C--:B------:R-:W-:Y:S01]  /*13b0*/  LEA R82, P1, R91, R2.reuse, 0x1 ;  /* 0x000000025b527211 */ /* 0x080fe200078208ff */
[----:B------:R-:W-:Y:S01]  /*13c0*/  IMAD R107, R14, 0x4, R105 ;  /* 0x000000040e6b7824 */ /* 0x000fe200078e0269 */
[----:B-1----:R-:W-:Y:S01]  /*13d0*/  LEA R84, P0, R93, R2, 0x1 ;  /* 0x000000025d547211 */ /* 0x002fe200078008ff */
[----:B------:R1:W2:Y:S01]  /*13e0*/  LDG.E.U16 R78, [R78.64] ;  /* 0x000000064e4e7981 */ /* 0x0002a2000c1e1500 */
[-C--:B------:R-:W-:Y:S02]  /*13f0*/  LEA.HI.X.SX32 R83, R91, R0.reuse, 0x1, P1 ;  /* 0x000000005b537211 */ /* 0x080fe400008f0eff */
[----:B------:R-:W-:Y:S02]  /*1400*/  LEA.HI.X.SX32 R85, R93, R0, 0x1, P0 ;  /* 0x000000005d557211 */ /* 0x000fe400000f0eff */
[-C--:B------:R-:W-:Y:S01]  /*1410*/  LEA R86, P0, R87, R2.reuse, 0x1 ;  /* 0x0000000257567211 */ /* 0x080fe200078008ff */
[----:B------:R1:W2:Y:S01]  /*1420*/  LDG.E.U16 R75, [R82.64] ;  /* 0x00000006524b7981 */ /* 0x0002a2000c1e1500 */
[----:B------:R-:W-:-:S02]  /*1430*/  LEA R90, P1, R97, R2, 0x1 ;  /* 0x00000002615a7211 */ /* 0x000fc400078208ff */
[C---:B------:R-:W-:Y:S01]  /*1440*/  LEA R109, R14.reuse, R107, 0x2 ;  /* 0x0000006b0e6d7211 */ /* 0x040fe200078e10ff */
[----:B0-----:R0:W2:Y:S01]  /*1450*/  LDG.E.U16 R80, [R84.64] ;  /* 0x0000000654507981 */ /* 0x0010a2000c1e1500 */
[----:B------:R-:W-:Y:S02]  /*1460*/  LEA.HI.X.SX32 R87, R87, R0, 0x1, P0 ;  /* 0x0000000057577211 */ /* 0x000fe400000f0eff */
[----:B------:R-:W-:Y:S02]  /*1470*/  LEA R88, P0, R95, R2, 0x1 ;  /* 0x000000025f587211 */ /* 0x000fe400078008ff */
[-C--:B------:R-:W-:Y:S01]  /*1480*/  LEA.HI.X.SX32 R91, R97, R0.reuse, 0x1, P1 ;  /* 0x00000000615b7211 */ /* 0x080fe200008f0eff */
[C---:B------:R-:W-:Y:S01]  /*1490*/  IMAD R97, R14.reuse, 0x4, R109 ;  /* 0x000000040e617824 */ /* 0x040fe200078e026d */
[----:B------:R-:W-:Y:S01]  /*14a0*/  LEA.HI.X.SX32 R89, R95, R0, 0x1, P0 ;  /* 0x000000005f597211 */ /* 0x000fe200000f0eff */
[----:B------:R0:W2:Y:S01]  /*14b0*/  LDG.E.U16 R77, [R86.64] ;  /* 0x00000006564d7981 */ /* 0x0000a2000c1e1500 */
[----:B------:R-:W-:Y:S01]  /*14c0*/  LEA R92, P0, R99, R2, 0x1 ;  /* 0x00000002635c7211 */ /* 0x000fe200078008ff */
[----:B------:R-:W-:-:S02]  /*14d0*/  IMAD R111, R14, 0x4, R97 ;  /* 0x000000040e6f7824 */ /* 0x000fc400078e0261 */
[----:B-1----:R1:W2:Y:S01]  /*14e0*/  LDG.E.U16 R82, [R88.64] ;  /* 0x0000000658527981 */ /* 0x0022a2000c1e1500 */
[----:B------:R-:W-:Y:S02]  /*14f0*/  LEA.HI.X.SX32 R93, R99, R0, 0x1, P0 ;  /* 0x00000000635d7211 */ /* 0x000fe400000f0eff */
[C---:B------:R-:W-:Y:S01]  /*1500*/  LEA R99, R14.reuse, R111, 0x2 ;  /* 0x0000006f0e637211 */ /* 0x040fe200078e10ff */
[----:B------:R1:W2:Y:S04]  /*1510*/  LDG.E.U16 R79, [R90.64] ;  /* 0x000000065a4f7981 */ /* 0x0002a8000c1e1500 */
[C---:B------:R-:W-:Y:S01]  /*1520*/  IMAD R113, R14.reuse, 0x4, R99 ;  /* 0x000000040e717824 */ /* 0x040fe200078e0263 */
[C---:B------:R-:W-:Y:S01]  /*1530*/  LEA R94, P0, R101.reuse, R2, 0x1 ;  /* 0x00000002655e7211 */ /* 0x040fe200078008ff */
[----:B0-----:R0:W4:Y:S02]  /*1540*/  LDG.E.U16 R84, [R92.64] ;  /* 0x000000065c547981 */ /* 0x001124000c1e1500 */
[----:B------:R-:W-:Y:S01]  /*1550*/  IMAD R115, R14, 0x4, R113 ;  /* 0x000000040e737824 */ /* 0x000fe200078e0271 */
[----:B------:R-:W-:-:S04]  /*1560*/  LEA.HI.X.SX32 R95, R101, R0, 0x1, P0 ;  /* 0x00000000655f7211 */ /* 0x000fc800000f0eff */
[----:B------:R-:W-:Y:S01]  /*1570*/  LEA R117, R14, R115, 0x2 ;  /* 0x000000730e757211 */ /* 0x000fe200078e10ff */
[----:B------:R1:W4:Y:S01]  /*1580*/  LDG.E.U16 R81, [R94.64] ;  /* 0x000000065e517981 */ /* 0x000322000c1e1500 */
[----:B------:R-:W-:-:S03]  /*1590*/  LEA R100, P0, R103, R2, 0x1 ;  /* 0x0000000267647211 */ /* 0x000fc600078008ff */
[C---:B------:R-:W-:Y:S01]  /*15a0*/  IMAD R119, R14.reuse, 0x4, R117 ;  /* 0x000000040e777824 */ /* 0x040fe200078e0275 */
[----:B------:R-:W-:Y:S02]  /*15b0*/  LEA.HI.X.SX32 R101, R103, R0, 0x1, P0 ;  /* 0x0000000067657211 */ /* 0x000fe400000f0eff */
[-C--:B------:R-:W-:Y:S01]  /*15c0*/  LEA R102, P0, R107, R2.reuse, 0x1 ;  /* 0x000000026b667211 */ /* 0x080fe200078008ff */
[C---:B0-----:R-:W-:Y:S01]  /*15d0*/  IMAD R93, R14.reuse, 0x4, R119 ;  /* 0x000000040e5d7824 */ /* 0x041fe200078e0277 */
[----:B------:R-:W-:Y:S01]  /*15e0*/  LEA R86, P1, R105, R2, 0x1 ;  /* 0x0000000269567211 */ /* 0x000fe200078208ff */
[----:B------:R0:W4:Y:S01]  /*15f0*/  LDG.E.U16 R100, [R100.64] ;  /* 0x0000000664647981 */ /* 0x000122000c1e1500 */
[----:B------:R-:W-:Y:S02]  /*1600*/  LEA.HI.X.SX32 R103, R107, R0, 0x1, P0 ;  /* 0x000000006b677211 */ /* 0x000fe400000f0eff */
[C---:B-1----:R-:W-:Y:S02]  /*1610*/  LEA R88, P0, R109.reuse, R2, 0x1 ;  /* 0x000000026d587211 */ /* 0x042fe400078008ff */
[----:B------:R-:W-:Y:S01]  /*1620*/  LEA R95, R14, R93, 0x2 ;  /* 0x0000005d0e5f7211 */ /* 0x000fe200078e10ff */
[----:B------:R1:W4:Y:S01]  /*1630*/  LDG.E.U16 R102, [R102.64] ;  /* 0x0000000666667981 */ /* 0x000322000c1e1500 */
[----:B------:R-:W-:-:S02]  /*1640*/  LEA.HI.X.SX32 R89, R109, R0, 0x1, P0 ;  /* 0x000000006d597211 */ /* 0x000fc400000f0eff */
[----:B------:R-:W-:Y:S01]  /*1650*/  LEA R104, P0, R97, R2, 0x1 ;  /* 0x0000000261687211 */ /* 0x000fe200078008ff */
[C---:B------:R-:W-:Y:S01]  /*1660*/  IMAD R107, R14.reuse, 0x4, R95 ;  /* 0x000000040e6b7824 */ /* 0x040fe200078e025f */
[-C--:B------:R-:W-:Y:S01]  /*1670*/  LEA.HI.X.SX32 R87, R105, R0.reuse, 0x1, P1 ;  /* 0x0000000069577211 */ /* 0x080fe200008f0eff */
[----:B------:R0:W4:Y:S01]  /*1680*/  LDG.E.U16 R85, [R88.64] ;  /* 0x0000000658557981 */ /* 0x000122000c1e1500 */
[----:B------:R-:W-:Y:S01]  /*1690*/  LEA.HI.X.SX32 R105, R97, R0, 0x1, P0 ;  /* 0x0000000061697211 */ /* 0x000fe200000f0eff */
[C---:B------:R-:W-:Y:S01]  /*16a0*/  IMAD R97, R14.reuse, 0x4, R107 ;  /* 0x000000040e617824 */ /* 0x040fe200078e026b */
[C---:B------:R-:W-:Y:S01]  /*16b0*/  LEA R108, P0, R99.reuse, R2, 0x1 ;  /* 0x00000002636c7211 */ /* 0x040fe200078008ff */
[----:B------:R0:W4:Y:S03]  /*16c0*/  LDG.E.U16 R83, [R86.64] ;  /* 0x0000000656537981 */ /* 0x000126000c1e1500 */
[----:B------:R-:W-:Y:S01]  /*16d0*/  LEA R121, R14, R97, 0x2 ;  /* 0x000000610e797211 */ /* 0x000fe200078e10ff */
[----:B------:R1:W4:Y:S01]  /*16e0*/  LDG.E.U16 R104, [R104.64] ;  /* 0x0000000668687981 */ /* 0x000322000c1e1500 */
[----:B------:R-:W-:-:S03]  /*16f0*/  LEA.HI.X.SX32 R109, R99, R0, 0x1, P0 ;  /* 0x00000000636d7211 */ /* 0x000fc600000f0eff */
[C---:B------:R-:W-:Y:S01]  /*1700*/  IMAD R123, R14.reuse, 0x4, R121 ;  /* 0x000000040e7b7824 */ /* 0x040fe200078e0279 */
[-C--:B0-----:R-:W-:Y:S01]  /*1710*/  LEA R86, P0, R113, R2.reuse, 0x1 ;  /* 0x0000000271567211 */ /* 0x081fe200078008ff */
[----:B------:R0:W4:Y:S02]  /*1720*/  LDG.E.U16 R108, [R108.64] ;  /* 0x000000066c6c7981 */ /* 0x000124000c1e1500 */
[----:B------:R-:W-:Y:S01]  /*1730*/  IMAD R99, R14, 0x4, R123 ;  /* 0x000000040e637824 */ /* 0x000fe200078e027b */
[----:B------:R-:W-:-:S04]  /*1740*/  LEA R90, P1, R111, R2, 0x1 ;  /* 0x000000026f5a7211 */ /* 0x000fc800078208ff */
[C---:B------:R-:W-:Y:S02]  /*1750*/  LEA R125, R14.reuse, R99, 0x2 ;  /* 0x000000630e7d7211 */ /* 0x040fe400078e10ff */
[----:B------:R-:W-:Y:S02]  /*1760*/  LEA.HI.X.SX32 R87, R113, R0, 0x1, P0 ;  /* 0x0000000071577211 */ /* 0x000fe400000f0eff */
[----:B------:R-:W-:Y:S01]  /*1770*/  LEA R110, P0, R115, R2, 0x1 ;  /* 0x00000002736e7211 */ /* 0x000fe200078008ff */
[C---:B------:R-:W-:Y:S01]  /*1780*/  IMAD R127, R14.reuse, 0x4, R125 ;  /* 0x000000040e7f7824 */ /* 0x040fe200078e027d */
[-C--:B------:R-:W-:Y:S01]  /*1790*/  LEA.HI.X.SX32 R91, R111, R0.reuse, 0x1, P1 ;  /* 0x000000006f5b7211 */ /* 0x080fe200008f0eff */
[----:B-1----:R1:W4:Y:S01]  /*17a0*/  LDG.E.U16 R103, [R86.64] ;  /* 0x0000000656677981 */ /* 0x002322000c1e1500 */
[----:B------:R-:W-:Y:S01]  /*17b0*/  LEA.HI.X.SX32 R111, R115, R0, 0x1, P0 ;  /* 0x00000000736f7211 */ /* 0x000fe200000f0eff */
[----:B------:R-:W-:Y:S01]  /*17c0*/  IMAD R115, R14, 0x4, R127 ;  /* 0x000000040e737824 */ /* 0x000fe200078e027f */
[-C--:B------:R-:W-:Y:S01]  /*17d0*/  LEA R88, P1, R117, R2.reuse, 0x1 ;  /* 0x0000000275587211 */ /* 0x080fe200078208ff */
[----:B------:R0:W4:Y:S01]  /*17e0*/  LDG.E.U16 R101, [R90.64] ;  /* 0x000000065a657981 */ /* 0x000122000c1e1500 */
[----:B------:R-:W-:-:S02]  /*17f0*/  LEA R112, P0, R119, R2, 0x1 ;  /* 0x0000000277707211 */ /* 0x000fc400078008ff */
[-C--:B------:R-:W-:Y:S01]  /*1800*/  LEA.HI.X.SX32 R89, R117, R0.reuse, 0x1, P1 ;  /* 0x0000000075597211 */ /* 0x080fe200008f0eff */
[----:B------:R1:W4:Y:S01]  /*1810*/  LDG.E.U16 R110, [R110.64] ;  /* 0x000000066e6e7981 */ /* 0x000322000c1e1500 */
[C---:B------:R-:W-:Y:S02]  /*1820*/  LEA R117, R14.reuse, R115, 0x2 ;  /* 0x000000730e757211 */ /* 0x040fe400078e10ff */
[----:B------:R-:W-:Y:S01]  /*1830*/  LEA.HI.X.SX32 R113, R119, R0, 0x1, P0 ;  /* 0x0000000077717211 */ /* 0x000fe200000f0eff */
[----:B------:R1:W4:Y:S02]  /*1840*/  LDG.E.U16 R105, [R88.64] ;  /* 0x0000000658697981 */ /* 0x000324000c1e1500 */
[C---:B------:R-:W-:Y:S01]  /*1850*/  IMAD R119, R14.reuse, 0x4, R117 ;  /* 0x000000040e777824 */ /* 0x040fe200078e0275 */
[C---:B0-----:R-:W-:Y:S01]  /*1860*/  LEA R90, P0, R93.reuse, R2, 0x1 ;  /* 0x000000025d5a7211 */ /* 0x041fe200078008ff */
[----:B------:R0:W4:Y:S02]  /*1870*/  LDG.E.U16 R112, [R112.64] ;  /* 0x0000000670707981 */ /* 0x000124000c1e1500 */
[----:B------:R-:W-:Y:S01]  /*1880*/  IMAD R129, R14, 0x4, R119 ;  /* 0x000000040e817824 */ /* 0x000fe200078e0277 */
[----:B------:R-:W-:-:S04]  /*1890*/  LEA.HI.X.SX32 R91, R93, R0, 0x1, P0 ;  /* 0x000000005d5b7211 */ /* 0x000fc800000f0eff */
[----:B------:R-:W-:Y:S01]  /*18a0*/  LEA R131, R14, R129, 0x2 ;  /* 0x000000810e837211 */ /* 0x000fe200078e10ff */
[----:B------:R0:W4:Y:S01]  /*18b0*/  LDG.E.U16 R109, [R90.64] ;  /* 0x000000065a6d7981 */ /* 0x000122000c1e1500 */
[----:B-1----:R-:W-:-:S03]  /*18c0*/  LEA R86, P0, R95, R2, 0x1 ;  /* 0x000000025f567211 */ /* 0x002fc600078008ff */
[C---:B------:R-:W-:Y:S01]  /*18d0*/  IMAD R111, R14.reuse, 0x4, R131 ;  /* 0x000000040e6f7824 */ /* 0x040fe200078e0283 */
[----:B------:R-:W-:Y:S02]  /*18e0*/  LEA.HI.X.SX32 R87, R95, R0, 0x1, P0 ;  /* 0x000000005f577211 */ /* 0x000fe400000f0eff */
[-C--:B------:R-:W-:Y:S01]  /*18f0*/  LEA R88, P0, R97, R2.reuse, 0x1 ;  /* 0x0000000261587211 */ /* 0x080fe200078008ff */
[C---:B------:R-:W-:Y:S01]  /*1900*/  IMAD R133, R14.reuse, 0x4, R111 ;  /* 0x000000040e857824 */ /* 0x040fe200078e026f */
[----:B------:R-:W-:Y:S01]  /*1910*/  LEA R92, P1, R107, R2, 0x1 ;  /* 0x000000026b5c7211 */ /* 0x000fe200078208ff */
[----:B------:R1:W4:Y:S01]  /*1920*/  LDG.E.U16 R114, [R86.64] ;  /* 0x0000000656727981 */ /* 0x000322000c1e1500 */
[----:B------:R-:W-:Y:S02]  /*1930*/  LEA.HI.X.SX32 R89, R97, R0, 0x1, P0 ;  /* 0x0000000061597211 */ /* 0x000fe400000f0eff */
[C---:B------:R-:W-:Y:S02]  /*1940*/  LEA R94, P0, R121.reuse, R2, 0x1 ;  /* 0x00000002795e7211 */ /* 0x040fe400078008ff */
[----:B0-----:R-:W-:Y:S01]  /*1950*/  LEA R113, R14, R133, 0x2 ;  /* 0x000000850e717211 */ /* 0x001fe200078e10ff */
[----:B------:R0:W4:Y:S01]  /*1960*/  LDG.E.U16 R116, [R88.64] ;  /* 0x0000000658747981 */ /* 0x000122000c1e1500 */
[----:B------:R-:W-:-:S03]  /*1970*/  LEA.HI.X.SX32 R95, R121, R0, 0x1, P0 ;  /* 0x00000000795f7211 */ /* 0x000fc600000f0eff */
[C---:B------:R-:W-:Y:S01]  /*1980*/  IMAD R121, R14.reuse, 0x4, R113 ;  /* 0x000000040e797824 */ /* 0x040fe200078e0271 */
[----:B------:R-:W-:Y:S01]  /*1990*/  LEA.HI.X.SX32 R93, R107, R0, 0x1, P1 ;  /* 0x000000006b5d7211 */ /* 0x000fe200008f0eff */
[----:B------:R0:W4:Y:S02]  /*19a0*/  LDG.E.U16 R147, [R94.64] ;  /* 0x000000065e937981 */ /* 0x000124000c1e1500 */
[C---:B------:R-:W-:Y:S01]  /*19b0*/  IMAD R135, R14.reuse, 0x4, R121 ;  /* 0x000000040e877824 */ /* 0x040fe200078e0279 */
[-C--:B------:R-:W-:Y:S01]  /*19c0*/  LEA R98, P0, R99, R2.reuse, 0x1 ;  /* 0x0000000263627211 */ /* 0x080fe200078008ff */
[----:B------:R0:W4:Y:S01]  /*19d0*/  LDG.E.U16 R145, [R92.64] ;  /* 0x000000065c917981 */ /* 0x000122000c1e1500 */
[----:B------:R-:W-:Y:S02]  /*19e0*/  LEA R106, P1, R127, R2, 0x1 ;  /* 0x000000027f6a7211 */ /* 0x000fe400078208ff */
[----:B------:R-:W-:Y:S02]  /*19f0*/  LEA R137, R14, R135, 0x2 ;  /* 0x000000870e897211 */ /* 0x000fe400078e10ff */
[----:B------:R-:W-:-:S02]  /*1a00*/  LEA.HI.X.SX32 R99, R99, R0, 0x1, P0 ;  /* 0x0000000063637211 */ /* 0x000fc400000f0eff */
[----:B------:R-:W-:Y:S01]  /*1a10*/  LEA.HI.X.SX32 R107, R127, R0, 0x1, P1 ;  /* 0x000000007f6b7211 */ /* 0x000fe200008f0eff */
[C---:B------:R-:W-:Y:S01]  /*1a20*/  IMAD R127, R14.reuse, 0x4, R137 ;  /* 0x000000040e7f7824 */ /* 0x040fe200078e0289 */
[C---:B------:R-:W-:Y:S01]  /*1a30*/  LEA R90, P0, R117.reuse, R2, 0x1 ;  /* 0x00000002755a7211 */ /* 0x040fe200078008ff */
[----:B------:R0:W4:Y:S03]  /*1a40*/  LDG.E.U16 R149, [R98.64] ;  /* 0x0000000662957981 */ /* 0x000126000c1e1500 */
        /* <DEDUP_REMOVED lines=8> */
[C---:B0-----:R-:W-:Y:S01]  /*1ad0*/  LEA R92, P1, R111.reuse, R2, 0x1 ;  /* 0x000000026f5c7211 */ /* 0x041fe200078208ff */
[----:B------:R0:W4:Y:S02]  /*1ae0*/  LDG.E.U16 R155, [R96.64] ;  /* 0x00000006609b7981 */ /* 0x000124000c1e1500 */
[----:B------:R-:W-:Y:S01]  /*1af0*/  IMAD R99, R14, 0x4, R129 ;  /* 0x000000040e637824 */ /* 0x000fe200078e0281 */
[----:B------:R-:W-:-:S04]  /*1b00*/  LEA.HI.X.SX32 R93, R111, R0, 0x1, P1 ;  /* 0x000000006f5d7211 */ /* 0x000fc800008f0eff */
[----:B-1----:R-:W-:Y:S01]  /*1b10*/  LEA R107, R14, R99, 0x2 ;  /* 0x000000630e6b7211 */ /* 0x002fe200078e10ff */
[----:B------:R1:W4:Y:S01]  /*1b20*/  LDG.E.U16 R157, [R92.64] ;  /* 0x000000065c9d7981 */ /* 0x000322000c1e1500 */
[----:B------:R-:W-:-:S03]  /*1b30*/  LEA R86, P0, R113, R2, 0x1 ;  /* 0x0000000271567211 */ /* 0x000fc600078008ff */
[C---:B------:R-:W-:Y:S01]  /*1b40*/  IMAD R111, R14.reuse, 0x4, R107 ;  /* 0x000000040e6f7824 */ /* 0x040fe200078e026b */
[----:B------:R-:W-:Y:S02]  /*1b50*/  LEA.HI.X.SX32 R87, R113, R0, 0x1, P0 ;  /* 0x0000000071577211 */ /* 0x000fe400000f0eff */
[-C--:B------:R-:W-:Y:S01]  /*1b60*/  LEA R88, P1, R127, R2.reuse, 0x1 ;  /* 0x000000027f587211 */ /* 0x080fe200078208ff */
[C---:B------:R-:W-:Y:S01]  /*1b70*/  IMAD R113, R14.reuse, 0x4, R111 ;  /* 0x000000040e717824 */ /* 0x040fe200078e026f */
[----:B------:R-:W-:Y:S01]  /*1b80*/  LEA R94, P0, R135, R2, 0x1 ;  /* 0x00000002875e7211 */ /* 0x000fe200078008ff */
[----:B------:R0:W5:Y:S01]  /*1b90*/  LDG.E.U16 R159, [R86.64] ;  /* 0x00000006569f7981 */ /* 0x000162000c1e1500 */
[-C--:B------:R-:W-:Y:S02]  /*1ba0*/  LEA.HI.X.SX32 R89, R127, R0.reuse, 0x1, P1 ;  /* 0x000000007f597211 */ /* 0x080fe400008f0eff */
[C---:B------:R-:W-:Y:S02]  /*1bb0*/  LEA R127, R14.reuse, R113, 0x2 ;  /* 0x000000710e7f7211 */ /* 0x040fe400078e10ff */
[----:B------:R-:W-:Y:S01]  /*1bc0*/  LEA.HI.X.SX32 R95, R135, R0, 0x1, P0 ;  /* 0x00000000875f7211 */ /* 0x000fe200000f0eff */
[----:B------:R3:W5:Y:S01]  /*1bd0*/  LDG.E.U16 R163, [R88.64] ;  /* 0x0000000658a37981 */ /* 0x000762000c1e1500 */
[-C--:B------:R-:W-:Y:S01]  /*1be0*/  LEA R90, P0, R139, R2.reuse, 0x1 ;  /* 0x000000028b5a7211 */ /* 0x080fe200078008ff */
[C---:B------:R-:W-:Y:S01]  /*1bf0*/  IMAD R135, R14.reuse, 0x4, R127 ;  /* 0x000000040e877824 */ /* 0x040fe200078e027f */
[----:B-1----:R-:W-:Y:S01]  /*1c00*/  LEA R92, P1, R111, R2, 0x1 ;  /* 0x000000026f5c7211 */ /* 0x002fe200078208ff */
[----:B------:R1:W5:Y:S01]  /*1c10*/  LDG.E.U16 R161, [R94.64] ;  /* 0x000000065ea17981 */ /* 0x000362000c1e1500 */
[----:B------:R-:W-:Y:S01]  /*1c20*/  LEA.HI.X.SX32 R91, R139, R0, 0x1, P0 ;  /* 0x000000008b5b7211 */ /* 0x000fe200000f0eff */
[----:B------:R-:W-:Y:S01]  /*1c30*/  IMAD R139, R14, 0x4, R135 ;  /* 0x000000040e8b7824 */ /* 0x000fe200078e0287 */
[----:B0-----:R-:W-:-:S02]  /*1c40*/  LEA R96, P0, R99, R2, 0x1 ;  /* 0x0000000263607211 */ /* 0x001fc400078008ff */
[-C--:B------:R-:W-:Y:S01]  /*1c50*/  LEA.HI.X.SX32 R93, R111, R0.reuse, 0x1, P1 ;  /* 0x000000006f5d7211 */ /* 0x080fe200008f0eff */
[----:B------:R0:W5:Y:S01]  /*1c60*/  LDG.E.U16 R165, [R90.64] ;  /* 0x000000065aa57981 */ /* 0x000162000c1e1500 */
[C---:B------:R-:W-:Y:S02]  /*1c70*/  LEA R141, R14.reuse, R139, 0x2 ;  /* 0x0000008b0e8d7211 */ /* 0x040fe400078e10ff */
[----:B------:R-:W-:Y:S01]  /*1c80*/  LEA.HI.X.SX32 R97, R99, R0, 0x1, P0 ;  /* 0x0000000063617211 */ /* 0x000fe200000f0eff */
[----:B------:R0:W5:Y:S02]  /*1c90*/  LDG.E.U16 R169, [R92.64] ;  /* 0x000000065ca97981 */ /* 0x000164000c1e1500 */
[C---:B------:R-:W-:Y:S01]  /*1ca0*/  IMAD R99, R14.reuse, 0x4, R141 ;  /* 0x000000040e637824 */ /* 0x040fe200078e028d */
[----:B------:R-:W-:Y:S01]  /*1cb0*/  LEA R86, P0, R127, R2, 0x1 ;  /* 0x000000027f567211 */ /* 0x000fe200078008ff */
[----:B------:R0:W5:Y:S03]  /*1cc0*/  LDG.E.U16 R167, [R96.64] ;  /* 0x0000000660a77981 */ /* 0x000166000c1e1500 */
[----:B------:R-:W-:-:S02]  /*1cd0*/  LEA R111, R14, R99, 0x2 ;  /* 0x000000630e6f7211 */ /* 0x000fc400078e10ff */
[----:B------:R-:W-:Y:S02]  /*1ce0*/  LEA.HI.X.SX32 R87, R127, R0, 0x1, P0 ;  /* 0x000000007f577211 */ /* 0x000fe400000f0eff */
[-C--:B-1----:R-:W-:Y:S01]  /*1cf0*/  LEA R94, P0, R139, R2.reuse, 0x1 ;  /* 0x000000028b5e7211 */ /* 0x082fe200078008ff */
[C---:B------:R-:W-:Y:S01]  /*1d00*/  IMAD R127, R14.reuse, 0x4, R111 ;  /* 0x000000040e7f7824 */ /* 0x040fe200078e026f */
[----:B---3--:R-:W-:Y:S01]  /*1d10*/  LEA R88, P1, R99, R2, 0x1 ;  /* 0x0000000263587211 */ /* 0x008fe200078208ff */
[----:B------:R1:W3:Y:S01]  /*1d20*/  LDG.E.U16 R171, [R86.64] ;  /* 0x0000000656ab7981 */ /* 0x0002e2000c1e1500 */
[----:B------:R-:W-:Y:S02]  /*1d30*/  LEA.HI.X.SX32 R95, R139, R0, 0x1, P0 ;  /* 0x000000008b5f7211 */ /* 0x000fe400000f0eff */
[C---:B------:R-:W-:Y:S02]  /*1d40*/  LEA R139, R14.reuse, R127, 0x2 ;  /* 0x0000007f0e8b7211 */ /* 0x040fe400078e10ff */
[----:B0-----:R-:W-:Y:S01]  /*1d50*/  LEA R90, P0, R127, R2, 0x1 ;  /* 0x000000027f5a7211 */ /* 0x001fe200078008ff */
[----:B------:R0:W3:Y:S02]  /*1d60*/  LDG.E.U16 R173, [R94.64] ;  /* 0x000000065ead7981 */ /* 0x0000e4000c1e1500 */
[----:B------:R-:W-:Y:S01]  /*1d70*/  IMAD R143, R14, 0x4, R139 ;  /* 0x000000040e8f7824 */ /* 0x000fe200078e028b */
[----:B------:R-:W-:-:S02]  /*1d80*/  LEA.HI.X.SX32 R89, R99, R0, 0x1, P1 ;  /* 0x0000000063597211 */ /* 0x000fc400008f0eff */
[----:B------:R-:W-:Y:S02]  /*1d90*/  LEA.HI.X.SX32 R91, R127, R0, 0x1, P0 ;  /* 0x000000007f5b7211 */ /* 0x000fe400000f0eff */
[-C--:B------:R-:W-:Y:S01]  /*1da0*/  LEA R96, P1, R143, R2.reuse, 0x1 ;  /* 0x000000028f607211 */ /* 0x080fe200078208ff */
[----:B------:R0:W3:Y:S01]  /*1db0*/  LDG.E.U16 R127, [R88.64] ;  /* 0x00000006587f7981 */ /* 0x0000e2000c1e1500 */
[----:B------:R-:W-:Y:S02]  /*1dc0*/  LEA R92, P0, R123, R2, 0x1 ;  /* 0x000000027b5c7211 */ /* 0x000fe400078008ff */
[-C--:B------:R-:W-:Y:S01]  /*1dd0*/  LEA.HI.X.SX32 R97, R143, R0.reuse, 0x1, P1 ;  /* 0x000000008f617211 */ /* 0x080fe200008f0eff */
[----:B------:R0:W3:Y:S01]  /*1de0*/  LDG.E.U16 R175, [R90.64] ;  /* 0x000000065aaf7981 */ /* 0x0000e2000c1e1500 */
[----:B------:R-:W-:Y:S02]  /*1df0*/  LEA.HI.X.SX32 R93, R123, R0, 0x1, P0 ;  /* 0x000000007b5d7211 */ /* 0x000fe400000f0eff */
[-C--:B-1----:R-:W-:Y:S01]  /*1e00*/  LEA R86, P1, R125, R2.reuse, 0x1 ;  /* 0x000000027d567211 */ /* 0x082fe200078208ff */
[----:B------:R1:W3:Y:S01]  /*1e10*/  LDG.E.U16 R123, [R96.64] ;  /* 0x00000006607b7981 */ /* 0x0002e2000c1e1500 */
[----:B------:R-:W-:-:S02]  /*1e20*/  LEA R98, P0, R115, R2, 0x1 ;  /* 0x0000000273627211 */ /* 0x000fc400078008ff */
[-C--:B------:R-:W-:Y:S01]  /*1e30*/  LEA.HI.X.SX32 R87, R125, R0.reuse, 0x1, P1 ;  /* 0x000000007d577211 */ /* 0x080fe200008f0eff */
[----:B------:R1:W3:Y:S01]  /*1e40*/  LDG.E.U16 R118, [R92.64] ;  /* 0x000000065c767981 */ /* 0x0002e2000c1e1500 */
[----:B------:R-:W-:Y:S02]  /*1e50*/  LEA.HI.X.SX32 R99, R115, R0, 0x1, P0 ;  /* 0x0000000073637211 */ /* 0x000fe400000f0eff */
[-C--:B0-----:R-:W-:Y:S01]  /*1e60*/  LEA R94, P1, R119, R2.reuse, 0x1 ;  /* 0x00000002775e7211 */ /* 0x081fe200078208ff */
[----:B------:R0:W3:Y:S01]  /*1e70*/  LDG.E.U16 R120, [R86.64] ;  /* 0x0000000656787981 */ /* 0x0000e2000c1e1500 */
[----:B------:R-:W-:Y:S02]  /*1e80*/  LEA R88, P0, R131, R2, 0x1 ;  /* 0x0000000283587211 */ /* 0x000fe400078008ff */
[-C--:B------:R-:W-:Y:S01]  /*1e90*/  LEA.HI.X.SX32 R95, R119, R0.reuse, 0x1, P1 ;  /* 0x00000000775f7211 */ /* 0x080fe200008f0eff */
[----:B------:R0:W3:Y:S01]  /*1ea0*/  LDG.E.U16 R122, [R98.64] ;  /* 0x00000006627a7981 */ /* 0x0000e2000c1e1500 */
[----:B------:R-:W-:-:S02]  /*1eb0*/  LEA.HI.X.SX32 R89, R131, R0, 0x1, P0 ;  /* 0x0000000083597211 */ /* 0x000fc400000f0eff */
[-C--:B------:R-:W-:Y:S01]  /*1ec0*/  LEA R90, P0, R133, R2.reuse, 0x1 ;  /* 0x00000002855a7211 */ /* 0x080fe200078008ff */
[----:B------:R0:W3:Y:S01]  /*1ed0*/  LDG.E.U16 R124, [R94.64] ;  /* 0x000000065e7c7981 */ /* 0x0000e2000c1e1500 */
[----:B-1----:R-:W-:Y:S02]  /*1ee0*/  LEA R96, P1, R121, R2, 0x1 ;  /* 0x0000000279607211 */ /* 0x002fe400078208ff */
[----:B------:R-:W-:Y:S02]  /*1ef0*/  LEA R143, R14, R143, 0x2 ;  /* 0x0000008f0e8f7211 */ /* 0x000fe400078e10ff */
[-C--:B------:R-:W-:Y:S01]  /*1f00*/  LEA.HI.X.SX32 R91, R133, R0.reuse, 0x1, P0 ;  /* 0x00000000855b7211 */ /* 0x080fe200000f0eff */
[----:B------:R1:W3:Y:S01]  /*1f10*/  LDG.E.U16 R14, [R88.64] ;  /* 0x00000006580e7981 */ /* 0x0002e2000c1e1500 */
[----:B------:R-:W-:Y:S02]  /*1f20*/  LEA.HI.X.SX32 R97, R121, R0, 0x1, P1 ;  /* 0x0000000079617211 */ /* 0x000fe400008f0eff */
[-C--:B0-----:R-:W-:Y:S01]  /*1f30*/  LEA R86, P1, R143, R2.reuse, 0x1 ;  /* 0x000000028f567211 */ /* 0x081fe200078208ff */
[----:B------:R0:W3:Y:S01]  /*1f40*/  LDG.E.U16 R126, [R90.64] ;  /* 0x000000065a7e7981 */ /* 0x0000e2000c1e1500 */
[----:B------:R-:W-:-:S02]  /*1f50*/  LEA R92, P0, R137, R2, 0x1 ;  /* 0x00000002895c7211 */ /* 0x000fc400078008ff */
[-C--:B------:R-:W-:Y:S01]  /*1f60*/  LEA.HI.X.SX32 R87, R143, R0.reuse, 0x1, P1 ;  /* 0x000000008f577211 */ /* 0x080fe200008f0eff */
[----:B------:R0:W3:Y:S01]  /*1f70*/  LDG.E.U16 R128, [R96.64] ;  /* 0x0000000660807981 */ /* 0x0000e2000c1e1500 */
[----:B------:R-:W-:Y:S02]  /*1f80*/  LEA.HI.X.SX32 R93, R137, R0, 0x1, P0 ;  /* 0x00000000895d7211 */ /* 0x000fe400000f0eff */
[-C--:B------:R-:W-:Y:S01]  /*1f90*/  LEA R94, P1, R117, R2.reuse, 0x1 ;  /* 0x00000002755e7211 */ /* 0x080fe200078208ff */
[----:B------:R0:W3:Y:S01]  /*1fa0*/  LDG.E.U16 R132, [R86.64] ;  /* 0x0000000656847981 */ /* 0x0000e2000c1e1500 */
[----:B-1----:R-:W-:Y:S02]  /*1fb0*/  LEA R88, P0, R129, R2, 0x1 ;  /* 0x0000000281587211 */ /* 0x002fe400078008ff */
[-C--:B------:R-:W-:Y:S01]  /*1fc0*/  LEA.HI.X.SX32 R95, R117, R0.reuse, 0x1, P1 ;  /* 0x00000000755f7211 */ /* 0x080fe200008f0eff */
[----:B------:R1:W3:Y:S01]  /*1fd0*/  LDG.E.U16 R130, [R92.64] ;  /* 0x000000065c827981 */ /* 0x0002e2000c1e1500 */
[----:B------:R-:W-:-:S02]  /*1fe0*/  LEA.HI.X.SX32 R89, R129, R0, 0x1, P0 ;  /* 0x0000000081597211 */ /* 0x000fc400000f0eff */
[-C--:B------:R-:W-:Y:S01]  /*1ff0*/  LEA R98, P1, R107, R2.reuse, 0x1 ;  /* 0x000000026b627211 */ /* 0x080fe200078208ff */
[----:B------:R-:W3:Y:S01]  /*2000*/  LDG.E.U16 R94, [R94.64] ;  /* 0x000000065e5e7981 */ /* 0x000ee2000c1e1500 */
[----:B0-----:R-:W-:Y:S02]  /*2010*/  LEA R90, P0, R113, R2, 0x1 ;  /* 0x00000002715a7211 */ /* 0x001fe400078008ff */
[-C--:B------:R-:W-:Y:S01]  /*2020*/  LEA.HI.X.SX32 R99, R107, R0.reuse, 0x1, P1 ;  /* 0x000000006b637211 */ /* 0x080fe200008f0eff */
[----:B------:R0:W3:Y:S01]  /*2030*/  LDG.E.U16 R88, [R88.64] ;  /* 0x0000000658587981 */ /* 0x0000e2000c1e1500 */
[----:B------:R-:W-:Y:S02]  /*2040*/  LEA.HI.X.SX32 R91, R113, R0, 0x1, P0 ;  /* 0x00000000715b7211 */ /* 0x000fe400000f0eff */
[-C--:B------:R-:W-:Y:S01]  /*2050*/  LEA R86, P0, R135, R2.reuse, 0x1 ;  /* 0x0000000287567211 */ /* 0x080fe200078008ff */
[----:B------:R-:W3:Y:S01]  /*2060*/  LDG.E.U16 R98, [R98.64] ;  /* 0x0000000662627981 */ /* 0x000ee2000c1e1500 */
[----:B------:R-:W-:-:S02]  /*2070*/  LEA R96, P1, R141, R2, 0x1 ;  /* 0x000000028d607211 */ /* 0x000fc400078208ff */
[-C--:B------:R-:W-:Y:S01]  /*2080*/  LEA.HI.X.SX32 R87, R135, R0.reuse, 0x1, P0 ;  /* 0x0000000087577211 */ /* 0x080fe200000f0eff */
[----:B------:R0:W3:Y:S01]  /*2090*/  LDG.E.U16 R90, [R90.64] ;  /* 0x000000065a5a7981 */ /* 0x0000e2000c1e1500 */
[----:B------:R-:W-:Y:S02]  /*20a0*/  LEA.HI.X.SX32 R97, R141, R0, 0x1, P1 ;  /* 0x000000008d617211 */ /* 0x000fe400008f0eff */
[-C--:B-1----:R-:W-:Y:S01]  /*20b0*/  LEA R92, P0, R111, R2.reuse, 0x1 ;  /* 0x000000026f5c7211 */ /* 0x082fe200078008ff */
[----:B------:R-:W3:Y:S01]  /*20c0*/  LDG.E.U16 R86, [R86.64] ;  /* 0x0000000656567981 */ /* 0x000ee2000c1e1500 */
[----:B------:R-:W-:Y:S02]  /*20d0*/  LEA R106, P1, R139, R2, 0x1 ;  /* 0x000000028b6a7211 */ /* 0x000fe400078208ff */
[-C--:B------:R-:W-:Y:S01]  /*20e0*/  LEA.HI.X.SX32 R93, R111, R0.reuse, 0x1, P0 ;  /* 0x000000006f5d7211 */ /* 0x080fe200000f0eff */
[----:B------:R-:W3:Y:S01]  /*20f0*/  LDG.E.U16 R96, [R96.64] ;  /* 0x0000000660607981 */ /* 0x000ee2000c1e1500 */
[----:B------:R-:W-:-:S03]  /*2100*/  LEA.HI.X.SX32 R107, R139, R0, 0x1, P1 ;  /* 0x000000008b6b7211 */ /* 0x000fc600008f0eff */
[----:B------:R-:W3:Y:S04]  /*2110*/  LDG.E.U16 R92, [R92.64] ;  /* 0x000000065c5c7981 */ /* 0x000ee8000c1e1500 */
[----:B------:R-:W3:Y:S01]  /*2120*/  LDG.E.U16 R106, [R106.64] ;  /* 0x000000066a6a7981 */ /* 0x000ee2000c1e1500 */
[----:B------:R-:W-:Y:S02]  /*2130*/  LOP3.LUT R2, R148, 0x3f, RZ, 0xc0, !PT ;  /* 0x0000003f94027812 */ /* 0x000fe400078ec0ff */
[----:B0-----:R-:W-:-:S03]  /*2140*/  SHF.R.S32.HI R89, RZ, 0x6, R148 ;  /* 0x00000006ff597819 */ /* 0x001fc60000011494 */
[----:B------:R-:W-:Y:S01]  /*2150*/  IMAD.SHL.U32 R0, R2, 0x2, RZ ;  /* 0x0000000202007824 */ /* 0x000fe200078e00ff */
[----:B------:R-:W-:Y:S02]  /*2160*/  SGXT R89, R89, 0x1 ;  /* 0x000000015959781a */ /* 0x000fe40000000200 */
[----:B------:R-:W-:Y:S02]  /*2170*/  SHF.L.U32 R91, R148, 0xb, RZ ;  /* 0x0000000b945b7819 */ /* 0x000fe400000006ff */
[----:B------:R-:W-:Y:S02]  /*2180*/  LOP3.LUT R0, R0, 0x90, R89, 0x78, !PT ;  /* 0x0000009000007812 */ /* 0x000fe400078e7859 */
[----:B------:R-:W-:Y:S02]  /*2190*/  LOP3.LUT R91, R91, 0x3000, RZ, 0xc0, !PT ;  /* 0x000030005b5b7812 */ /* 0x000fe400078ec0ff */
[----:B------:R-:W-:Y:S01]  /*21a0*/  LOP3.LUT R223, R0, 0x20, RZ, 0x3c, !PT ;  /* 0x0000002000df7812 */ /* 0x000fe200078e3cff */
[----:B--2---:R0:W-:Y:S02]  /*21b0*/  STS.U16 [R0], R3 ;  /* 0x0000000300007388 */ /* 0x0041e40000000400 */
[----:B------:R-:W-:Y:S01]  /*21c0*/  IMAD R2, R2, 0x10, R91 ;  /* 0x0000001002027824 */ /* 0x000fe200078e025b */
[----:B------:R-:W-:Y:S01]  /*21d0*/  MOV R2, 0x3f800000 ;  /* 0x3f80000000027802 */ /* 0x000fe20000000f00 */
[----:B------:R-:W-:Y:S04]  /*21e0*/  STS.U16 [R0+0x200], R5 ;  /* 0x0002000500007388 */ /* 0x000fe80000000400 */
[----:B------:R-:W-:Y:S04]  /*21f0*/  STS.U16 [R0+0x400], R7 ;  /* 0x0004000700007388 */ /* 0x000fe80000000400 */
[----:B------:R-:W-:Y:S01]  /*2200*/  STS.U16 [R0+0x600], R9 ;  /* 0x0006000900007388 */ /* 0x000fe20000000400 */
[----:B0-----:R-:W-:-:S03]  /*2210*/  MOV R3, 0x3f800000 ;  /* 0x3f80000000037802 */ /* 0x001fc60000000f00 */
[----:B------:R-:W-:Y:S04]  /*2220*/  STS.U16 [R0+0x800], R11 ;  /* 0x0008000b00007388 */ /* 0x000fe80000000400 */
        /* <DEDUP_REMOVED lines=34> */
[----:B----4-:R-:W-:Y:S04]  /*2450*/  STS.U16 [R0+0x4e00], R81 ;  /* 0x004e005100007388 */ /* 0x010fe80000000400 */
        /* <DEDUP_REMOVED lines=13> */
[----:B-----5:R-:W-:Y:S04]  /*2530*/  STS.U16 [R0+0x6a00], R159 ;  /* 0x006a009f00007388 */ /* 0x020fe80000000400 */
[----:B------:R-:W-:Y:S04]  /*2540*/  STS.U16 [R0+0x6c00], R161 ;  /* 0x006c00a100007388 */ /* 0x000fe80000000400 */
[----:B------:R-:W-:Y:S04]  /*2550*/  STS.U16 [R0+0x6e00], R163 ;  /* 0x006e00a300007388 */ /* 0x000fe80000000400 */
[----:B------:R-:W-:Y:S04]  /*2560*/  STS.U16 [R0+0x7000], R165 ;  /* 0x007000a500007388 */ /* 0x000fe80000000400 */
[----:B------:R-:W-:Y:S04]  /*2570*/  STS.U16 [R0+0x7200], R167 ;  /* 0x007200a700007388 */ /* 0x000fe80000000400 */
[----:B------:R-:W-:Y:S04]  /*2580*/  STS.U16 [R0+0x7400], R169 ;  /* 0x007400a900007388 */ /* 0x000fe80000000400 */
[----:B---3--:R-:W-:Y:S04]  /*2590*/  STS.U16 [R0+0x7600], R171 ;  /* 0x007600ab00007388 */ /* 0x008fe80000000400 */
[----:B------:R-:W-:Y:S04]  /*25a0*/  STS.U16 [R0+0x7800], R173 ;  /* 0x007800ad00007388 */ /* 0x000fe80000000400 */
[----:B------:R-:W-:Y:S04]  /*25b0*/  STS.U16 [R0+0x7a00], R127 ;  /* 0x007a007f00007388 */ /* 0x000fe80000000400 */
[----:B------:R-:W-:Y:S04]  /*25c0*/  STS.U16 [R0+0x7c00], R175 ;  /* 0x007c00af00007388 */ /* 0x000fe80000000400 */
[----:B------:R-:W-:Y:S04]  /*25d0*/  STS.U16 [R0+0x7e00], R123 ;  /* 0x007e007b00007388 */ /* 0x000fe80000000400 */
[----:B------:R0:W-:Y:S04]  /*25e0*/  STS.U16 [R223+0x100], R4 ;  /* 0x00010004df007388 */ /* 0x0001e80000000400 */
[----:B------:R-:W-:Y:S01]  /*25f0*/  STL [R1+0x20], R2 ;  /* 0x0000200201007387 */ /* 0x000fe20000100800 */
[----:B0-----:R-:W-:-:S03]  /*2600*/  IMAD.MOV.U32 R4, RZ, RZ, 0x3f800000 ;  /* 0x3f800000ff047424 */ /* 0x001fc600078e00ff */
[----:B------:R-:W-:Y:S04]  /*2610*/  STS.U16 [R223+0x300], R6 ;  /* 0x00030006df007388 */ /* 0x000fe80000000400 */
[----:B------:R-:W-:Y:S04]  /*2620*/  STL [R1+0x1c], R4 ;  /* 0x00001c0401007387 */ /* 0x000fe80000100800 */
[----:B------:R-:W-:Y:S04]  /*2630*/  STL [R1+0x18], R3 ;  /* 0x0000180301007387 */ /* 0x000fe80000100800 */
        /* <DEDUP_REMOVED lines=26> */
[----:B------:R0:W-:Y:S02]  /*27e0*/  STL [R1+0x14], R2 ;  /* 0x0000140201007387 */ /* 0x0001e40000100800 */
[----:B0-----:R-:W-:-:S04]  /*27f0*/  IADD3 R2, R18, 0x20, RZ ;  /* 0x0000002012027810 */ /* 0x001fc80007ffe0ff */
[----:B------:R-:W-:Y:S01]  /*2800*/  ISETP.GE.AND P0, PT, R2, 0x1, PT ;  /* 0x000000010200780c */ /* 0x000fe20003f06270 */
[----:B------:R0:W-:Y:S04]  /*2810*/  STS.U16 [R223+0x1100], R24 ;  /* 0x00110018df007388 */ /* 0x0001e80000000400 */
[----:B------:R1:W-:Y:S01]  /*2820*/  STS.U16 [R223+0xf00], R22 ;  /* 0x000f0016df007388 */ /* 0x0003e20000000400 */
[----:B------:R-:W-:Y:S01]  /*2830*/  IMAD.MOV.U32 R227, RZ, RZ, -0x800000 ;  /* 0xff800000ffe37424 */ /* 0x000fe200078e00ff */
[C---:B0-----:R-:W-:Y:S02]  /*2840*/  LOP3.LUT R24, R148.reuse, 0x1c, RZ, 0xc0, !PT ;  /* 0x0000001c94187812 */ /* 0x041fe400078ec0ff */
[----:B------:R-:W-:Y:S01]  /*2850*/  STS.U16 [R223+0x2100], R40 ;  /* 0x00210028df007388 */ /* 0x000fe20000000400 */
[----:B-1----:R-:W-:-:S03]  /*2860*/  LOP3.LUT R22, R148, 0x7f, RZ, 0xc0, !PT ;  /* 0x0000007f94167812 */ /* 0x002fc600078ec0ff */
[----:B------:R0:W-:Y:S01]  /*2870*/  STS.U16 [R223+0x7f00], R132 ;  /* 0x007f0084df007388 */ /* 0x0001e20000000400 */
[----:B------:R-:W-:Y:S01]  /*2880*/  MOV R226, 0xff800000 ;  /* 0xff80000000e27802 */ /* 0x000fe20000000f00 */
[----:B------:R-:W-:Y:S01]  /*2890*/  IMAD.MOV.U32 R225, RZ, RZ, -0x800000 ;  /* 0xff800000ffe17424 */ /* 0x000fe200078e00ff */
[----:B------:R-:W-:Y:S01]  /*28a0*/  MOV R224, 0xff800000 ;  /* 0xff80000000e07802 */ /* 0x000fe20000000f00 */
[----:B------:R1:W-:Y:S01]  /*28b0*/  STS.U16 [R223+0x3d00], R68 ;  /* 0x003d0044df007388 */ /* 0x0003e20000000400 */
[----:B------:R-:W-:Y:S01]  /*28c0*/  CS2R R144, SRZ ;  /* 0x0000000000907805 */ /* 0x000fe2000001ff00 */
[----:B------:R-:W-:Y:S01]  /*28d0*/  CS2R R146, SRZ ;  /* 0x0000000000927805 */ /* 0x000fe2000001ff00 */
[----:B------:R-:W-:Y:S01]  /*28e0*/  CS2R R140, SRZ ;  /* 0x00000000008c7805 */ /* 0x000fe2000001ff00 */
[----:B------:R2:W-:Y:S01]  /*28f0*/  STS.U16 [R223+0x3f00], R70 ;  /* 0x003f0046df007388 */ /* 0x0005e20000000400 */
[----:B------:R-:W-:Y:S01]  /*2900*/  CS2R R142, SRZ ;  /* 0x00000000008e7805 */ /* 0x000fe2000001ff00 */
[----:B------:R-:W-:Y:S01]  /*2910*/  CS2R R136, SRZ ;  /* 0x0000000000887805 */ /* 0x000fe2000001ff00 */
[----:B------:R-:W-:Y:S01]  /*2920*/  CS2R R138, SRZ ;  /* 0x00000000008a7805 */ /* 0x000fe2000001ff00 */
[----:B------:R3:W-:Y:S01]  /*2930*/  STS.U16 [R223+0x4100], R72 ;  /* 0x00410048df007388 */ /* 0x0007e20000000400 */
[----:B0-----:R-:W-:Y:S01]  /*2940*/  CS2R R132, SRZ ;  /* 0x0000000000847805 */ /* 0x001fe2000001ff00 */
[----:B------:R-:W-:Y:S01]  /*2950*/  CS2R R134, SRZ ;  /* 0x0000000000867805 */ /* 0x000fe2000001ff00 */
[----:B-1----:R-:W-:Y:S01]  /*2960*/  CS2R R68, SRZ ;  /* 0x0000000000447805 */ /* 0x002fe2000001ff00 */
[----:B------:R0:W-:Y:S01]  /*2970*/  STS.U16 [R223+0x4300], R74 ;  /* 0x0043004adf007388 */ /* 0x0001e20000000400 */
[----:B------:R-:W-:Y:S01]  /*2980*/  CS2R R196, SRZ ;  /* 0x0000000000c47805 */ /* 0x000fe2000001ff00 */
[----:B--2---:R-:W-:Y:S01]  /*2990*/  CS2R R70, SRZ ;  /* 0x0000000000467805 */ /* 0x004fe2000001ff00 */
[----:B------:R-:W-:Y:S01]  /*29a0*/  CS2R R198, SRZ ;  /* 0x0000000000c67805 */ /* 0x000fe2000001ff00 */
[----:B------:R1:W-:Y:S01]  /*29b0*/  STS.U16 [R223+0x4500], R76 ;  /* 0x0045004cdf007388 */ /* 0x0003e20000000400 */
[----:B------:R-:W-:Y:S01]  /*29c0*/  CS2R R192, SRZ ;  /* 0x0000000000c07805 */ /* 0x000fe2000001ff00 */
[----:B---3--:R-:W-:Y:S01]  /*29d0*/  CS2R R72, SRZ ;  /* 0x0000000000487805 */ /* 0x008fe2000001ff00 */
[----:B------:R-:W-:Y:S01]  /*29e0*/  CS2R R194, SRZ ;  /* 0x0000000000c27805 */ /* 0x000fe2000001ff00 */
[----:B------:R2:W-:Y:S01]  /*29f0*/  STS.U16 [R223+0x4700], R78 ;  /* 0x0047004edf007388 */ /* 0x0005e20000000400 */
[----:B------:R-:W-:Y:S01]  /*2a00*/  CS2R R188, SRZ ;  /* 0x0000000000bc7805 */ /* 0x000fe2000001ff00 */
[----:B0-----:R-:W-:Y:S01]  /*2a10*/  CS2R R74, SRZ ;  /* 0x00000000004a7805 */ /* 0x001fe2000001ff00 */
[----:B------:R-:W-:Y:S01]  /*2a20*/  CS2R R190, SRZ ;  /* 0x0000000000be7805 */ /* 0x000fe2000001ff00 */
[----:B------:R0:W-:Y:S01]  /*2a30*/  STS.U16 [R223+0x4900], R80 ;  /* 0x00490050df007388 */ /* 0x0001e20000000400 */
[----:B------:R-:W-:Y:S01]  /*2a40*/  CS2R R184, SRZ ;  /* 0x0000000000b87805 */ /* 0x000fe2000001ff00 */
[----:B-1----:R-:W-:Y:S01]  /*2a50*/  CS2R R76, SRZ ;  /* 0x00000000004c7805 */ /* 0x002fe2000001ff00 */
[----:B------:R-:W-:Y:S01]  /*2a60*/  CS2R R186, SRZ ;  /* 0x0000000000ba7805 */ /* 0x000fe2000001ff00 */
[----:B------:R1:W-:Y:S01]  /*2a70*/  STS.U16 [R223+0x4b00], R82 ;  /* 0x004b0052df007388 */ /* 0x0003e20000000400 */
[----:B------:R-:W-:Y:S01]  /*2a80*/  CS2R R180, SRZ ;  /* 0x0000000000b47805 */ /* 0x000fe2000001ff00 */
[----:B--2---:R-:W-:Y:S01]  /*2a90*/  CS2R R78, SRZ ;  /* 0x00000000004e7805 */ /* 0x004fe2000001ff00 */
        /* <DEDUP_REMOVED lines=26> */
[----:B------:R-:W-:Y:S01]  /*2c40*/  ISETP.GE.U32.AND P5, PT, R22, 0x20, PT ;  /* 0x000000201600780c */ /* 0x000fe20003fa6070 */
[----:B0-----:R-:W-:Y:S01]  /*2c50*/  CS2R R108, SRZ ;  /* 0x00000000006c7805 */ /* 0x001fe2000001ff00 */
[----:B------:R-:W-:Y:S01]  /*2c60*/  CS2R R152, SRZ ;  /* 0x0000000000987805 */ /* 0x000fe2000001ff00 */
[----:B------:R0:W-:Y:S01]  /*2c70*/  STS.U16 [R223+0x5b00], R114 ;  /* 0x005b0072df007388 */ /* 0x0001e20000000400 */
[----:B------:R-:W-:Y:S01]  /*2c80*/  CS2R R154, SRZ ;  /* 0x00000000009a7805 */ /* 0x000fe2000001ff00 */
[----:B-1----:R-:W-:Y:S01]  /*2c90*/  CS2R R110, SRZ ;  /* 0x00000000006e7805 */ /* 0x002fe2000001ff00 */
[----:B------:R-:W-:Y:S01]  /*2ca0*/  IMAD.SHL.U32 R40, R24, 0x4, RZ ;  /* 0x0000000418287824 */ /* 0x000fe200078e00ff */
[----:B------:R1:W-:Y:S01]  /*2cb0*/  STS.U16 [R223+0x5d00], R116 ;  /* 0x005d0074df007388 */ /* 0x0003e20000000400 */
[----:B--2---:R-:W-:-:S03]  /*2cc0*/  CS2R R112, SRZ ;  /* 0x0000000000707805 */ /* 0x004fc6000001ff00 */
[----:B------:R2:W-:Y:S01]  /*2cd0*/  STS.U16 [R223+0x5f00], R118 ;  /* 0x005f0076df007388 */ /* 0x0005e20000000400 */
[----:B0-----:R-:W-:-:S03]  /*2ce0*/  CS2R R114, SRZ ;  /* 0x0000000000727805 */ /* 0x001fc6000001ff00 */
[----:B------:R0:W-:Y:S01]  /*2cf0*/  STS.U16 [R223+0x6100], R120 ;  /* 0x00610078df007388 */ /* 0x0001e20000000400 */
[----:B-1----:R-:W-:-:S03]  /*2d00*/  CS2R R116, SRZ ;  /* 0x0000000000747805 */ /* 0x002fc6000001ff00 */
        /* <DEDUP_REMOVED lines=25> */
[----:B--2---:R-:W-:Y:S01]  /*2ea0*/  CS2R R96, SRZ ;  /* 0x0000000000607805 */ /* 0x004fe2000001ff00 */
[----:B0-----:R-:W-:Y:S01]  /*2eb0*/  CS2R R92, SRZ ;  /* 0x00000000005c7805 */ /* 0x001fe2000001ff00 */
[----:B-1----:R-:W-:Y:S01]  /*2ec0*/  CS2R R106, SRZ ;  /* 0x00000000006a7805 */ /* 0x002fe2000001ff00 */
[----:B------:R-:W-:Y:S05]  /*2ed0*/  @!P0 BRA `(.L_x_0) ;  /* 0x0000a98000008947 */ /* 0x000fea0003800000 */
[----:B------:R-:W-:Y:S01]  /*2ee0*/  MOV R9, c[0x0][0x1b8] ;  /* 0x00006e0000097a02 */ /* 0x000fe20000000f00 */
[----:B------:R-:W-:Y:S01]  /*2ef0*/  IMAD R11, R200, c[0x0][0x1b8], RZ ;  /* 0x00006e00c80b7a24 */ /* 0x000fe200078e02ff */
[----:B------:R-:W-:Y:S01]  /*2f00*/  LOP3.LUT R2, R148, 0x1f, RZ, 0xc0, !PT ;  /* 0x0000001f94027812 */ /* 0x000fe200078ec0ff */
[----:B------:R-:W-:Y:S01]  /*2f10*/  IMAD R3, R150, c[0x0][0x1b0], RZ ;  /* 0x00006c0096037a24 */ /* 0x000fe200078e02ff */
[C---:B------:R-:W-:Y:S01]  /*2f20*/  LOP3.LUT R203, R148.reuse, 0x7, RZ, 0xc0, !PT ;  /* 0x0000000794cb7812 */ /* 0x040fe200078ec0ff */
[----:B------:R-:W-:Y:S01]  /*2f30*/  IMAD R13, R9, 0x4, R11 ;  /* 0x00000004090d7824 */ /* 0x000fe200078e020b */
[----:B------:R-:W-:Y:S01]  /*2f40*/  SHF.L.U32 R4, R148, 0x3, RZ ;  /* 0x0000000394047819 */ /* 0x000fe200000006ff */
[----:B------:R-:W-:Y:S01]  /*2f50*/  IMAD R5, R2, c[0x0][0x1b4], RZ ;  /* 0x00006d0002057a24 */ /* 0x000fe200078e02ff */
[C---:B------:R-:W-:Y:S01]  /*2f60*/  LOP3.LUT R2, R148.reuse, 0x60, RZ, 0xc0, !PT ;  /* 0x0000006094027812 */ /* 0x040fe200078ec0ff */
[----:B------:R-:W-:Y:S01]  /*2f70*/  IMAD.SHL.U32 R8, R3, 0x2, RZ ;  /* 0x0000000203087824 */ /* 0x000fe200078e00ff */
[----:B------:R-:W-:Y:S01]  /*2f80*/  LEA R15, R9, R13, 0x2 ;  /* 0x0000000d090f7211 */ /* 0x000fe200078e10ff */
[----:B------:R-:W-:Y:S01]  /*2f90*/  IMAD.SHL.U32 R83, R148, 0x2, RZ ;  /* 0x0000000294537824 */ /* 0x000fe200078e00ff */
[----:B------:R-:W-:Y:S01]  /*2fa0*/  SHF.L.U32 R7, R5, 0x1, RZ ;  /* 0x0000000105077819 */ /* 0x000fe200000006ff */
[----:B------:R-:W-:Y:S01]  /*2fb0*/  IMAD R12, R2, 0x10, R203 ;  /* 0x00000010020c7824 */ /* 0x000fe200078e02cb */
[----:B------:R-:W-:Y:S01]  /*2fc0*/  SHF.R.U32.HI R10, RZ, 0x1, R2 ;  /* 0x00000001ff0a7819 */ /* 0x000fe20000011602 */
[----:B------:R-:W-:Y:S01]  /*2fd0*/  IMAD R19, R9, 0x4, R15 ;  /* 0x0000000409137824 */ /* 0x000fe200078e020f */
[----:B------:R-:W-:Y:S01]  /*2fe0*/  IADD3 R8, P0, P1, R7, c[0x0][0x170], R8 ;  /* 0x00005c0007087a10 */ /* 0x000fe2000791e008 */
[----:B------:R-:W-:Y:S01]  /*2ff0*/  IMAD.SHL.U32 R7, R203, 0x40, RZ ;  /* 0x00000040cb077824 */ /* 0x000fe200078e00ff */
[----:B------:R-:W-:Y:S01]  /*3000*/  LOP3.LUT R4, R4, 0x30, RZ, 0xc0, !PT ;  /* 0x0000003004047812 */ /* 0x000fe200078ec0ff */
[----:B------:R-:W-:Y:S01]  /*3010*/  IMAD.SHL.U32 R17, R148, 0x40, RZ ;  /* 0x0000004094117824 */ /* 0x000fe200078e00ff */
[----:B------:R-:W-:Y:S01]  /*3020*/  LEA R21, R9, R19, 0x2 ;  /* 0x0000001309157211 */ /* 0x000fe200078e10ff */
[----:B------:R-:W-:Y:S01]  /*3030*/  IMAD.HI R5, R5, 0x2, RZ ;  /* 0x0000000205057827 */ /* 0x000fe200078e02ff */
[----:B------:R-:W-:Y:S01]  /*3040*/  LOP3.LUT R14, R10, 0x30, R83, 0x78, !PT ;  /* 0x000000300a0e7812 */ /* 0x000fe200078e7853 */
[----:B------:R-:W-:Y:S01]  /*3050*/  CS2R R144, SRZ ;  /* 0x0000000000907805 */ /* 0x000fe2000001ff00 */
[----:B------:R-:W-:Y:S01]  /*3060*/  SHF.L.U32 R12, R12, 0x4, RZ ;  /* 0x000000040c0c7819 */ /* 0x000fe200000006ff */
[----:B------:R-:W-:Y:S01]  /*3070*/  IMAD R23, R9, 0x4, R21 ;  /* 0x0000000409177824 */ /* 0x000fe200078e0215 */
[----:B------:R-:W-:Y:S01]  /*3080*/  LOP3.LUT R10, R7, R4, RZ, 0xfc, !PT ;  /* 0x00000004070a7212 */ /* 0x000fe200078efcff */
[----:B------:R-:W-:Y:S01]  /*3090*/  IMAD.MOV.U32 R202, RZ, RZ, RZ ;  /* 0x000000ffffca7224 */ /* 0x000fe200078e00ff */
[----:B------:R-:W-:Y:S01]  /*30a0*/  LOP3.LUT R6, R148, 0x3, RZ, 0xc0, !PT ;  /* 0x0000000394067812 */ /* 0x000fe200078ec0ff */
[----:B------:R-:W-:Y:S01]  /*30b0*/  CS2R R146, SRZ ;  /* 0x0000000000927805 */ /* 0x000fe2000001ff00 */
[C---:B------:R-:W-:Y:S01]  /*30c0*/  LEA R25, R9.reuse, R23, 0x2 ;  /* 0x0000001709197211 */ /* 0x040fe200078e10ff */
[----:B------:R-:W-:Y:S01]  /*30d0*/  CS2R R140, SRZ ;  /* 0x00000000008c7805 */ /* 0x000fe2000001ff00 */
[--C-:B------:R-:W-:Y:S01]  /*30e0*/  LOP3.LUT R87, R4, 0x30, R83.reuse, 0x78, !PT ;  /* 0x0000003004577812 */ /* 0x100fe200078e7853 */
[----:B------:R-:W-:Y:S01]  /*30f0*/  IMAD R89, R24, 0x4, R6 ;  /* 0x0000000418597824 */ /* 0x000fe200078e0206 */
[----:B------:R-:W-:Y:S01]  /*3100*/  LOP3.LUT R12, R12, 0x30, R83, 0x78, !PT ;  /* 0x000000300c0c7812 */ /* 0x000fe200078e7853 */
[----:B------:R-:W-:Y:S01]  /*3110*/  IMAD R27, R9, 0x4, R25 ;  /* 0x00000004091b7824 */ /* 0x000fe200078e0219 */
[----:B------:R-:W-:Y:S01]  /*3120*/  LOP3.LUT R10, R10, 0x10, R83, 0x78, !PT ;  /* 0x000000100a0a7812 */ /* 0x000fe200078e7853 */
[----:B------:R-:W-:Y:S01]  /*3130*/  CS2R R142, SRZ ;  /* 0x00000000008e7805 */ /* 0x000fe2000001ff00 */
[----:B------:R-:W-:Y:S01]  /*3140*/  LOP3.LUT R17, R4, 0x3c0, R17, 0xf8, !PT ;  /* 0x000003c004117812 */ /* 0x000fe200078ef811 */
[----:B------:R-:W-:Y:S01]  /*3150*/  IMAD.HI R4, R3, 0x2, RZ ;  /* 0x0000000203047827 */ /* 0x000fe200078e02ff */
[----:B------:R-:W-:Y:S01]  /*3160*/  LEA R29, R9, R27, 0x2 ;  /* 0x0000001b091d7211 */ /* 0x000fe200078e10ff */
[----:B------:R-:W-:Y:S01]  /*3170*/  CS2R R136, SRZ ;  /* 0x0000000000887805 */ /* 0x000fe2000001ff00 */
[----:B------:R-:W-:Y:S01]  /*3180*/  SHF.L.U32 R3, R6, 0x1, RZ ;  /* 0x0000000106037819 */ /* 0x000fe200000006ff */
[----:B------:R-:W-:Y:S01]  /*3190*/  IMAD R6, R22, c[0x0][0x1a8], RZ ;  /* 0x00006a0016067a24 */ /* 0x000fe200078e02ff */
[----:B------:R-:W-:Y:S01]  /*31a0*/  IADD3.X R4, R5, c[0x0][0x174], R4, P0, P1 ;  /* 0x00005d0005047a10 */ /* 0x000fe200007e2404 */
[----:B------:R-:W-:Y:S01]  /*31b0*/  IMAD R31, R9, 0x4, R29 ;  /* 0x00000004091f7824 */ /* 0x000fe200078e021d */
[C---:B------:R-:W-:Y:S01]  /*31c0*/  LEA.HI R3, R2.reuse, R3, RZ, 0x1e ;  /* 0x0000000302037211 */ /* 0x040fe200078ff0ff */
[----:B------:R-:W-:Y:S01]  /*31d0*/  IMAD R2, R2, 0x10, R87 ;  /* 0x0000001002027824 */ /* 0x000fe200078e0257 */
[----:B------:R-:W-:Y:S01]  /*31e0*/  LEA R203, R203, R12, 0xa ;  /* 0x0000000ccbcb7211 */ /* 0x000fe200078e50ff */
[----:B------:R-:W-:Y:S01]  /*31f0*/  IMAD.U32 R3, R89, 0x4, R14 ;  /* 0x0000000459037824 */ /* 0x000fe200078e000e */
[----:B------:R-:W-:Y:S01]  /*3200*/  LEA R33, R9, R31, 0x2 ;  /* 0x0000001f09217211 */ /* 0x000fe200078e10ff */
[----:B------:R-:W-:Y:S01]  /*3210*/  IMAD R5, R150, c[0x0][0x1a0], RZ ;  /* 0x0000680096057a24 */ /* 0x000fe200078e02ff */
[----:B------:R-:W-:Y:S01]  /*3220*/  MOV R14, c[0x0][0x1a8] ;  /* 0x00006a00000e7a02 */ /* 0x000fe20000000f00 */
[----:B------:R-:W-:Y:S01]  /*3230*/  CS2R R138, SRZ ;  /* 0x00000000008a7805 */ /* 0x000fe2000001ff00 */
[----:B------:R-:W-:Y:S01]  /*3240*/  IADD3 R2, R7, R2, RZ ;  /* 0x0000000207027210 */ /* 0x000fe20007ffe0ff */
[----:B------:R-:W-:Y:S01]  /*3250*/  IMAD R35, R9, 0x4, R33 ;  /* 0x0000000409237824 */ /* 0x000fe200078e0221 */
[----:B------:R-:W-:Y:S01]  /*3260*/  LEA R212, P0, R5, c[0x0][0x168], 0x1 ;  /* 0x00005a0005d47a11 */ /* 0x000fe200078008ff */
[----:B------:R0:W-:Y:S01]  /*3270*/  STL [R1+0x8], R3 ;  /* 0x0000080301007387 */ /* 0x0001e20000100800 */
[C---:B------:R-:W-:Y:S01]  /*3280*/  LEA R7, R14.reuse, R6, 0x7 ;  /* 0x000000060e077211 */ /* 0x040fe200078e38ff */
[----:B------:R-:W-:Y:S01]  /*3290*/  CS2R R132, SRZ ;  /* 0x0000000000847805 */ /* 0x000fe2000001ff00 */
[----:B------:R-:W-:Y:S01]  /*32a0*/  LEA R37, R9, R35, 0x2 ;  /* 0x0000002309257211 */ /* 0x000fe200078e10ff */
[----:B------:R-:W-:Y:S01]  /*32b0*/  CS2R R134, SRZ ;  /* 0x0000000000867805 */ /* 0x000fe2000001ff00 */
[----:B------:R-:W-:Y:S01]  /*32c0*/  LEA.HI.X.SX32 R12, R5, c[0x0][0x16c], 0x1, P0 ;  /* 0x00005b00050c7a11 */ /* 0x000fe200000f0eff */
[----:B------:R-:W-:Y:S01]  /*32d0*/  IMAD R5, R14, 0x80, R7 ;  /* 0x000000800e057824 */ /* 0x000fe200078e0207 */
[-C--:B------:R-:W-:Y:S01]  /*32e0*/  LEA R218, P0, R6, R212.reuse, 0x1 ;  /* 0x000000d406da7211 */ /* 0x080fe200078008ff */
[----:B------:R-:W-:Y:S01]  /*32f0*/  IMAD R39, R9, 0x4, R37 ;  /* 0x0000000409277824 */ /* 0x000fe200078e0225 */
[----:B------:R-:W-:Y:S01]  /*3300*/  LEA R216, P1, R7, R212, 0x1 ;  /* 0x000000d407d87211 */ /* 0x000fe200078208ff */
[----:B------:R-:W-:Y:S01]  /*3310*/  CS2R R128, SRZ ;  /* 0x0000000000807805 */ /* 0x000fe2000001ff00 */
[----:B0-----:R-:W-:Y:S01]  /*3320*/  LOP3.LUT R3, R148, 0x10, RZ, 0xc0, !PT ;  /* 0x0000001094037812 */ /* 0x001fe200078ec0ff */
[----:B------:R-:W-:Y:S01]  /*3330*/  CS2R R130, SRZ ;  /* 0x0000000000827805 */ /* 0x000fe2000001ff00 */
[----:B------:R-:W-:Y:S01]  /*3340*/  LEA R41, R9, R39, 0x2 ;  /* 0x0000002709297211 */ /* 0x000fe200078e10ff */
[----:B------:R-:W-:Y:S01]  /*3350*/  CS2R R124, SRZ ;  /* 0x00000000007c7805 */ /* 0x000fe2000001ff00 */
[----:B------:R-:W-:Y:S01]  /*3360*/  LEA.HI.X.SX32 R219, R6, R12, 0x1, P0 ;  /* 0x0000000c06db7211 */ /* 0x000fe200000f0eff */
[----:B------:R-:W-:Y:S01]  /*3370*/  IMAD R3, R3, 0x20, R10 ;  /* 0x0000002003037824 */ /* 0x000fe200078e020a */
[----:B------:R-:W-:Y:S01]  /*3380*/  LEA R214, P0, R5, R212, 0x1 ;  /* 0x000000d405d67211 */ /* 0x000fe200078008ff */
[----:B------:R-:W-:Y:S01]  /*3390*/  IMAD R43, R9, 0x4, R41 ;  /* 0x00000004092b7824 */ /* 0x000fe200078e0229 */
[-C--:B------:R-:W-:Y:S01]  /*33a0*/  LEA.HI.X.SX32 R217, R7, R12.reuse, 0x1, P1 ;  /* 0x0000000c07d97211 */ /* 0x080fe200008f0eff */
[----:B------:R-:W-:Y:S01]  /*33b0*/  IMAD R10, R14, 0x80, R5 ;  /* 0x000000800e0a7824 */ /* 0x000fe200078e0205 */
[----:B------:R-:W-:Y:S01]  /*33c0*/  LEA.HI.X.SX32 R215, R5, R12, 0x1, P0 ;  /* 0x0000000c05d77211 */ /* 0x000fe200000f0eff */
[----:B------:R-:W-:Y:S01]  /*33d0*/  CS2R R126, SRZ ;  /* 0x00000000007e7805 */ /* 0x000fe2000001ff00 */
[----:B------:R-:W-:Y:S01]  /*33e0*/  LEA R45, R9, R43, 0x2 ;  /* 0x0000002b092d7211 */ /* 0x000fe200078e10ff */
[----:B------:R-:W-:Y:S01]  /*33f0*/  CS2R R120, SRZ ;  /* 0x0000000000787805 */ /* 0x000fe2000001ff00 */
[C---:B------:R-:W-:Y:S01]  /*3400*/  LEA R212, P2, R10.reuse, R212, 0x1 ;  /* 0x000000d40ad47211 */ /* 0x040fe200078408ff */
[----:B------:R-:W-:Y:S01]  /*3410*/  CS2R R122, SRZ ;  /* 0x00000000007a7805 */ /* 0x000fe2000001ff00 */
[----:B------:R-:W-:Y:S01]  /*3420*/  LEA R106, P0, R11, R8, 0x1 ;  /* 0x000000080b6a7211 */ /* 0x000fe200078008ff */
[----:B------:R-:W-:Y:S01]  /*3430*/  IMAD R47, R9, 0x4, R45 ;  /* 0x00000004092f7824 */ /* 0x000fe200078e022d */
[----:B------:R-:W-:Y:S01]  /*3440*/  LEA.HI.X.SX32 R213, R10, R12, 0x1, P2 ;  /* 0x0000000c0ad57211 */ /* 0x000fe200010f0eff */
[----:B------:R-:W-:Y:S01]  /*3450*/  CS2R R116, SRZ ;  /* 0x0000000000747805 */ /* 0x000fe2000001ff00 */
[-C--:B------:R-:W-:Y:S01]  /*3460*/  LEA R104, P1, R13, R8.reuse, 0x1 ;  /* 0x000000080d687211 */ /* 0x080fe200078208ff */
[----:B------:R-:W-:Y:S01]  /*3470*/  CS2R R118, SRZ ;  /* 0x0000000000767805 */ /* 0x000fe2000001ff00 */
[----:B------:R-:W-:Y:S01]  /*3480*/  LEA R49, R9, R47, 0x2 ;  /* 0x0000002f09317211 */ /* 0x000fe200078e10ff */
[----:B------:R-:W-:Y:S01]  /*3490*/  CS2R R112, SRZ ;  /* 0x0000000000707805 */ /* 0x000fe2000001ff00 */
[-C--:B------:R-:W-:Y:S01]  /*34a0*/  LEA R102, P2, R15, R8.reuse, 0x1 ;  /* 0x000000080f667211 */ /* 0x080fe200078408ff */
[----:B------:R-:W-:Y:S01]  /*34b0*/  CS2R R114, SRZ ;  /* 0x0000000000727805 */ /* 0x000fe2000001ff00 */
[----:B------:R-:W-:Y:S01]  /*34c0*/  LEA R100, P3, R19, R8, 0x1 ;  /* 0x0000000813647211 */ /* 0x000fe200078608ff */
[----:B------:R-:W-:Y:S01]  /*34d0*/  IMAD R51, R9, 0x4, R49 ;  /* 0x0000000409337824 */ /* 0x000fe200078e0231 */
[-C--:B------:R-:W-:Y:S01]  /*34e0*/  LEA.HI.X.SX32 R107, R11, R4.reuse, 0x1, P0 ;  /* 0x000000040b6b7211 */ /* 0x080fe200000f0eff */
[----:B------:R-:W-:Y:S01]  /*34f0*/  CS2R R108, SRZ ;  /* 0x00000000006c7805 */ /* 0x000fe2000001ff00 */
[-C--:B------:R-:W-:Y:S01]  /*3500*/  LEA.HI.X.SX32 R105, R13, R4.reuse, 0x1, P1 ;  /* 0x000000040d697211 */ /* 0x080fe200008f0eff */
[----:B------:R-:W-:Y:S01]  /*3510*/  CS2R R110, SRZ ;  /* 0x00000000006e7805 */ /* 0x000fe2000001ff00 */
[----:B------:R-:W-:Y:S01]  /*3520*/  LEA R53, R9, R51, 0x2 ;  /* 0x0000003309357211 */ /* 0x000fe200078e10ff */
[----:B------:R0:W-:Y:S01]  /*3530*/  STL.64 [R1+0x428], R106 ;  /* 0x0004286a01007387 */ /* 0x0001e20000100a00 */
[-C--:B------:R-:W-:Y:S01]  /*3540*/  LEA.HI.X.SX32 R103, R15, R4.reuse, 0x1, P2 ;  /* 0x000000040f677211 */ /* 0x080fe200010f0eff */
[----:B------:R-:W-:Y:S01]  /*3550*/  CS2R R196, SRZ ;  /* 0x0000000000c47805 */ /* 0x000fe2000001ff00 */
[----:B------:R-:W-:Y:S01]  /*3560*/  LEA.HI.X.SX32 R101, R19, R4, 0x1, P3 ;  /* 0x0000000413657211 */ /* 0x000fe200018f0eff */
[C---:B------:R-:W-:Y:S01]  /*3570*/  IMAD R55, R9.reuse, 0x4, R53 ;  /* 0x0000000409377824 */ /* 0x040fe200078e0235 */
[----:B------:R1:W-:Y:S01]  /*3580*/  STL.64 [R1+0x420], R104 ;  /* 0x0004206801007387 */ /* 0x0003e20000100a00 */
[----:B------:R-:W-:Y:S01]  /*3590*/  SHF.L.U32 R200, R22, 0x1, RZ ;  /* 0x0000000116c87819 */ /* 0x000fe200000006ff */
[----:B------:R-:W-:Y:S01]  /*35a0*/  CS2R R198, SRZ ;  /* 0x0000000000c67805 */ /* 0x000fe2000001ff00 */
[----:B------:R-:W-:Y:S01]  /*35b0*/  LOP3.LUT P6, RZ, R148, 0x3, RZ, 0xc0, !PT ;  /* 0x0000000394ff7812 */ /* 0x000fe200078cc0ff */
[----:B------:R2:W-:Y:S01]  /*35c0*/  STL.64 [R1+0x418], R102 ;  /* 0x0004186601007387 */ /* 0x0005e20000100a00 */
[C---:B------:R-:W-:Y:S01]  /*35d0*/  LEA R57, R9.reuse, R55, 0x2 ;  /* 0x0000003709397211 */ /* 0x040fe200078e10ff */
[----:B------:R-:W-:Y:S01]  /*35e0*/  CS2R R192, SRZ ;  /* 0x0000000000c07805 */ /* 0x000fe2000001ff00 */
[----:B------:R-:W-:Y:S01]  /*35f0*/  MOV R201, RZ ;  /* 0x000000ff00c97202 */ /* 0x000fe20000000f00 */
[----:B------:R3:W-:Y:S01]  /*3600*/  STL.64 [R1+0x410], R100 ;  /* 0x0004106401007387 */ /* 0x0007e20000100a00 */
[----:B0-----:R-:W-:Y:S01]  /*3610*/  CS2R R106, SRZ ;  /* 0x00000000006a7805 */ /* 0x001fe2000001ff00 */
[----:B------:R-:W-:Y:S01]  /*3620*/  IMAD R59, R9, 0x4, R57 ;  /* 0x00000004093b7824 */ /* 0x000fe200078e0239 */
[----:B------:R-:W-:Y:S01]  /*3630*/  CS2R R194, SRZ ;  /* 0x0000000000c27805 */ /* 0x000fe2000001ff00 */
[-C--:B-1----:R-:W-:Y:S01]  /*3640*/  LEA R104, P0, R21, R8.reuse, 0x1 ;  /* 0x0000000815687211 */ /* 0x082fe200078008ff */
[----:B------:R-:W-:Y:S01]  /*3650*/  CS2R R188, SRZ ;  /* 0x0000000000bc7805 */ /* 0x000fe2000001ff00 */
[----:B------:R-:W-:Y:S01]  /*3660*/  CS2R R190, SRZ ;  /* 0x0000000000be7805 */ /* 0x000fe2000001ff00 */
[----:B------:R-:W-:Y:S01]  /*3670*/  LEA R61, R9, R59, 0x2 ;  /* 0x0000003b093d7211 */ /* 0x000fe200078e10ff */
[----:B------:R-:W-:Y:S01]  /*3680*/  CS2R R184, SRZ ;  /* 0x0000000000b87805 */ /* 0x000fe2000001ff00 */
[----:B--2---:R-:W-:Y:S01]  /*3690*/  LEA R102, P1, R23, R8, 0x1 ;  /* 0x0000000817667211 */ /* 0x004fe200078208ff */
[----:B------:R-:W-:Y:S01]  /*36a0*/  CS2R R186, SRZ ;  /* 0x0000000000ba7805 */ /* 0x000fe2000001ff00 */
[----:B------:R-:W-:Y:S01]  /*36b0*/  LEA.HI.X.SX32 R105, R21, R4, 0x1, P0 ;  /* 0x0000000415697211 */ /* 0x000fe200000f0eff */
[----:B------:R-:W-:Y:S01]  /*36c0*/  IMAD R63, R9, 0x4, R61 ;  /* 0x00000004093f7824 */ /* 0x000fe200078e023d */
[----:B---3--:R-:W-:Y:S01]  /*36d0*/  LEA R100, P2, R25, R8, 0x1 ;  /* 0x0000000819647211 */ /* 0x008fe200078408ff */
[----:B------:R-:W-:Y:S01]  /*36e0*/  CS2R R180, SRZ ;  /* 0x0000000000b47805 */ /* 0x000fe2000001ff00 */
[-C--:B------:R-:W-:Y:S01]  /*36f0*/  LEA.HI.X.SX32 R103, R23, R4.reuse, 0x1, P1 ;  /* 0x0000000417677211 */ /* 0x080fe200008f0eff */
[----:B------:R0:W-:Y:S01]  /*3700*/  STL.64 [R1+0x408], R104 ;  /* 0x0004086801007387 */ /* 0x0001e20000100a00 */
[----:B------:R-:W-:Y:S01]  /*3710*/  LEA R65, R9, R63, 0x2 ;  /* 0x0000003f09417211 */ /* 0x000fe200078e10ff */
[----:B------:R-:W-:Y:S01]  /*3720*/  CS2R R182, SRZ ;  /* 0x0000000000b67805 */ /* 0x000fe2000001ff00 */
[----:B------:R-:W-:Y:S01]  /*3730*/  LEA.HI.X.SX32 R101, R25, R4, 0x1, P2 ;  /* 0x0000000419657211 */ /* 0x000fe200010f0eff */
[----:B------:R1:W-:Y:S01]  /*3740*/  STL.64 [R1+0x400], R102 ;  /* 0x0004006601007387 */ /* 0x0003e20000100a00 */
[----:B------:R-:W-:Y:S01]  /*3750*/  CS2R R176, SRZ ;  /* 0x0000000000b07805 */ /* 0x000fe2000001ff00 */
[C---:B------:R-:W-:Y:S01]  /*3760*/  IMAD R67, R9.reuse, 0x4, R65 ;  /* 0x0000000409437824 */ /* 0x040fe200078e0241 */
[----:B------:R-:W-:Y:S01]  /*3770*/  CS2R R178, SRZ ;  /* 0x0000000000b27805 */ /* 0x000fe2000001ff00 */
[----:B------:R2:W-:Y:S01]  /*3780*/  STL.64 [R1+0x3f8], R100 ;  /* 0x0003f86401007387 */ /* 0x0005e20000100a00 */
[----:B------:R-:W-:Y:S01]  /*3790*/  CS2R R172, SRZ ;  /* 0x0000000000ac7805 */ /* 0x000fe2000001ff00 */
[----:B------:R-:W-:Y:S01]  /*37a0*/  CS2R R174, SRZ ;  /* 0x0000000000ae7805 */ /* 0x000fe2000001ff00 */
[----:B------:R-:W-:Y:S01]  /*37b0*/  LEA R69, R9, R67, 0x2 ;  /* 0x0000004309457211 */ /* 0x000fe200078e10ff */
[----:B------:R-:W-:Y:S01]  /*37c0*/  CS2R R168, SRZ ;  /* 0x0000000000a87805 */ /* 0x000fe2000001ff00 */
[----:B0-----:R-:W-:Y:S01]  /*37d0*/  LEA R104, P0, R27, R8, 0x1 ;  /* 0x000000081b687211 */ /* 0x001fe200078008ff */
[----:B------:R-:W-:Y:S01]  /*37e0*/  CS2R R170, SRZ ;  /* 0x0000000000aa7805 */ /* 0x000fe2000001ff00 */
[----:B------:R-:W-:Y:S01]  /*37f0*/  CS2R R164, SRZ ;  /* 0x0000000000a47805 */ /* 0x000fe2000001ff00 */
[----:B------:R-:W-:Y:S01]  /*3800*/  IMAD R71, R9, 0x4, R69 ;  /* 0x0000000409477824 */ /* 0x000fe200078e0245 */
[----:B------:R-:W-:Y:S01]  /*3810*/  LEA.HI.X.SX32 R105, R27, R4, 0x1, P0 ;  /* 0x000000041b697211 */ /* 0x000fe200000f0eff */
[----:B------:R-:W-:Y:S01]  /*3820*/  CS2R R166, SRZ ;  /* 0x0000000000a67805 */ /* 0x000fe2000001ff00 */
[-C--:B-1----:R-:W-:Y:S01]  /*3830*/  LEA R102, P1, R29, R8.reuse, 0x1 ;  /* 0x000000081d667211 */ /* 0x082fe200078208ff */
[----:B------:R-:W-:Y:S01]  /*3840*/  CS2R R160, SRZ ;  /* 0x0000000000a07805 */ /* 0x000fe2000001ff00 */
[----:B------:R-:W-:Y:S01]  /*3850*/  LEA R73, R9, R71, 0x2 ;  /* 0x0000004709497211 */ /* 0x000fe200078e10ff */
[----:B------:R0:W-:Y:S01]  /*3860*/  STL.64 [R1+0x3f0], R104 ;  /* 0x0003f06801007387 */ /* 0x0001e20000100a00 */
[----:B--2---:R-:W-:Y:S01]  /*3870*/  LEA R100, P2, R31, R8, 0x1 ;  /* 0x000000081f647211 */ /* 0x004fe200078408ff */
[----:B------:R-:W-:Y:S01]  /*3880*/  CS2R R162, SRZ ;  /* 0x0000000000a27805 */ /* 0x000fe2000001ff00 */
[----:B------:R-:W-:Y:S01]  /*3890*/  LEA R75, R9, R73, 0x2 ;  /* 0x00000049094b7211 */ /* 0x000fe200078e10ff */
[----:B------:R-:W-:Y:S01]  /*38a0*/  CS2R R156, SRZ ;  /* 0x00000000009c7805 */ /* 0x000fe2000001ff00 */
[----:B------:R-:W-:Y:S01]  /*38b0*/  LEA.HI.X.SX32 R101, R31, R4, 0x1, P2 ;  /* 0x000000041f657211 */ /* 0x000fe200010f0eff */
[----:B------:R-:W-:Y:S01]  /*38c0*/  CS2R R158, SRZ ;  /* 0x00000000009e7805 */ /* 0x000fe2000001ff00 */
[----:B------:R-:W-:Y:S01]  /*38d0*/  LEA R77, R9, R75, 0x2 ;  /* 0x0000004b094d7211 */ /* 0x000fe200078e10ff */
[----:B------:R-:W-:Y:S01]  /*38e0*/  CS2R R152, SRZ ;  /* 0x0000000000987805 */ /* 0x000fe2000001ff00 */
[----:B------:R-:W-:Y:S01]  /*38f0*/  LEA R26, P2, R37, R8, 0x1 ;  /* 0x00000008251a7211 */ /* 0x000fe200078408ff */
[----:B------:R1:W-:Y:S01]  /*3900*/  STL.64 [R1+0x3e0], R100 ;  /* 0x0003e06401007387 */ /* 0x0003e20000100a00 */
[----:B------:R-:W-:Y:S01]  /*3910*/  LEA.HI.X.SX32 R103, R29, R4, 0x1, P1 ;  /* 0x000000041d677211 */ /* 0x000fe200008f0eff */
[----:B------:R-:W-:Y:S01]  /*3920*/  IMAD R79, R9, 0x4, R77 ;  /* 0x00000004094f7824 */ /* 0x000fe200078e024d */
[----:B------:R-:W-:Y:S01]  /*3930*/  LEA R28, P1, R35, R8, 0x1 ;  /* 0x00000008231c7211 */ /* 0x000fe200078208ff */
[----:B0-----:R-:W-:Y:S01]  /*3940*/  CS2R R104, SRZ ;  /* 0x0000000000687805 */ /* 0x001fe2000001ff00 */
[----:B------:R-:W-:Y:S01]  /*3950*/  LEA.HI.X.SX32 R27, R37, R4, 0x1, P2 ;  /* 0x00000004251b7211 */ /* 0x000fe200010f0eff */
[----:B------:R0:W-:Y:S01]  /*3960*/  STL.64 [R1+0x3e8], R102 ;  /* 0x0003e86601007387 */ /* 0x0001e20000100a00 */
[----:B------:R-:W-:Y:S01]  /*3970*/  LEA R81, R9, R79, 0x2 ;  /* 0x0000004f09517211 */ /* 0x000fe200078e10ff */
[----:B------:R-:W-:Y:S01]  /*3980*/  CS2R R154, SRZ ;  /* 0x00000000009a7805 */ /* 0x000fe2000001ff00 */
[----:B------:R-:W-:Y:S01]  /*3990*/  LEA R30, P2, R43, R8, 0x1 ;  /* 0x000000082b1e7211 */ /* 0x000fe200078408ff */
[----:B------:R-:W-:Y:S01]  /*39a0*/  STL.64 [R1+0x3c8], R26 ;  /* 0x0003c81a01007387 */ /* 0x000fe20000100a00 */
[----:B------:R-:W-:Y:S01]  /*39b0*/  LEA.HI.X.SX32 R29, R35, R4, 0x1, P1 ;  /* 0x00000004231d7211 */ /* 0x000fe200008f0eff */
[----:B------:R-:W-:Y:S01]  /*39c0*/  IMAD R83, R9, 0x4, R81 ;  /* 0x0000000409537824 */ /* 0x000fe200078e0251 */
[----:B-1----:R-:W-:Y:S01]  /*39d0*/  LEA R100, P0, R33, R8, 0x1 ;  /* 0x0000000821647211 */ /* 0x002fe200078008ff */
[----:B------:R-:W-:Y:S01]  /*39e0*/  UMOV UR4, URZ ;  /* 0x0000003f00047c82 */ /* 0x000fe20008000000 */
[-C--:B------:R-:W-:Y:S01]  /*39f0*/  LEA.HI.X.SX32 R31, R43, R4.reuse, 0x1, P2 ;  /* 0x000000042b1f7211 */ /* 0x080fe200010f0eff */
[----:B------:R-:W-:Y:S01]  /*3a00*/  UMOV UR5, URZ ;  /* 0x0000003f00057c82 */ /* 0x000fe20008000000 */
[----:B------:R-:W-:Y:S01]  /*3a10*/  LEA R85, R9, R83, 0x2 ;  /* 0x0000005309557211 */ /* 0x000fe200078e10ff */
[----:B0-----:R-:W-:Y:S01]  /*3a20*/  CS2R R102, SRZ ;  /* 0x0000000000667805 */ /* 0x001fe2000001ff00 */
[----:B------:R-:W-:-:S02]  /*3a30*/  LEA.HI.X.SX32 R101, R33, R4, 0x1, P0 ;  /* 0x0000000421657211 */ /* 0x000fc400000f0eff */
[----:B------:R-:W-:Y:S02]  /*3a40*/  LEA R87, R9, R85, 0x2 ;  /* 0x0000005509577211 */ /* 0x000fe400078e10ff */
[-C--:B------:R-:W-:Y:S01]  /*3a50*/  LEA R34, P0, R39, R8.reuse, 0x1 ;  /* 0x0000000827227211 */ /* 0x080fe200078008ff */
[----:B------:R0:W-:Y:S01]  /*3a60*/  STL.64 [R1+0x3d8], R100 ;  /* 0x0003d86401007387 */ /* 0x0001e20000100a00 */
[----:B------:R-:W-:Y:S01]  /*3a70*/  LEA R32, P1, R41, R8, 0x1 ;  /* 0x0000000829207211 */ /* 0x000fe200078208ff */
[----:B------:R-:W-:Y:S01]  /*3a80*/  IMAD R89, R9, 0x4, R87 ;  /* 0x0000000409597824 */ /* 0x000fe200078e0257 */
[----:B------:R-:W-:Y:S01]  /*3a90*/  LEA.HI.X.SX32 R35, R39, R4, 0x1, P0 ;  /* 0x0000000427237211 */ /* 0x000fe200000f0eff */
[----:B------:R-:W-:Y:S01]  /*3aa0*/  STL.64 [R1+0x3d0], R28 ;  /* 0x0003d01c01007387 */ /* 0x000fe20000100a00 */
[----:B------:R-:W-:Y:S01]  /*3ab0*/  LEA R38, P0, R45, R8, 0x1 ;  /* 0x000000082d267211 */ /* 0x000fe200078008ff */
[----:B------:R-:W-:Y:S01]  /*3ac0*/  IMAD R91, R9, 0x4, R89 ;  /* 0x00000004095b7824 */ /* 0x000fe200078e0259 */
[-C--:B------:R-:W-:Y:S01]  /*3ad0*/  LEA.HI.X.SX32 R33, R41, R4.reuse, 0x1, P1 ;  /* 0x0000000429217211 */ /* 0x080fe200008f0eff */
[----:B------:R-:W-:Y:S01]  /*3ae0*/  STL.64 [R1+0x3b0], R30 ;  /* 0x0003b01e01007387 */ /* 0x000fe20000100a00 */
[----:B------:R-:W-:Y:S01]  /*3af0*/  LEA.HI.X.SX32 R39, R45, R4, 0x1, P0 ;  /* 0x000000042d277211 */ /* 0x000fe200000f0eff */
[----:B------:R-:W-:Y:S01]  /*3b00*/  IMAD R93, R9, 0x4, R91 ;  /* 0x00000004095d7824 */ /* 0x000fe200078e025b */
[-C--:B------:R-:W-:Y:S01]  /*3b10*/  LEA R36, P1, R47, R8.reuse, 0x1 ;  /* 0x000000082f247211 */ /* 0x080fe200078208ff */
[----:B------:R1:W-:Y:S01]  /*3b20*/  STL.64 [R1+0x3c0], R34 ;  /* 0x0003c02201007387 */ /* 0x0003e20000100a00 */
[----:B------:R-:W-:Y:S01]  /*3b30*/  LEA R44, P0, R51, R8, 0x1 ;  /* 0x00000008332c7211 */ /* 0x000fe200078008ff */
[----:B0-----:R-:W-:Y:S01]  /*3b40*/  CS2R R100, SRZ ;  /* 0x0000000000647805 */ /* 0x001fe2000001ff00 */
[----:B------:R-:W-:Y:S01]  /*3b50*/  LEA R95, R9, R93, 0x2 ;  /* 0x0000005d095f7211 */ /* 0x000fe200078e10ff */
[----:B------:R-:W-:Y:S01]  /*3b60*/  STL.64 [R1+0x3b8], R32 ;  /* 0x0003b82001007387 */ /* 0x000fe20000100a00 */
[----:B------:R-:W-:-:S02]  /*3b70*/  LEA.HI.X.SX32 R37, R47, R4, 0x1, P1 ;  /* 0x000000042f257211 */ /* 0x000fc400008f0eff */
[----:B------:R-:W-:Y:S02]  /*3b80*/  LEA R97, R9, R95, 0x2 ;  /* 0x0000005f09617211 */ /* 0x000fe400078e10ff */
[-C--:B------:R-:W-:Y:S02]  /*3b90*/  LEA R42, P1, R53, R8.reuse, 0x1 ;  /* 0x00000008352a7211 */ /* 0x080fe400078208ff */
[----:B------:R-:W-:Y:S02]  /*3ba0*/  LEA R99, R9, R97, 0x2 ;  /* 0x0000006109637211 */ /* 0x000fe400078e10ff */
[----:B-1----:R-:W-:Y:S02]  /*3bb0*/  LEA R34, P2, R49, R8, 0x1 ;  /* 0x0000000831227211 */ /* 0x002fe400078408ff */
[-C--:B------:R-:W-:Y:S01]  /*3bc0*/  LEA.HI.X.SX32 R45, R51, R4.reuse, 0x1, P0 ;  /* 0x00000004332d7211 */ /* 0x080fe200000f0eff */
[----:B------:R-:W-:Y:S01]  /*3bd0*/  IMAD R5, R9, 0x4, R99 ;  /* 0x0000000409057824 */ /* 0x000fe200078e0263 */
[----:B------:R-:W-:-:S02]  /*3be0*/  LEA.HI.X.SX32 R35, R49, R4, 0x1, P2 ;  /* 0x0000000431237211 */ /* 0x000fc400010f0eff */
[----:B------:R-:W-:Y:S02]  /*3bf0*/  LEA.HI.X.SX32 R43, R53, R4, 0x1, P1 ;  /* 0x00000004352b7211 */ /* 0x000fe400008f0eff */
[----:B------:R-:W-:Y:S01]  /*3c00*/  LEA R7, R9, R5, 0x2 ;  /* 0x0000000509077211 */ /* 0x000fe200078e10ff */
[----:B------:R-:W-:Y:S01]  /*3c10*/  STL.64 [R1+0x398], R34 ;  /* 0x0003982201007387 */ /* 0x000fe20000100a00 */
[----:B------:R-:W-:-:S03]  /*3c20*/  LEA R46, P0, R57, R8, 0x1 ;  /* 0x00000008392e7211 */ /* 0x000fc600078008ff */
[----:B------:R-:W-:Y:S01]  /*3c30*/  IMAD R11, R9, 0x4, R7 ;  /* 0x00000004090b7824 */ /* 0x000fe200078e0207 */
[----:B------:R0:W-:Y:S01]  /*3c40*/  STL.64 [R1+0x3a8], R38 ;  /* 0x0003a82601007387 */ /* 0x0001e20000100a00 */
[----:B------:R-:W-:Y:S02]  /*3c50*/  LEA.HI.X.SX32 R47, R57, R4, 0x1, P0 ;  /* 0x00000004392f7211 */ /* 0x000fe400000f0eff */
[----:B------:R-:W-:Y:S01]  /*3c60*/  LEA R50, P0, R63, R8, 0x1 ;  /* 0x000000083f327211 */ /* 0x000fe200078008ff */
[----:B------:R-:W-:Y:S01]  /*3c70*/  STL.64 [R1+0x3a0], R36 ;  /* 0x0003a02401007387 */ /* 0x000fe20000100a00 */
[----:B------:R-:W-:Y:S02]  /*3c80*/  LEA R13, R9, R11, 0x2 ;  /* 0x0000000b090d7211 */ /* 0x000fe400078e10ff */
[----:B------:R-:W-:Y:S02]  /*3c90*/  LEA.HI.X.SX32 R51, R63, R4, 0x1, P0 ;  /* 0x000000043f337211 */ /* 0x000fe400000f0eff */
[-C--:B------:R-:W-:Y:S01]  /*3ca0*/  LEA R54, P0, R69, R8.reuse, 0x1 ;  /* 0x0000000845367211 */ /* 0x080fe200078008ff */
[----:B------:R-:W-:Y:S01]  /*3cb0*/  IMAD R15, R9, 0x4, R13 ;  /* 0x00000004090f7824 */ /* 0x000fe200078e020d */
[----:B0-----:R-:W-:-:S04]  /*3cc0*/  LEA R38, P2, R55, R8, 0x1 ;  /* 0x0000000837267211 */ /* 0x001fc800078408ff */
[----:B------:R-:W-:Y:S02]  /*3cd0*/  LEA R19, R9, R15, 0x2 ;  /* 0x0000000f09137211 */ /* 0x000fe400078e10ff */
[-C--:B------:R-:W-:Y:S02]  /*3ce0*/  LEA.HI.X.SX32 R39, R55, R4.reuse, 0x1, P2 ;  /* 0x0000000437277211 */ /* 0x080fe400010f0eff */
[----:B------:R-:W-:Y:S01]  /*3cf0*/  LEA.HI.X.SX32 R55, R69, R4, 0x1, P0 ;  /* 0x0000000445377211 */ /* 0x000fe200000f0eff */
[----:B------:R-:W-:Y:S01]  /*3d00*/  IMAD R21, R9, 0x4, R19 ;  /* 0x0000000409157824 */ /* 0x000fe200078e0213 */
[----:B------:R-:W-:Y:S01]  /*3d10*/  LEA R58, P0, R75, R8, 0x1 ;  /* 0x000000084b3a7211 */ /* 0x000fe200078008ff */
[----:B------:R-:W-:Y:S03]  /*3d20*/  STL.64 [R1+0x380], R38 ;  /* 0x0003802601007387 */ /* 0x000fe60000100a00 */
[C---:B------:R-:W-:Y:S01]  /*3d30*/  LEA R23, R9.reuse, R21, 0x2 ;  /* 0x0000001509177211 */ /* 0x040fe200078e10ff */
[----:B------:R0:W-:Y:S04]  /*3d40*/  STL.64 [R1+0x390], R44 ;  /* 0x0003902c01007387 */ /* 0x0001e80000100a00 */
[C---:B------:R-:W-:Y:S01]  /*3d50*/  IMAD R25, R9.reuse, 0x4, R23 ;  /* 0x0000000409197824 */ /* 0x040fe200078e0217 */
[----:B------:R1:W-:Y:S04]  /*3d60*/  STL.64 [R1+0x388], R42 ;  /* 0x0003882a01007387 */ /* 0x0003e80000100a00 */
[----:B------:R-:W-:-:S02]  /*3d70*/  LEA R27, R9, R25, 0x2 ;  /* 0x00000019091b7211 */ /* 0x000fc400078e10ff */
[----:B0-----:R-:W-:-:S03]  /*3d80*/  LEA R44, P1, R59, R8, 0x1 ;  /* 0x000000083b2c7211 */ /* 0x001fc600078208ff */
[----:B------:R-:W-:Y:S01]  /*3d90*/  IMAD R29, R9, 0x4, R27 ;  /* 0x00000004091d7824 */ /* 0x000fe200078e021b */
[----:B------:R-:W-:Y:S02]  /*3da0*/  LEA.HI.X.SX32 R45, R59, R4, 0x1, P1 ;  /* 0x000000043b2d7211 */ /* 0x000fe400008f0eff */
[----:B-1----:R-:W-:Y:S02]  /*3db0*/  LEA R42, P2, R61, R8, 0x1 ;  /* 0x000000083d2a7211 */ /* 0x002fe400078408ff */
[----:B------:R-:W-:Y:S02]  /*3dc0*/  LEA R31, R9, R29, 0x2 ;  /* 0x0000001d091f7211 */ /* 0x000fe400078e10ff */
[----:B------:R-:W-:Y:S02]  /*3dd0*/  LEA.HI.X.SX32 R43, R61, R4, 0x1, P2 ;  /* 0x000000043d2b7211 */ /* 0x000fe400010f0eff */
[----:B------:R-:W-:Y:S01]  /*3de0*/  LEA R48, P1, R65, R8, 0x1 ;  /* 0x0000000841307211 */ /* 0x000fe200078208ff */
[----:B------:R-:W-:Y:S01]  /*3df0*/  IMAD R33, R9, 0x4, R31 ;  /* 0x0000000409217824 */ /* 0x000fe200078e021f */
[-C--:B------:R-:W-:Y:S01]  /*3e00*/  LEA.HI.X.SX32 R59, R75, R4.reuse, 0x1, P0 ;  /* 0x000000044b3b7211 */ /* 0x080fe200000f0eff */
[----:B------:R-:W-:Y:S01]  /*3e10*/  STL.64 [R1+0x368], R42 ;  /* 0x0003682a01007387 */ /* 0x000fe20000100a00 */
[----:B------:R-:W-:-:S02]  /*3e20*/  LEA.HI.X.SX32 R49, R65, R4, 0x1, P1 ;  /* 0x0000000441317211 */ /* 0x000fc400008f0eff */
[----:B------:R-:W-:Y:S01]  /*3e30*/  LEA R35, R9, R33, 0x2 ;  /* 0x0000002109237211 */ /* 0x000fe200078e10ff */
[----:B------:R0:W-:Y:S01]  /*3e40*/  STL.64 [R1+0x378], R46 ;  /* 0x0003782e01007387 */ /* 0x0001e20000100a00 */
[-C--:B------:R-:W-:Y:S02]  /*3e50*/  LEA R52, P1, R71, R8.reuse, 0x1 ;  /* 0x0000000847347211 */ /* 0x080fe400078208ff */
[----:B------:R-:W-:Y:S01]  /*3e60*/  LEA R62, P0, R81, R8, 0x1 ;  /* 0x00000008513e7211 */ /* 0x000fe200078008ff */
[----:B------:R-:W-:Y:S01]  /*3e70*/  IMAD R37, R9, 0x4, R35 ;  /* 0x0000000409257824 */ /* 0x000fe200078e0223 */
[----:B------:R1:W-:Y:S01]  /*3e80*/  STL.64 [R1+0x370], R44 ;  /* 0x0003702c01007387 */ /* 0x0003e20000100a00 */
[----:B------:R-:W-:Y:S02]  /*3e90*/  LEA.HI.X.SX32 R53, R71, R4, 0x1, P1 ;  /* 0x0000000447357211 */ /* 0x000fe400008f0eff */
[----:B------:R-:W-:Y:S02]  /*3ea0*/  LEA R56, P1, R77, R8, 0x1 ;  /* 0x000000084d387211 */ /* 0x000fe400078208ff */
[----:B------:R-:W-:-:S02]  /*3eb0*/  LEA R39, R9, R37, 0x2 ;  /* 0x0000002509277211 */ /* 0x000fc400078e10ff */
[----:B0-----:R-:W-:Y:S02]  /*3ec0*/  LEA R46, P2, R67, R8, 0x1 ;  /* 0x00000008432e7211 */ /* 0x001fe400078408ff */
[-C--:B------:R-:W-:Y:S01]  /*3ed0*/  LEA.HI.X.SX32 R57, R77, R4.reuse, 0x1, P1 ;  /* 0x000000044d397211 */ /* 0x080fe200008f0eff */
[----:B------:R-:W-:Y:S01]  /*3ee0*/  IMAD R41, R9, 0x4, R39 ;  /* 0x0000000409297824 */ /* 0x000fe200078e0227 */
[-C--:B------:R-:W-:Y:S02]  /*3ef0*/  LEA.HI.X.SX32 R47, R67, R4.reuse, 0x1, P2 ;  /* 0x00000004432f7211 */ /* 0x080fe400010f0eff */
[----:B------:R-:W-:Y:S02]  /*3f00*/  LEA.HI.X.SX32 R63, R81, R4, 0x1, P0 ;  /* 0x00000004513f7211 */ /* 0x000fe400000f0eff */
[----:B------:R-:W-:Y:S01]  /*3f10*/  LEA R43, R9, R41, 0x2 ;  /* 0x00000029092b7211 */ /* 0x000fe200078e10ff */
[----:B------:R0:W-:Y:S01]  /*3f20*/  STL.64 [R1+0x348], R46 ;  /* 0x0003482e01007387 */ /* 0x0001e20000100a00 */
[-C--:B------:R-:W-:Y:S01]  /*3f30*/  LEA R60, P1, R83, R8.reuse, 0x1 ;  /* 0x00000008533c7211 */ /* 0x080fe200078208ff */
[----:B------:R-:W-:Y:S01]  /*3f40*/  CS2R R80, SRZ ;  /* 0x0000000000507805 */ /* 0x000fe2000001ff00 */
[----:B------:R-:W-:Y:S01]  /*3f50*/  LEA R66, P0, R87, R8, 0x1 ;  /* 0x0000000857427211 */ /* 0x000fe200078008ff */
[----:B------:R2:W-:Y:S01]  /*3f60*/  STL.64 [R1+0x360], R50 ;  /* 0x0003603201007387 */ /* 0x0005e20000100a00 */
[----:B-1----:R-:W-:Y:S01]  /*3f70*/  IMAD R45, R9, 0x4, R43 ;  /* 0x00000004092d7824 */ /* 0x002fe200078e022b */
[----:B------:R-:W-:-:S02]  /*3f80*/  LEA.HI.X.SX32 R61, R83, R4, 0x1, P1 ;  /* 0x00000004533d7211 */ /* 0x000fc400008f0eff */
[----:B------:R1:W-:Y:S01]  /*3f90*/  STL.64 [R1+0x350], R48 ;  /* 0x0003503001007387 */ /* 0x0003e20000100a00 */
[----:B------:R-:W-:Y:S01]  /*3fa0*/  LEA.HI.X.SX32 R67, R87, R4, 0x1, P0 ;  /* 0x0000000457437211 */ /* 0x000fe200000f0eff */
[----:B------:R-:W-:Y:S01]  /*3fb0*/  CS2R R82, SRZ ;  /* 0x0000000000527805 */ /* 0x000fe2000001ff00 */
[----:B------:R-:W-:Y:S01]  /*3fc0*/  LEA R64, P1, R89, R8, 0x1 ;  /* 0x0000000859407211 */ /* 0x000fe200078208ff */
[----:B------:R-:W-:Y:S01]  /*3fd0*/  CS2R R86, SRZ ;  /* 0x0000000000567805 */ /* 0x000fe2000001ff00 */
[----:B0-----:R-:W-:Y:S02]  /*3fe0*/  LEA R47, R9, R45, 0x2 ;  /* 0x0000002d092f7211 */ /* 0x001fe400078e10ff */
[----:B------:R-:W-:Y:S02]  /*3ff0*/  LEA.HI.X.SX32 R65, R89, R4, 0x1, P1 ;  /* 0x0000000459417211 */ /* 0x000fe400008f0eff */
[-C--:B--2---:R-:W-:Y:S01]  /*4000*/  LEA R50, P2, R73, R8.reuse, 0x1 ;  /* 0x0000000849327211 */ /* 0x084fe200078408ff */
[----:B------:R-:W-:Y:S01]  /*4010*/  CS2R R88, SRZ ;  /* 0x0000000000587805 */ /* 0x000fe2000001ff00 */
[----:B------:R-:W-:Y:S01]  /*4020*/  LEA R70, P0, R93, R8, 0x1 ;  /* 0x000000085d467211 */ /* 0x000fe200078008ff */
[----:B-1----:R-:W-:Y:S01]  /*4030*/  IMAD R49, R9, 0x4, R47 ;  /* 0x0000000409317824 */ /* 0x002fe200078e022f */
[----:B------:R-:W-:-:S02]  /*4040*/  LEA.HI.X.SX32 R51, R73, R4, 0x1, P2 ;  /* 0x0000000449337211 */ /* 0x000fc400010f0eff */
[----:B------:R-:W-:Y:S02]  /*4050*/  LEA R68, P1, R95, R8, 0x1 ;  /* 0x000000085f447211 */ /* 0x000fe400078208ff */
[-C--:B------:R-:W-:Y:S01]  /*4060*/  LEA.HI.X.SX32 R71, R93, R4.reuse, 0x1, P0 ;  /* 0x000000045d477211 */ /* 0x080fe200000f0eff */
[----:B------:R0:W-:Y:S01]  /*4070*/  STL.64 [R1+0x330], R50 ;  /* 0x0003303201007387 */ /* 0x0001e20000100a00 */
[----:B------:R-:W-:Y:S01]  /*4080*/  LEA.HI.X.SX32 R69, R95, R4, 0x1, P1 ;  /* 0x000000045f457211 */ /* 0x000fe200008f0eff */
[----:B------:R-:W-:Y:S01]  /*4090*/  CS2R R92, SRZ ;  /* 0x00000000005c7805 */ /* 0x000fe2000001ff00 */
[-C--:B------:R-:W-:Y:S01]  /*40a0*/  LEA R74, P0, R99, R8.reuse, 0x1 ;  /* 0x00000008634a7211 */ /* 0x080fe200078008ff */
[----:B------:R1:W-:Y:S01]  /*40b0*/  STL.64 [R1+0x340], R54 ;  /* 0x0003403601007387 */ /* 0x0003e20000100a00 */
[----:B------:R-:W-:Y:S01]  /*40c0*/  LEA R72, P1, R5, R8, 0x1 ;  /* 0x0000000805487211 */ /* 0x000fe200078208ff */
[----:B------:R-:W-:Y:S01]  /*40d0*/  CS2R R94, SRZ ;  /* 0x00000000005e7805 */ /* 0x000fe2000001ff00 */
[-C--:B------:R-:W-:Y:S01]  /*40e0*/  LEA.HI.X.SX32 R75, R99, R4.reuse, 0x1, P0 ;  /* 0x00000004634b7211 */ /* 0x080fe200000f0eff */
[----:B------:R2:W-:Y:S01]  /*40f0*/  STL.64 [R1+0x338], R52 ;  /* 0x0003383401007387 */ /* 0x0005e20000100a00 */
[----:B------:R-:W-:Y:S01]  /*4100*/  LEA.HI.X.SX32 R73, R5, R4, 0x1, P1 ;  /* 0x0000000405497211 */ /* 0x000fe200008f0eff */
[----:B------:R-:W-:Y:S01]  /*4110*/  CS2R R98, SRZ ;  /* 0x0000000000627805 */ /* 0x000fe2000001ff00 */
[----:B------:R-:W-:-:S02]  /*4120*/  LEA R76, P0, R11, R8, 0x1 ;  /* 0x000000080b4c7211 */ /* 0x000fc400078008ff */
[----:B0-----:R-:W-:Y:S02]  /*4130*/  LEA R51, R9, R49, 0x2 ;  /* 0x0000003109337211 */ /* 0x001fe400078e10ff */
[----:B------:R-:W-:Y:S02]  /*4140*/  LEA.HI.X.SX32 R77, R11, R4, 0x1, P0 ;  /* 0x000000040b4d7211 */ /* 0x000fe400000f0eff */
[----:B-1----:R-:W-:Y:S02]  /*4150*/  LEA R54, P2, R79, R8, 0x1 ;  /* 0x000000084f367211 */ /* 0x002fe400078408ff */
[C---:B------:R-:W-:Y:S01]  /*4160*/  LOP3.LUT R42, R200.reuse, 0x30, RZ, 0x3c, !PT ;  /* 0x00000030c82a7812 */ /* 0x040fe200078e3cff */
[----:B--2---:R-:W-:Y:S01]  /*4170*/  IMAD R53, R9, 0x4, R51 ;  /* 0x0000000409357824 */ /* 0x004fe200078e0233 */
[----:B------:R-:W-:Y:S02]  /*4180*/  LEA.HI.X.SX32 R55, R79, R4, 0x1, P2 ;  /* 0x000000044f377211 */ /* 0x000fe400010f0eff */
[----:B------:R-:W-:Y:S01]  /*4190*/  CS2R R78, SRZ ;  /* 0x00000000004e7805 */ /* 0x000fe2000001ff00 */
[----:B------:R-:W-:-:S02]  /*41a0*/  LOP3.LUT R42, R200, 0x60, RZ, 0x3c, !PT ;  /* 0x00000060c82a7812 */ /* 0x000fc400078e3cff */
[----:B------:R0:W-:Y:S04]  /*41b0*/  STL.64 [R1+0x318], R54 ;  /* 0x0003183601007387 */ /* 0x0001e80000100a00 */
[----:B------:R1:W-:Y:S04]  /*41c0*/  STL.64 [R1+0x328], R58 ;  /* 0x0003283a01007387 */ /* 0x0003e80000100a00 */
[----:B------:R2:W-:Y:S01]  /*41d0*/  STL.64 [R1+0x320], R56 ;  /* 0x0003203801007387 */ /* 0x0005e20000100a00 */
[----:B0-----:R-:W-:Y:S02]  /*41e0*/  LEA R55, R9, R53, 0x2 ;  /* 0x0000003509377211 */ /* 0x001fe400078e10ff */
[----:B-1----:R-:W-:-:S04]  /*41f0*/  LEA R58, P2, R85, R8, 0x1 ;  /* 0x00000008553a7211 */ /* 0x002fc800078408ff */
[----:B------:R-:W-:Y:S01]  /*4200*/  LEA.HI.X.SX32 R59, R85, R4, 0x1, P2 ;  /* 0x00000004553b7211 */ /* 0x000fe200010f0eff */
[----:B--2---:R-:W-:Y:S01]  /*4210*/  IMAD R57, R9, 0x4, R55 ;  /* 0x0000000409397824 */ /* 0x004fe200078e0237 */
[----:B------:R-:W-:-:S03]  /*4220*/  CS2R R84, SRZ ;  /* 0x0000000000547805 */ /* 0x000fc6000001ff00 */
        /* <DEDUP_REMOVED lines=19> */
[----:B0-----:R-:W-:-:S03]  /*4360*/  LEA R67, R9, R65, 0x2 ;  /* 0x0000004109437211 */ /* 0x001fc600078e10ff */
[----:B------:R0:W-:Y:S01]  /*4370*/  STL.64 [R1+0x2c8], R74 ;  /* 0x0002c84a01007387 */ /* 0x0001e20000100a00 */
[----:B-1----:R-:W-:-:S03]  /*4380*/  LEA R70, P2, R7, R8, 0x1 ;  /* 0x0000000807467211 */ /* 0x002fc600078408ff */
[----:B------:R1:W-:Y:S01]  /*4390*/  STL.64 [R1+0x2c0], R72 ;  /* 0x0002c04801007387 */ /* 0x0003e20000100a00 */
[----:B------:R-:W-:Y:S01]  /*43a0*/  LEA.HI.X.SX32 R71, R7, R4, 0x1, P2 ;  /* 0x0000000407477211 */ /* 0x000fe200010f0eff */
[----:B--2---:R-:W-:Y:S01]  /*43b0*/  IMAD R69, R9, 0x4, R67 ;  /* 0x0000000409457824 */ /* 0x004fe200078e0243 */
[----:B0-----:R-:W-:-:S03]  /*43c0*/  LEA R74, P1, R13, R8, 0x1 ;  /* 0x000000080d4a7211 */ /* 0x001fc600078208ff */
[----:B------:R0:W-:Y:S01]  /*43d0*/  STL.64 [R1+0x2b8], R70 ;  /* 0x0002b84601007387 */ /* 0x0001e20000100a00 */
[----:B------:R-:W-:Y:S02]  /*43e0*/  LEA R5, R9, R69, 0x2 ;  /* 0x0000004509057211 */ /* 0x000fe400078e10ff */
[----:B-1----:R-:W-:Y:S01]  /*43f0*/  LEA R72, P2, R15, R8, 0x1 ;  /* 0x000000080f487211 */ /* 0x002fe200078408ff */
[----:B------:R-:W-:Y:S01]  /*4400*/  STL.64 [R1+0x2b0], R76 ;  /* 0x0002b04c01007387 */ /* 0x000fe20000100a00 */
[-C--:B------:R-:W-:Y:S02]  /*4410*/  LEA.HI.X.SX32 R75, R13, R4.reuse, 0x1, P1 ;  /* 0x000000040d4b7211 */ /* 0x080fe400008f0eff */
[----:B------:R-:W-:Y:S02]  /*4420*/  LEA.HI.X.SX32 R73, R15, R4, 0x1, P2 ;  /* 0x000000040f497211 */ /* 0x000fe400010f0eff */
[-C--:B------:R-:W-:Y:S02]  /*4430*/  LEA R12, P1, R21, R8.reuse, 0x1 ;  /* 0x00000008150c7211 */ /* 0x080fe400078208ff */
[----:B------:R-:W-:Y:S01]  /*4440*/  LEA R6, P2, R23, R8, 0x1 ;  /* 0x0000000817067211 */ /* 0x000fe200078408ff */
[----:B------:R1:W-:Y:S01]  /*4450*/  STL.64 [R1+0x2a0], R72 ;  /* 0x0002a04801007387 */ /* 0x0003e20000100a00 */
[----:B0-----:R-:W-:Y:S01]  /*4460*/  IMAD R71, R9, 0x4, R5 ;  /* 0x0000000409477824 */ /* 0x001fe200078e0205 */
[----:B------:R-:W-:-:S02]  /*4470*/  LEA.HI.X.SX32 R13, R21, R4, 0x1, P1 ;  /* 0x00000004150d7211 */ /* 0x000fc400008f0eff */
[----:B------:R0:W-:Y:S01]  /*4480*/  STL.64 [R1+0x2a8], R74 ;  /* 0x0002a84a01007387 */ /* 0x0001e20000100a00 */
[----:B------:R-:W-:Y:S02]  /*4490*/  LEA.HI.X.SX32 R7, R23, R4, 0x1, P2 ;  /* 0x0000000417077211 */ /* 0x000fe400010f0eff */
[----:B------:R-:W-:Y:S02]  /*44a0*/  LEA R11, R9, R71, 0x2 ;  /* 0x00000047090b7211 */ /* 0x000fe400078e10ff */
[----:B-1----:R-:W-:-:S03]  /*44b0*/  LEA R72, P0, R19, R8, 0x1 ;  /* 0x0000000813487211 */ /* 0x002fc600078008ff */
[----:B------:R-:W-:Y:S01]  /*44c0*/  IMAD R15, R9, 0x4, R11 ;  /* 0x00000004090f7824 */ /* 0x000fe200078e020b */
[----:B------:R-:W-:Y:S02]  /*44d0*/  LEA.HI.X.SX32 R73, R19, R4, 0x1, P0 ;  /* 0x0000000413497211 */ /* 0x000fe400000f0eff */
[----:B0-----:R-:W-:Y:S02]  /*44e0*/  LEA R74, P0, R25, R8, 0x1 ;  /* 0x00000008194a7211 */ /* 0x001fe400078008ff */
[----:B------:R-:W-:Y:S01]  /*44f0*/  LEA R21, R9, R15, 0x2 ;  /* 0x0000000f09157211 */ /* 0x000fe200078e10ff */
[----:B------:R0:W-:Y:S01]  /*4500*/  STL.64 [R1+0x298], R72 ;  /* 0x0002984801007387 */ /* 0x0001e20000100a00 */
[----:B------:R-:W-:Y:S02]  /*4510*/  LEA.HI.X.SX32 R75, R25, R4, 0x1, P0 ;  /* 0x00000004194b7211 */ /* 0x000fe400000f0eff */
[C---:B------:R-:W-:Y:S01]  /*4520*/  LEA R76, P0, R31.reuse, R8, 0x1 ;  /* 0x000000081f4c7211 */ /* 0x040fe200078008ff */
[----:B------:R1:W-:Y:S03]  /*4530*/  STL.64 [R1+0x290], R12 ;  /* 0x0002900c01007387 */ /* 0x0003e60000100a00 */
[----:B------:R-:W-:Y:S01]  /*4540*/  LEA.HI.X.SX32 R77, R31, R4, 0x1, P0 ;  /* 0x000000041f4d7211 */ /* 0x000fe200000f0eff */
[----:B------:R2:W-:Y:S01]  /*4550*/  STL.64 [R1+0x288], R6 ;  /* 0x0002880601007387 */ /* 0x0005e20000100a00 */
[----:B------:R-:W-:-:S03]  /*4560*/  LEA R28, P0, R37, R8, 0x1 ;  /* 0x00000008251c7211 */ /* 0x000fc600078008ff */
[----:B------:R3:W-:Y:S01]  /*4570*/  STL.64 [R1+0x280], R74 ;  /* 0x0002804a01007387 */ /* 0x0007e20000100a00 */
[----:B0-----:R-:W-:Y:S01]  /*4580*/  IMAD R73, R9, 0x4, R21 ;  /* 0x0000000409497824 */ /* 0x001fe200078e0215 */
[----:B-1----:R-:W-:-:S04]  /*4590*/  LEA R12, P1, R27, R8, 0x1 ;  /* 0x000000081b0c7211 */ /* 0x002fc800078208ff */
[----:B------:R-:W-:Y:S02]  /*45a0*/  LEA.HI.X.SX32 R13, R27, R4, 0x1, P1 ;  /* 0x000000041b0d7211 */ /* 0x000fe400008f0eff */
[----:B--2---:R-:W-:Y:S02]  /*45b0*/  LEA R6, P2, R29, R8, 0x1 ;  /* 0x000000081d067211 */ /* 0x004fe400078408ff */
[----:B------:R-:W-:Y:S01]  /*45c0*/  LEA R27, R9, R73, 0x2 ;  /* 0x00000049091b7211 */ /* 0x000fe200078e10ff */
[----:B------:R0:W-:Y:S01]  /*45d0*/  STL.64 [R1+0x278], R12 ;  /* 0x0002780c01007387 */ /* 0x0001e20000100a00 */
[-C--:B------:R-:W-:Y:S02]  /*45e0*/  LEA.HI.X.SX32 R7, R29, R4.reuse, 0x1, P2 ;  /* 0x000000041d077211 */ /* 0x080fe400010f0eff */
[----:B------:R-:W-:Y:S01]  /*45f0*/  LEA.HI.X.SX32 R29, R37, R4, 0x1, P0 ;  /* 0x00000004251d7211 */ /* 0x000fe200000f0eff */
[----:B---3--:R-:W-:Y:S02]  /*4600*/  IMAD R75, R9, 0x4, R27 ;  /* 0x00000004094b7824 */ /* 0x008fe400078e021b */
[----:B------:R1:W-:Y:S04]  /*4610*/  STL.64 [R1+0x270], R6 ;  /* 0x0002700601007387 */ /* 0x0003e80000100a00 */
[----:B------:R2:W-:Y:S01]  /*4620*/  STL.64 [R1+0x268], R76 ;  /* 0x0002684c01007387 */ /* 0x0005e20000100a00 */
[----:B0-----:R-:W-:-:S04]  /*4630*/  LEA R12, P1, R33, R8, 0x1 ;  /* 0x00000008210c7211 */ /* 0x001fc800078208ff */
[----:B------:R-:W-:Y:S02]  /*4640*/  LEA.HI.X.SX32 R13, R33, R4, 0x1, P1 ;  /* 0x00000004210d7211 */ /* 0x000fe400008f0eff */
[----:B-1----:R-:W-:Y:S02]  /*4650*/  LEA R6, P2, R35, R8, 0x1 ;  /* 0x0000000823067211 */ /* 0x002fe400078408ff */
[----:B------:R-:W-:Y:S01]  /*4660*/  LEA R33, R9, R75, 0x2 ;  /* 0x0000004b09217211 */ /* 0x000fe200078e10ff */
[----:B------:R0:W-:Y:S01]  /*4670*/  STL.64 [R1+0x260], R12 ;  /* 0x0002600c01007387 */ /* 0x0001e20000100a00 */
[----:B------:R-:W-:Y:S01]  /*4680*/  LEA.HI.X.SX32 R7, R35, R4, 0x1, P2 ;  /* 0x0000000423077211 */ /* 0x000fe200010f0eff */
[----:B--2---:R-:W-:Y:S02]  /*4690*/  CS2R R76, SRZ ;  /* 0x00000000004c7805 */ /* 0x004fe4000001ff00 */
[C---:B------:R-:W-:Y:S02]  /*46a0*/  IMAD R35, R9.reuse, 0x4, R33 ;  /* 0x0000000409237824 */ /* 0x040fe400078e0221 */
[----:B------:R1:W-:Y:S03]  /*46b0*/  STL.64 [R1+0x258], R6 ;  /* 0x0002580601007387 */ /* 0x0003e60000100a00 */
[----:B------:R-:W-:Y:S01]  /*46c0*/  LEA R37, R9, R35, 0x2 ;  /* 0x0000002309257211 */ /* 0x000fe200078e10ff */
[----:B------:R2:W-:Y:S01]  /*46d0*/  STL.64 [R1+0x250], R28 ;  /* 0x0002501c01007387 */ /* 0x0005e20000100a00 */
[----:B0-----:R-:W-:-:S04]  /*46e0*/  LEA R12, P1, R39, R8, 0x1 ;  /* 0x00000008270c7211 */ /* 0x001fc800078208ff */
[----:B------:R-:W-:Y:S01]  /*46f0*/  LEA.HI.X.SX32 R13, R39, R4, 0x1, P1 ;  /* 0x00000004270d7211 */ /* 0x000fe200008f0eff */
[----:B------:R-:W-:Y:S01]  /*4700*/  IMAD R39, R9, 0x4, R37 ;  /* 0x0000000409277824 */ /* 0x000fe200078e0225 */
[----:B-1----:R-:W-:-:S03]  /*4710*/  LEA R6, P2, R41, R8, 0x1 ;  /* 0x0000000829067211 */ /* 0x002fc600078408ff */
[----:B------:R0:W-:Y:S01]  /*4720*/  STL.64 [R1+0x248], R12 ;  /* 0x0002480c01007387 */ /* 0x0001e20000100a00 */
[----:B------:R-:W-:Y:S02]  /*4730*/  LEA.HI.X.SX32 R7, R41, R4, 0x1, P2 ;  /* 0x0000000429077211 */ /* 0x000fe400010f0eff */
[----:B--2---:R-:W-:Y:S02]  /*4740*/  LEA R28, P0, R43, R8, 0x1 ;  /* 0x000000082b1c7211 */ /* 0x004fe400078008ff */
[----:B------:R-:W-:Y:S01]  /*4750*/  LEA R41, R9, R39, 0x2 ;  /* 0x0000002709297211 */ /* 0x000fe200078e10ff */
[----:B------:R1:W-:Y:S01]  /*4760*/  STL.64 [R1+0x240], R6 ;  /* 0x0002400601007387 */ /* 0x0003e20000100a00 */
[----:B------:R-:W-:-:S03]  /*4770*/  LEA.HI.X.SX32 R29, R43, R4, 0x1, P0 ;  /* 0x000000042b1d7211 */ /* 0x000fc600000f0eff */
[----:B------:R-:W-:Y:S01]  /*4780*/  IMAD R43, R9, 0x4, R41 ;  /* 0x00000004092b7824 */ /* 0x000fe200078e0229 */
[C---:B0-----:R-:W-:Y:S01]  /*4790*/  LEA R12, P1, R45.reuse, R8, 0x1 ;  /* 0x000000082d0c7211 */ /* 0x041fe200078208ff */
[----:B------:R0:W-:Y:S03]  /*47a0*/  STL.64 [R1+0x238], R28 ;  /* 0x0002381c01007387 */ /* 0x0001e60000100a00 */
[----:B------:R-:W-:Y:S02]  /*47b0*/  LEA.HI.X.SX32 R13, R45, R4, 0x1, P1 ;  /* 0x000000042d0d7211 */ /* 0x000fe400008f0eff */
[----:B-1----:R-:W-:Y:S02]  /*47c0*/  LEA R6, P2, R47, R8, 0x1 ;  /* 0x000000082f067211 */ /* 0x002fe400078408ff */
[----:B------:R-:W-:Y:S01]  /*47d0*/  LEA R45, R9, R43, 0x2 ;  /* 0x0000002b092d7211 */ /* 0x000fe200078e10ff */
[----:B------:R1:W-:Y:S01]  /*47e0*/  STL.64 [R1+0x230], R12 ;  /* 0x0002300c01007387 */ /* 0x0003e20000100a00 */
[----:B------:R-:W-:-:S02]  /*47f0*/  LEA.HI.X.SX32 R7, R47, R4, 0x1, P2 ;  /* 0x000000042f077211 */ /* 0x000fc400010f0eff */
[----:B0-----:R-:W-:Y:S01]  /*4800*/  LEA R28, P0, R49, R8, 0x1 ;  /* 0x00000008311c7211 */ /* 0x001fe200078008ff */
[----:B------:R-:W-:Y:S02]  /*4810*/  IMAD R47, R9, 0x4, R45 ;  /* 0x00000004092f7824 */ /* 0x000fe400078e022d */
[----:B------:R0:W-:Y:S01]  /*4820*/  STL.64 [R1+0x228], R6 ;  /* 0x0002280601007387 */ /* 0x0001e20000100a00 */
[----:B------:R-:W-:Y:S02]  /*4830*/  LEA.HI.X.SX32 R29, R49, R4, 0x1, P0 ;  /* 0x00000004311d7211 */ /* 0x000fe400000f0eff */
[----:B------:R-:W-:Y:S02]  /*4840*/  LEA R19, R9, R47, 0x2 ;  /* 0x0000002f09137211 */ /* 0x000fe400078e10ff */
[----:B-1----:R-:W-:Y:S01]  /*4850*/  LEA R12, P1, R51, R8, 0x1 ;  /* 0x00000008330c7211 */ /* 0x002fe200078208ff */
[----:B------:R1:W-:Y:S02]  /*4860*/  STL.64 [R1+0x220], R28 ;  /* 0x0002201c01007387 */ /* 0x0003e40000100a00 */
[----:B------:R-:W-:Y:S01]  /*4870*/  IMAD R31, R9, 0x4, R19 ;  /* 0x00000004091f7824 */ /* 0x000fe200078e0213 */
[----:B------:R-:W-:-:S02]  /*4880*/  LEA.HI.X.SX32 R13, R51, R4, 0x1, P1 ;  /* 0x00000004330d7211 */ /* 0x000fc400008f0eff */
[----:B0-----:R-:W-:Y:S02]  /*4890*/  LEA R6, P2, R53, R8, 0x1 ;  /* 0x0000000835067211 */ /* 0x001fe400078408ff */
[----:B------:R-:W-:Y:S01]  /*48a0*/  LEA R49, R9, R31, 0x2 ;  /* 0x0000001f09317211 */ /* 0x000fe200078e10ff */
[----:B------:R0:W-:Y:S01]  /*48b0*/  STL.64 [R1+0x218], R12 ;  /* 0x0002180c01007387 */ /* 0x0001e20000100a00 */
[----:B------:R-:W-:Y:S02]  /*48c0*/  LEA.HI.X.SX32 R7, R53, R4, 0x1, P2 ;  /* 0x0000000435077211 */ /* 0x000fe400010f0eff */
[----:B-1----:R-:W-:-:S03]  /*48d0*/  LEA R28, P0, R55, R8, 0x1 ;  /* 0x00000008371c7211 */ /* 0x002fc600078008ff */
[----:B------:R1:W-:Y:S01]  /*48e0*/  STL.64 [R1+0x210], R6 ;  /* 0x0002100601007387 */ /* 0x0003e20000100a00 */
[----:B------:R-:W-:Y:S02]  /*48f0*/  LEA.HI.X.SX32 R29, R55, R4, 0x1, P0 ;  /* 0x00000004371d7211 */ /* 0x000fe400000f0eff */
[----:B0-----:R-:W-:-:S03]  /*4900*/  LEA R12, P1, R57, R8, 0x1 ;  /* 0x00000008390c7211 */ /* 0x001fc600078208ff */
        /* <DEDUP_REMOVED lines=8> */
[-C--:B------:R-:W-:Y:S02]  /*4990*/  LEA R50, P0, R67, R8.reuse, 0x1 ;  /* 0x0000000843327211 */ /* 0x080fe400078008ff */
[----:B-1----:R-:W-:Y:S01]  /*49a0*/  LEA R12, P1, R63, R8, 0x1 ;  /* 0x000000083f0c7211 */ /* 0x002fe200078208ff */
[----:B------:R1:W-:Y:S01]  /*49b0*/  STL.64 [R1+0x1f0], R28 ;  /* 0x0001f01c01007387 */ /* 0x0003e20000100a00 */
[-C--:B------:R-:W-:Y:S02]  /*49c0*/  LEA.HI.X.SX32 R51, R67, R4.reuse, 0x1, P0 ;  /* 0x0000000443337211 */ /* 0x080fe400000f0eff */
[----:B------:R-:W-:Y:S02]  /*49d0*/  LEA.HI.X.SX32 R13, R63, R4, 0x1, P1 ;  /* 0x000000043f0d7211 */ /* 0x000fe400008f0eff */
[----:B0-----:R-:W-:-:S02]  /*49e0*/  LEA R6, P2, R65, R8, 0x1 ;  /* 0x0000000841067211 */ /* 0x001fc400078408ff */
[----:B------:R-:W-:Y:S01]  /*49f0*/  LEA R54, P0, R71, R8, 0x1 ;  /* 0x0000000847367211 */ /* 0x000fe200078008ff */
[----:B------:R0:W-:Y:S01]  /*4a00*/  STL.64 [R1+0x1e8], R12 ;  /* 0x0001e80c01007387 */ /* 0x0001e20000100a00 */
[-C--:B------:R-:W-:Y:S02]  /*4a10*/  LEA.HI.X.SX32 R7, R65, R4.reuse, 0x1, P2 ;  /* 0x0000000441077211 */ /* 0x080fe400010f0eff */
[----:B------:R-:W-:Y:S02]  /*4a20*/  LEA.HI.X.SX32 R55, R71, R4, 0x1, P0 ;  /* 0x0000000447377211 */ /* 0x000fe400000f0eff */
[C---:B-1----:R-:W-:Y:S01]  /*4a30*/  LEA R28, P1, R69.reuse, R8, 0x1 ;  /* 0x00000008451c7211 */ /* 0x042fe200078208ff */
[----:B------:R1:W-:Y:S01]  /*4a40*/  STL.64 [R1+0x1e0], R6 ;  /* 0x0001e00601007387 */ /* 0x0003e20000100a00 */
[----:B------:R-:W-:Y:S02]  /*4a50*/  CS2R R70, SRZ ;  /* 0x0000000000467805 */ /* 0x000fe4000001ff00 */
[----:B------:R-:W-:-:S02]  /*4a60*/  LEA.HI.X.SX32 R29, R69, R4, 0x1, P1 ;  /* 0x00000004451d7211 */ /* 0x000fc400008f0eff */
[-C--:B------:R-:W-:Y:S01]  /*4a70*/  LEA R52, P1, R11, R8.reuse, 0x1 ;  /* 0x000000080b347211 */ /* 0x080fe200078208ff */
[----:B------:R-:W-:Y:S01]  /*4a80*/  CS2R R68, SRZ ;  /* 0x0000000000447805 */ /* 0x000fe2000001ff00 */
[----:B0-----:R-:W-:Y:S02]  /*4a90*/  LEA R12, P2, R5, R8, 0x1 ;  /* 0x00000008050c7211 */ /* 0x001fe400078408ff */
[-C--:B------:R-:W-:Y:S02]  /*4aa0*/  LEA.HI.X.SX32 R53, R11, R4.reuse, 0x1, P1 ;  /* 0x000000040b357211 */ /* 0x080fe400008f0eff */
[----:B------:R-:W-:Y:S01]  /*4ab0*/  LEA.HI.X.SX32 R13, R5, R4, 0x1, P2 ;  /* 0x00000004050d7211 */ /* 0x000fe200010f0eff */
[----:B-1----:R-:W-:-:S04]  /*4ac0*/  IMAD R7, R9, 0x4, R49 ;  /* 0x0000000409077824 */ /* 0x002fc800078e0231 */
[----:B------:R0:W-:Y:S04]  /*4ad0*/  STL.64 [R1+0x1c8], R12 ;  /* 0x0001c80c01007387 */ /* 0x0001e80000100a00 */
[----:B------:R1:W-:Y:S04]  /*4ae0*/  STL.64 [R1+0x1d8], R50 ;  /* 0x0001d83201007387 */ /* 0x0003e80000100a00 */
[----:B------:R2:W-:Y:S01]  /*4af0*/  STL.64 [R1+0x1d0], R28 ;  /* 0x0001d01c01007387 */ /* 0x0005e20000100a00 */
[----:B0-----:R-:W-:-:S03]  /*4b00*/  LEA R13, R9, R7, 0x2 ;  /* 0x00000007090d7211 */ /* 0x001fc600078e10ff */
[----:B------:R-:W-:Y:S01]  /*4b10*/  STL.64 [R1+0x1c0], R54 ;  /* 0x0001c03601007387 */ /* 0x000fe20000100a00 */
[----:B-1----:R-:W-:-:S03]  /*4b20*/  LEA R50, P2, R15, R8, 0x1 ;  /* 0x000000080f327211 */ /* 0x002fc600078408ff */
[----:B------:R0:W-:Y:S01]  /*4b30*/  STL.64 [R1+0x1b8], R52 ;  /* 0x0001b83401007387 */ /* 0x0001e20000100a00 */
[----:B------:R-:W-:Y:S01]  /*4b40*/  LEA.HI.X.SX32 R51, R15, R4, 0x1, P2 ;  /* 0x000000040f337211 */ /* 0x000fe200010f0eff */
[----:B--2---:R-:W-:Y:S01]  /*4b50*/  IMAD R29, R9, 0x4, R13 ;  /* 0x00000004091d7824 */ /* 0x004fe200078e020d */
[----:B------:R-:W-:-:S03]  /*4b60*/  LEA R10, P2, R27, R8, 0x1 ;  /* 0x000000081b0a7211 */ /* 0x000fc600078408ff */
[----:B------:R1:W-:Y:S01]  /*4b70*/  STL.64 [R1+0x1b0], R50 ;  /* 0x0001b03201007387 */ /* 0x0003e20000100a00 */
[----:B------:R-:W-:Y:S02]  /*4b80*/  LEA R23, R9, R29, 0x2 ;  /* 0x0000001d09177211 */ /* 0x000fe400078e10ff */
[----:B------:R-:W-:Y:S02]  /*4b90*/  LEA.HI.X.SX32 R11, R27, R4, 0x1, P2 ;  /* 0x000000041b0b7211 */ /* 0x000fe400010f0eff */
[-C--:B0-----:R-:W-:Y:S01]  /*4ba0*/  LEA R52, P0, R21, R8.reuse, 0x1 ;  /* 0x0000000815347211 */ /* 0x081fe200078008ff */
[----:B------:R-:W-:Y:S01]  /*4bb0*/  IMAD R25, R9, 0x4, R23 ;  /* 0x0000000409197824 */ /* 0x000fe200078e0217 */
[----:B------:R-:W-:Y:S02]  /*4bc0*/  LEA R14, P2, R35, R8, 0x1 ;  /* 0x00000008230e7211 */ /* 0x000fe400078408ff */
[----:B------:R-:W-:Y:S02]  /*4bd0*/  LEA.HI.X.SX32 R53, R21, R4, 0x1, P0 ;  /* 0x0000000415357211 */ /* 0x000fe400000f0eff */
[----:B------:R-:W-:-:S02]  /*4be0*/  LEA R27, R9, R25, 0x2 ;  /* 0x00000019091b7211 */ /* 0x000fc400078e10ff */
[----:B-1----:R-:W-:Y:S01]  /*4bf0*/  LEA R50, P1, R73, R8, 0x1 ;  /* 0x0000000849327211 */ /* 0x002fe200078208ff */
[----:B------:R-:W-:Y:S01]  /*4c00*/  STL.64 [R1+0x1a8], R52 ;  /* 0x0001a83401007387 */ /* 0x000fe20000100a00 */
[-C--:B------:R-:W-:Y:S02]  /*4c10*/  LEA.HI.X.SX32 R15, R35, R4.reuse, 0x1, P2 ;  /* 0x00000004230f7211 */ /* 0x080fe400010f0eff */
[----:B------:R-:W-:Y:S02]  /*4c20*/  LEA.HI.X.SX32 R51, R73, R4, 0x1, P1 ;  /* 0x0000000449337211 */ /* 0x000fe400008f0eff */
[-C--:B------:R-:W-:Y:S01]  /*4c30*/  LEA R20, P1, R33, R8.reuse, 0x1 ;  /* 0x0000000821147211 */ /* 0x080fe200078208ff */
[----:B------:R-:W-:Y:S01]  /*4c40*/  CS2R R72, SRZ ;  /* 0x0000000000487805 */ /* 0x000fe2000001ff00 */
[----:B------:R-:W-:Y:S01]  /*4c50*/  LEA R32, P2, R41, R8, 0x1 ;  /* 0x0000000829207211 */ /* 0x000fe200078408ff */
[----:B------:R0:W-:Y:S01]  /*4c60*/  STL.64 [R1+0x1a0], R50 ;  /* 0x0001a03201007387 */ /* 0x0001e20000100a00 */
[----:B------:R-:W-:-:S02]  /*4c70*/  LEA.HI.X.SX32 R21, R33, R4, 0x1, P1 ;  /* 0x0000000421157211 */ /* 0x000fc400008f0eff */
[----:B------:R-:W-:Y:S01]  /*4c80*/  LEA.HI.X.SX32 R33, R41, R4, 0x1, P2 ;  /* 0x0000000429217211 */ /* 0x000fe200010f0eff */
[----:B------:R1:W-:Y:S01]  /*4c90*/  STL.64 [R1+0x198], R10 ;  /* 0x0001980a01007387 */ /* 0x0003e20000100a00 */
[C---:B------:R-:W-:Y:S02]  /*4ca0*/  LOP3.LUT R41, R200.reuse, 0x10, RZ, 0x3c, !PT ;  /* 0x00000010c8297812 */ /* 0x040fe400078e3cff */
[C---:B------:R-:W-:Y:S01]  /*4cb0*/  LOP3.LUT R41, R200.reuse, 0x40, RZ, 0x3c, !PT ;  /* 0x00000040c8297812 */ /* 0x040fe200078e3cff */
[----:B------:R2:W-:Y:S01]  /*4cc0*/  STL.64 [R1+0x180], R14 ;  /* 0x0001800e01007387 */ /* 0x0005e20000100a00 */
[----:B------:R-:W-:Y:S02]  /*4cd0*/  LOP3.LUT R41, R200, 0x70, RZ, 0x3c, !PT ;  /* 0x00000070c8297812 */ /* 0x000fe400078e3cff */
[----:B0-----:R-:W-:-:S04]  /*4ce0*/  LEA R50, P0, R75, R8, 0x1 ;  /* 0x000000084b327211 */ /* 0x001fc800078008ff */
[----:B------:R-:W-:Y:S01]  /*4cf0*/  LEA.HI.X.SX32 R51, R75, R4, 0x1, P0 ;  /* 0x000000044b337211 */ /* 0x000fe200000f0eff */
[----:B-1----:R-:W-:Y:S01]  /*4d00*/  IMAD R11, R9, 0x4, R27 ;  /* 0x00000004090b7824 */ /* 0x002fe200078e021b */
[----:B------:R-:W-:Y:S01]  /*4d10*/  LEA R52, P0, R37, R8, 0x1 ;  /* 0x0000000825347211 */ /* 0x000fe200078008ff */
[----:B------:R-:W-:Y:S02]  /*4d20*/  CS2R R74, SRZ ;  /* 0x00000000004a7805 */ /* 0x000fe4000001ff00 */
[----:B------:R0:W-:Y:S01]  /*4d30*/  STL.64 [R1+0x190], R50 ;  /* 0x0001903201007387 */ /* 0x0001e20000100a00 */
[----:B--2---:R-:W-:Y:S02]  /*4d40*/  LEA R15, R9, R11, 0x2 ;  /* 0x0000000b090f7211 */ /* 0x004fe400078e10ff */
[----:B------:R-:W-:Y:S01]  /*4d50*/  LEA.HI.X.SX32 R53, R37, R4, 0x1, P0 ;  /* 0x0000000425357211 */ /* 0x000fe200000f0eff */
[----:B------:R1:W-:Y:S01]  /*4d60*/  STL.64 [R1+0x188], R20 ;  /* 0x0001881401007387 */ /* 0x0003e20000100a00 */
[----:B------:R-:W-:-:S03]  /*4d70*/  LEA R36, P0, R43, R8, 0x1 ;  /* 0x000000082b247211 */ /* 0x000fc600078008ff */
[----:B------:R-:W-:Y:S01]  /*4d80*/  STL.64 [R1+0x178], R52 ;  /* 0x0001783401007387 */ /* 0x000fe20000100a00 */
[----:B------:R-:W-:Y:S02]  /*4d90*/  LEA.HI.X.SX32 R37, R43, R4, 0x1, P0 ;  /* 0x000000042b257211 */ /* 0x000fe400000f0eff */
[C---:B------:R-:W-:Y:S02]  /*4da0*/  LOP3.LUT R43, R200.reuse, 0x20, RZ, 0x3c, !PT ;  /* 0x00000020c82b7812 */ /* 0x040fe400078e3cff */
[----:B0-----:R-:W-:Y:S02]  /*4db0*/  LEA R50, P1, R39, R8, 0x1 ;  /* 0x0000000827327211 */ /* 0x001fe400078208ff */
[----:B------:R-:W-:Y:S01]  /*4dc0*/  LOP3.LUT R43, R200, 0x50, RZ, 0x3c, !PT ;  /* 0x00000050c82b7812 */ /* 0x000fe200078e3cff */
[----:B-1----:R-:W-:Y:S01]  /*4dd0*/  IMAD R21, R9, 0x4, R15 ;  /* 0x0000000409157824 */ /* 0x002fe200078e020f */
[----:B------:R-:W-:Y:S02]  /*4de0*/  LEA.HI.X.SX32 R51, R39, R4, 0x1, P1 ;  /* 0x0000000427337211 */ /* 0x000fe400008f0eff */
[----:B------:R-:W-:-:S02]  /*4df0*/  LEA R34, P1, R45, R8, 0x1 ;  /* 0x000000082d227211 */ /* 0x000fc400078208ff */
[----:B------:R-:W-:Y:S01]  /*4e00*/  LEA R5, R9, R21, 0x2 ;  /* 0x0000001509057211 */ /* 0x000fe200078e10ff */
[----:B------:R-:W-:Y:S01]  /*4e10*/  STL.64 [R1+0x170], R50 ;  /* 0x0001703201007387 */ /* 0x000fe20000100a00 */
[----:B------:R-:W-:-:S03]  /*4e20*/  LEA.HI.X.SX32 R35, R45, R4, 0x1, P1 ;  /* 0x000000042d237211 */ /* 0x000fc600008f0eff */
[----:B------:R0:W-:Y:S01]  /*4e30*/  STL.64 [R1+0x168], R32 ;  /* 0x0001682001007387 */ /* 0x0001e20000100a00 */
[----:B------:R-:W-:-:S03]  /*4e40*/  IMAD R12, R9, 0x4, R5 ;  /* 0x00000004090c7824 */ /* 0x000fc600078e0205 */
[----:B------:R1:W-:Y:S02]  /*4e50*/  STL.64 [R1+0x160], R36 ;  /* 0x0001602401007387 */ /* 0x0003e40000100a00 */
[C---:B------:R-:W-:Y:S02]  /*4e60*/  LEA R20, R9.reuse, R12, 0x2 ;  /* 0x0000000c09147211 */ /* 0x040fe400078e10ff */
[----:B------:R2:W-:Y:S03]  /*4e70*/  STL.64 [R1+0x158], R34 ;  /* 0x0001582201007387 */ /* 0x0005e60000100a00 */
[----:B------:R-:W-:Y:S01]  /*4e80*/  IMAD R6, R9, 0x4, R20 ;  /* 0x0000000409067824 */ /* 0x000fe200078e0214 */
[----:B0-----:R-:W-:-:S04]  /*4e90*/  LEA R32, P2, R47, R8, 0x1 ;  /* 0x000000082f207211 */ /* 0x001fc800078408ff */
[----:B------:R-:W-:Y:S02]  /*4ea0*/  LEA.HI.X.SX32 R33, R47, R4, 0x1, P2 ;  /* 0x000000042f217211 */ /* 0x000fe400010f0eff */
[-C--:B-1----:R-:W-:Y:S02]  /*4eb0*/  LEA R36, P0, R19, R8.reuse, 0x1 ;  /* 0x0000000813247211 */ /* 0x082fe400078008ff */
[----:B--2---:R-:W-:Y:S01]  /*4ec0*/  LEA R34, P1, R31, R8, 0x1 ;  /* 0x000000081f227211 */ /* 0x004fe200078208ff */
[----:B------:R0:W-:Y:S01]  /*4ed0*/  STL.64 [R1+0x150], R32 ;  /* 0x0001502001007387 */ /* 0x0001e20000100a00 */
[-C--:B------:R-:W-:Y:S02]  /*4ee0*/  LEA.HI.X.SX32 R37, R19, R4.reuse, 0x1, P0 ;  /* 0x0000000413257211 */ /* 0x080fe400000f0eff */
[----:B------:R-:W-:Y:S02]  /*4ef0*/  LEA.HI.X.SX32 R35, R31, R4, 0x1, P1 ;  /* 0x000000041f237211 */ /* 0x000fe400008f0eff */
[C---:B------:R-:W-:Y:S01]  /*4f00*/  LEA R14, R9.reuse, R6, 0x2 ;  /* 0x00000006090e7211 */ /* 0x040fe200078e10ff */
[----:B------:R-:W-:Y:S04]  /*4f10*/  STL.64 [R1+0x148], R36 ;  /* 0x0001482401007387 */ /* 0x000fe80000100a00 */
[----:B------:R1:W-:Y:S01]  /*4f20*/  STL.64 [R1+0x140], R34 ;  /* 0x0001402201007387 */ /* 0x0003e20000100a00 */
[----:B------:R-:W-:Y:S01]  /*4f30*/  IMAD R19, R9, 0x4, R14 ;  /* 0x0000000409137824 */ /* 0x000fe200078e020e */
[----:B0-----:R-:W-:-:S04]  /*4f40*/  LEA R32, P2, R49, R8, 0x1 ;  /* 0x0000000831207211 */ /* 0x001fc800078408ff */
[----:B------:R-:W-:Y:S02]  /*4f50*/  LEA.HI.X.SX32 R33, R49, R4, 0x1, P2 ;  /* 0x0000000431217211 */ /* 0x000fe400010f0eff */
[----:B------:R-:W-:-:S03]  /*4f60*/  LEA R30, P2, R29, R8, 0x1 ;  /* 0x000000081d1e7211 */ /* 0x000fc600078408ff */
[----:B------:R0:W-:Y:S01]  /*4f70*/  STL.64 [R1+0x138], R32 ;  /* 0x0001382001007387 */ /* 0x0001e20000100a00 */
[----:B-1----:R-:W-:Y:S02]  /*4f80*/  LEA R34, P0, R7, R8, 0x1 ;  /* 0x0000000807227211 */ /* 0x002fe400078008ff */
[-C--:B------:R-:W-:Y:S02]  /*4f90*/  LEA.HI.X.SX32 R31, R29, R4.reuse, 0x1, P2 ;  /* 0x000000041d1f7211 */ /* 0x080fe400010f0eff */
[----:B------:R-:W-:Y:S02]  /*4fa0*/  LEA.HI.X.SX32 R35, R7, R4, 0x1, P0 ;  /* 0x0000000407237211 */ /* 0x000fe400000f0eff */
[----:B------:R-:W-:-:S03]  /*4fb0*/  LEA R7, R9, R19, 0x2 ;  /* 0x0000001309077211 */ /* 0x000fc600078e10ff */
[----:B------:R1:W-:Y:S01]  /*4fc0*/  STL.64 [R1+0x130], R34 ;  /* 0x0001302201007387 */ /* 0x0003e20000100a00 */
[----:B0-----:R-:W-:-:S04]  /*4fd0*/  LEA R32, P1, R13, R8, 0x1 ;  /* 0x000000080d207211 */ /* 0x001fc800078208ff */
[----:B------:R-:W-:Y:S01]  /*4fe0*/  LEA.HI.X.SX32 R33, R13, R4, 0x1, P1 ;  /* 0x000000040d217211 */ /* 0x000fe200008f0eff */
[----:B------:R-:W-:-:S04]  /*4ff0*/  IMAD R13, R9, 0x4, R7 ;  /* 0x00000004090d7824 */ /* 0x000fc800078e0207 */
[----:B------:R0:W-:Y:S01]  /*5000*/  STL.64 [R1+0x128], R32 ;  /* 0x0001282001007387 */ /* 0x0001e20000100a00 */
[----:B-1----:R-:W-:Y:S02]  /*5010*/  LEA R34, P0, R23, R8, 0x1 ;  /* 0x0000000817227211 */ /* 0x002fe400078008ff */
[----:B------:R-:W-:Y:S01]  /*5020*/  LEA R16, R9, R13, 0x2 ;  /* 0x0000000d09107211 */ /* 0x000fe200078e10ff */
[----:B------:R1:W-:Y:S01]  /*5030*/  STL.64 [R1+0x120], R30 ;  /* 0x0001201e01007387 */ /* 0x0003e20000100a00 */
[----:B------:R-:W-:-:S03]  /*5040*/  LEA.HI.X.SX32 R35, R23, R4, 0x1, P0 ;  /* 0x0000000417237211 */ /* 0x000fc600000f0eff */
[----:B------:R-:W-:Y:S02]  /*5050*/  IMAD R10, R9, 0x4, R16 ;  /* 0x00000004090a7824 */ /* 0x000fe400078e0210 */
[----:B------:R-:W-:Y:S01]  /*5060*/  STL.64 [R1+0x118], R34 ;  /* 0x0001182201007387 */ /* 0x000fe20000100a00 */
[-C--:B0-----:R-:W-:Y:S02]  /*5070*/  LEA R32, P1, R25, R8.reuse, 0x1 ;  /* 0x0000000819207211 */ /* 0x081fe400078208ff */
[----:B-1----:R-:W-:Y:S02]  /*5080*/  LEA R30, P2, R27, R8, 0x1 ;  /* 0x000000081b1e7211 */ /* 0x002fe400078408ff */
[-C--:B------:R-:W-:Y:S02]  /*5090*/  LEA.HI.X.SX32 R33, R25, R4.reuse, 0x1, P1 ;  /* 0x0000000419217211 */ /* 0x080fe400008f0eff */
[----:B------:R-:W-:Y:S02]  /*50a0*/  LEA.HI.X.SX32 R31, R27, R4, 0x1, P2 ;  /* 0x000000041b1f7211 */ /* 0x000fe400010f0eff */
[C---:B------:R-:W-:Y:S01]  /*50b0*/  LEA R28, P2, R21.reuse, R8, 0x1 ;  /* 0x00000008151c7211 */ /* 0x040fe200078408ff */
[----:B------:R0:W-:Y:S03]  /*50c0*/  STL.64 [R1+0x110], R32 ;  /* 0x0001102001007387 */ /* 0x0001e60000100a00 */
[----:B------:R-:W-:Y:S01]  /*50d0*/  LEA.HI.X.SX32 R29, R21, R4, 0x1, P2 ;  /* 0x00000004151d7211 */ /* 0x000fe200010f0eff */
[----:B------:R1:W-:Y:S01]  /*50e0*/  STL.64 [R1+0x108], R30 ;  /* 0x0001081e01007387 */ /* 0x0003e20000100a00 */
[----:B------:R-:W-:-:S04]  /*50f0*/  LEA R26, P2, R20, R8, 0x1 ;  /* 0x00000008141a7211 */ /* 0x000fc800078408ff */
[----:B------:R-:W-:Y:S02]  /*5100*/  LEA.HI.X.SX32 R27, R20, R4, 0x1, P2 ;  /* 0x00000004141b7211 */ /* 0x000fe400010f0eff */
[-C--:B0-----:R-:W-:Y:S02]  /*5110*/  LEA R32, P0, R11, R8.reuse, 0x1 ;  /* 0x000000080b207211 */ /* 0x081fe400078008ff */
[----:B-1----:R-:W-:Y:S02]  /*5120*/  LEA R30, P1, R15, R8, 0x1 ;  /* 0x000000080f1e7211 */ /* 0x002fe400078208ff */
[-C--:B------:R-:W-:Y:S02]  /*5130*/  LEA.HI.X.SX32 R33, R11, R4.reuse, 0x1, P0 ;  /* 0x000000040b217211 */ /* 0x080fe400000f0eff */
[----:B------:R-:W-:Y:S02]  /*5140*/  LEA.HI.X.SX32 R31, R15, R4, 0x1, P1 ;  /* 0x000000040f1f7211 */ /* 0x000fe400008f0eff */
[C---:B------:R-:W-:Y:S01]  /*5150*/  LEA R11, R9.reuse, R10, 0x2 ;  /* 0x0000000a090b7211 */ /* 0x040fe200078e10ff */
[----:B------:R-:W-:Y:S04]  /*5160*/  STL.64 [R1+0x100], R32 ;  /* 0x0001002001007387 */ /* 0x000fe80000100a00 */
[----:B------:R0:W-:Y:S01]  /*5170*/  STL.64 [R1+0xf8], R30 ;  /* 0x0000f81e01007387 */ /* 0x0001e20000100a00 */
[----:B------:R-:W-:-:S03]  /*5180*/  IMAD R15, R9, 0x4, R11 ;  /* 0x00000004090f7824 */ /* 0x000fc600078e020b */
[----:B------:R1:W-:Y:S01]  /*5190*/  STL.64 [R1+0xf0], R28 ;  /* 0x0000f01c01007387 */ /* 0x0003e20000100a00 */
[CC--:B0-----:R-:W-:Y:S02]  /*51a0*/  LEA R30, P0, R5.reuse, R8.reuse, 0x1 ;  /* 0x00000008051e7211 */ /* 0x0c1fe400078008ff */
[C---:B-1----:R-:W-:Y:S02]  /*51b0*/  LEA R28, P1, R12.reuse, R8, 0x1 ;  /* 0x000000080c1c7211 */ /* 0x042fe400078208ff */
[-C--:B------:R-:W-:Y:S02]  /*51c0*/  LEA.HI.X.SX32 R31, R5, R4.reuse, 0x1, P0 ;  /* 0x00000004051f7211 */ /* 0x080fe400000f0eff */
[----:B------:R-:W-:Y:S02]  /*51d0*/  LEA.HI.X.SX32 R29, R12, R4, 0x1, P1 ;  /* 0x000000040c1d7211 */ /* 0x000fe400008f0eff */
[C---:B------:R-:W-:Y:S01]  /*51e0*/  LEA R5, R9.reuse, R15, 0x2 ;  /* 0x0000000f09057211 */ /* 0x040fe200078e10ff */
[----:B------:R0:W-:Y:S04]  /*51f0*/  STL.64 [R1+0xe8], R30 ;  /* 0x0000e81e01007387 */ /* 0x0001e80000100a00 */
[----:B------:R1:W-:Y:S01]  /*5200*/  STL.64 [R1+0xe0], R28 ;  /* 0x0000e01c01007387 */ /* 0x0003e20000100a00 */
[----:B------:R-:W-:-:S03]  /*5210*/  IMAD R12, R9, 0x4, R5 ;  /* 0x00000004090c7824 */ /* 0x000fc600078e0205 */
[----:B------:R2:W-:Y:S01]  /*5220*/  STL.64 [R1+0xd8], R26 ;  /* 0x0000d81a01007387 */ /* 0x0005e20000100a00 */
[-C--:B0-----:R-:W-:Y:S02]  /*5230*/  LEA R30, P0, R6, R8.reuse, 0x1 ;  /* 0x00000008061e7211 */ /* 0x081fe400078008ff */
[----:B-1----:R-:W-:Y:S02]  /*5240*/  LEA R28, P1, R14, R8, 0x1 ;  /* 0x000000080e1c7211 */ /* 0x002fe400078208ff */
[----:B------:R-:W-:Y:S02]  /*5250*/  LEA.HI.X.SX32 R31, R6, R4, 0x1, P0 ;  /* 0x00000004061f7211 */ /* 0x000fe400000f0eff */
[C---:B--2---:R-:W-:Y:S02]  /*5260*/  LEA R26, P2, R19.reuse, R8, 0x1 ;  /* 0x00000008131a7211 */ /* 0x044fe400078408ff */
[-C--:B------:R-:W-:Y:S01]  /*5270*/  LEA.HI.X.SX32 R29, R14, R4.reuse, 0x1, P1 ;  /* 0x000000040e1d7211 */ /* 0x080fe200008f0eff */
[----:B------:R-:W-:Y:S01]  /*5280*/  STL.64 [R1+0xd0], R30 ;  /* 0x0000d01e01007387 */ /* 0x000fe20000100a00 */
[----:B------:R-:W-:-:S02]  /*5290*/  LEA.HI.X.SX32 R27, R19, R4, 0x1, P2 ;  /* 0x00000004131b7211 */ /* 0x000fc400010f0eff */
[----:B------:R-:W-:Y:S01]  /*52a0*/  LEA R14, R9, R12, 0x2 ;  /* 0x0000000c090e7211 */ /* 0x000fe200078e10ff */
[----:B------:R0:W-:Y:S01]  /*52b0*/  STL.64 [R1+0xc8], R28 ;  /* 0x0000c81c01007387 */ /* 0x0001e20000100a00 */
[----:B------:R-:W-:-:S03]  /*52c0*/  LEA R20, P2, R16, R8, 0x1 ;  /* 0x0000000810147211 */ /* 0x000fc600078408ff */
[----:B------:R1:W-:Y:S01]  /*52d0*/  STL.64 [R1+0xc0], R26 ;  /* 0x0000c01a01007387 */ /* 0x0003e20000100a00 */
[----:B------:R-:W-:Y:S01]  /*52e0*/  IMAD R6, R9, 0x4, R14 ;  /* 0x0000000409067824 */ /* 0x000fe200078e020e */
[----:B------:R-:W-:Y:S02]  /*52f0*/  LEA.HI.X.SX32 R21, R16, R4, 0x1, P2 ;  /* 0x0000000410157211 */ /* 0x000fe400010f0eff */
[-C--:B0-----:R-:W-:Y:S02]  /*5300*/  LEA R28, P0, R7, R8.reuse, 0x1 ;  /* 0x00000008071c7211 */ /* 0x081fe400078008ff */
[----:B-1----:R-:W-:Y:S02]  /*5310*/  LEA R26, P1, R13, R8, 0x1 ;  /* 0x000000080d1a7211 */ /* 0x002fe400078208ff */
[-C--:B------:R-:W-:Y:S02]  /*5320*/  LEA.HI.X.SX32 R29, R7, R4.reuse, 0x1, P0 ;  /* 0x00000004071d7211 */ /* 0x080fe400000f0eff */
[----:B------:R-:W-:-:S02]  /*5330*/  LEA.HI.X.SX32 R27, R13, R4, 0x1, P1 ;  /* 0x000000040d1b7211 */ /* 0x000fc400008f0eff */
[C---:B------:R-:W-:Y:S01]  /*5340*/  LEA R7, R9.reuse, R6, 0x2 ;  /* 0x0000000609077211 */ /* 0x040fe200078e10ff */
[----:B------:R0:W-:Y:S04]  /*5350*/  STL.64 [R1+0xb8], R28 ;  /* 0x0000b81c01007387 */ /* 0x0001e80000100a00 */
[----:B------:R1:W-:Y:S01]  /*5360*/  STL.64 [R1+0xb0], R26 ;  /* 0x0000b01a01007387 */ /* 0x0003e20000100a00 */
[----:B------:R-:W-:-:S03]  /*5370*/  IMAD R13, R9, 0x4, R7 ;  /* 0x00000004090d7824 */ /* 0x000fc600078e0207 */
[----:B------:R2:W-:Y:S01]  /*5380*/  STL.64 [R1+0xa8], R20 ;  /* 0x0000a81401007387 */ /* 0x0005e20000100a00 */
[CC--:B0-----:R-:W-:Y:S02]  /*5390*/  LEA R28, P0, R10.reuse, R8.reuse, 0x1 ;  /* 0x000000080a1c7211 */ /* 0x0c1fe400078008ff */
[----:B-1----:R-:W-:Y:S02]  /*53a0*/  LEA R26, P1, R11, R8, 0x1 ;  /* 0x000000080b1a7211 */ /* 0x002fe400078208ff */
[----:B------:R-:W-:Y:S02]  /*53b0*/  LEA.HI.X.SX32 R29, R10, R4, 0x1, P0 ;  /* 0x000000040a1d7211 */ /* 0x000fe400000f0eff */
[----:B--2---:R-:W-:Y:S02]  /*53c0*/  LEA R20, P2, R15, R8, 0x1 ;  /* 0x000000080f147211 */ /* 0x004fe400078408ff */
[-C--:B------:R-:W-:Y:S01]  /*53d0*/  LEA.HI.X.SX32 R27, R11, R4.reuse, 0x1, P1 ;  /* 0x000000040b1b7211 */ /* 0x080fe200008f0eff */
[----:B------:R0:W-:Y:S01]  /*53e0*/  STL.64 [R1+0xa0], R28 ;  /* 0x0000a01c01007387 */ /* 0x0001e20000100a00 */
[----:B------:R-:W-:-:S02]  /*53f0*/  LEA.HI.X.SX32 R21, R15, R4, 0x1, P2 ;  /* 0x000000040f157211 */ /* 0x000fc400010f0eff */
[C---:B------:R-:W-:Y:S01]  /*5400*/  LEA R10, R9.reuse, R13, 0x2 ;  /* 0x0000000d090a7211 */ /* 0x040fe200078e10ff */
[----:B------:R1:W-:Y:S04]  /*5410*/  STL.64 [R1+0x98], R26 ;  /* 0x0000981a01007387 */ /* 0x0003e80000100a00 */
[----:B------:R2:W-:Y:S01]  /*5420*/  STL.64 [R1+0x90], R20 ;  /* 0x0000901401007387 */ /* 0x0005e20000100a00 */
[----:B------:R-:W-:Y:S01]  /*5430*/  IMAD R11, R9, 0x4, R10 ;  /* 0x00000004090b7824 */ /* 0x000fe200078e020a */
[CC--:B0-----:R-:W-:Y:S02]  /*5440*/  LEA R28, P0, R5.reuse, R8.reuse, 0x1 ;  /* 0x00000008051c7211 */ /* 0x0c1fe400078008ff */
[----:B-1----:R-:W-:Y:S02]  /*5450*/  LEA R26, P1, R12, R8, 0x1 ;  /* 0x000000080c1a7211 */ /* 0x002fe400078208ff */
[----:B------:R-:W-:-:S02]  /*5460*/  LEA.HI.X.SX32 R29, R5, R4, 0x1, P0 ;  /* 0x00000004051d7211 */ /* 0x000fc400000f0eff */
[----:B--2---:R-:W-:Y:S02]  /*5470*/  LEA R20, P2, R14, R8, 0x1 ;  /* 0x000000080e147211 */ /* 0x004fe400078408ff */
[-C--:B------:R-:W-:Y:S01]  /*5480*/  LEA.HI.X.SX32 R27, R12, R4.reuse, 0x1, P1 ;  /* 0x000000040c1b7211 */ /* 0x080fe200008f0eff */
[----:B------:R0:W-:Y:S01]  /*5490*/  STL.64 [R1+0x88], R28 ;  /* 0x0000881c01007387 */ /* 0x0001e20000100a00 */
[----:B------:R-:W-:Y:S02]  /*54a0*/  LEA.HI.X.SX32 R21, R14, R4, 0x1, P2 ;  /* 0x000000040e157211 */ /* 0x000fe400010f0eff */
[C---:B------:R-:W-:Y:S01]  /*54b0*/  LEA R12, R9.reuse, R11, 0x2 ;  /* 0x0000000b090c7211 */ /* 0x040fe200078e10ff */
[----:B------:R1:W-:Y:S04]  /*54c0*/  STL.64 [R1+0x80], R26 ;  /* 0x0000801a01007387 */ /* 0x0003e80000100a00 */
[----:B------:R2:W-:Y:S01]  /*54d0*/  STL.64 [R1+0x78], R20 ;  /* 0x0000781401007387 */ /* 0x0005e20000100a00 */
[----:B------:R-:W-:Y:S01]  /*54e0*/  IMAD R5, R9, 0x4, R12 ;  /* 0x0000000409057824 */ /* 0x000fe200078e020c */
[----:B0-----:R-:W-:-:S02]  /*54f0*/  LEA R28, P0, R6, R8, 0x1 ;  /* 0x00000008061c7211 */ /* 0x001fc400078008ff */
[----:B-1----:R-:W-:Y:S02]  /*5500*/  LEA R26, P1, R7, R8, 0x1 ;  /* 0x00000008071a7211 */ /* 0x002fe400078208ff */
[----:B------:R-:W-:Y:S02]  /*5510*/  LEA.HI.X.SX32 R29, R6, R4, 0x1, P0 ;  /* 0x00000004061d7211 */ /* 0x000fe400000f0eff */
[----:B--2---:R-:W-:Y:S02]  /*5520*/  LEA R20, P2, R13, R8, 0x1 ;  /* 0x000000080d147211 */ /* 0x004fe400078408ff */
[-C--:B------:R-:W-:Y:S01]  /*5530*/  LEA.HI.X.SX32 R27, R7, R4.reuse, 0x1, P1 ;  /* 0x00000004071b7211 */ /* 0x080fe200008f0eff */
[----:B------:R-:W-:Y:S01]  /*5540*/  STL.64 [R1+0x70], R28 ;  /* 0x0000701c01007387 */ /* 0x000fe20000100a00 */
[----:B------:R-:W-:Y:S02]  /*5550*/  LEA.HI.X.SX32 R21, R13, R4, 0x1, P2 ;  /* 0x000000040d157211 */ /* 0x000fe400010f0eff */
[----:B------:R-:W-:Y:S01]  /*5560*/  LEA R6, R9, R5, 0x2 ;  /* 0x0000000509067211 */ /* 0x000fe200078e10ff */
[----:B------:R0:W-:Y:S01]  /*5570*/  STL.64 [R1+0x68], R26 ;  /* 0x0000681a01007387 */ /* 0x0001e20000100a00 */
[----:B------:R-:W-:-:S03]  /*5580*/  LEA R14, P2, R12, R8, 0x1 ;  /* 0x000000080c0e7211 */ /* 0x000fc600078408ff */
[----:B------:R1:W-:Y:S01]  /*5590*/  STL.64 [R1+0x60], R20 ;  /* 0x0000601401007387 */ /* 0x0003e20000100a00 */
[----:B------:R-:W-:Y:S01]  /*55a0*/  IMAD R7, R9, 0x4, R6 ;  /* 0x0000000409077824 */ /* 0x000fe200078e0206 */
[----:B------:R-:W-:-:S04]  /*55b0*/  LEA.HI.X.SX32 R15, R12, R4, 0x1, P2 ;  /* 0x000000040c0f7211 */ /* 0x000fc800010f0eff */
[----:B------:R-:W-:Y:S02]  /*55c0*/  LEA R9, R9, R7, 0x2 ;  /* 0x0000000709097211 */ /* 0x000fe400078e10ff */
[CC--:B0-----:R-:W-:Y:S02]  /*55d0*/  LEA R26, P0, R10.reuse, R8.reuse, 0x1 ;  /* 0x000000080a1a7211 */ /* 0x0c1fe400078008ff */
[C---:B-1----:R-:W-:Y:S02]  /*55e0*/  LEA R20, P1, R11.reuse, R8, 0x1 ;  /* 0x000000080b147211 */ /* 0x042fe400078208ff */
[-C--:B------:R-:W-:Y:S02]  /*55f0*/  LEA.HI.X.SX32 R27, R10, R4.reuse, 0x1, P0 ;  /* 0x000000040a1b7211 */ /* 0x080fe400000f0eff */
[----:B------:R-:W-:Y:S02]  /*5600*/  LEA.HI.X.SX32 R21, R11, R4, 0x1, P1 ;  /* 0x000000040b157211 */ /* 0x000fe400008f0eff */
[C---:B------:R-:W-:Y:S01]  /*5610*/  LEA R10, P3, R9.reuse, R8, 0x1 ;  /* 0x00000008090a7211 */ /* 0x040fe200078608ff */
[----:B------:R0:W-:Y:S03]  /*5620*/  STL.64 [R1+0x58], R26 ;  /* 0x0000581a01007387 */ /* 0x0001e60000100a00 */
[----:B------:R-:W-:Y:S01]  /*5630*/  LEA.HI.X.SX32 R11, R9, R4, 0x1, P3 ;  /* 0x00000004090b7211 */ /* 0x000fe200018f0eff */
[----:B------:R1:W-:Y:S01]  /*5640*/  STL.64 [R1+0x50], R20 ;  /* 0x0000501401007387 */ /* 0x0003e20000100a00 */
[----:B------:R-:W-:-:S02]  /*5650*/  LEA.HI R9, R24, R18, RZ, 0x1e ;  /* 0x0000001218097211 */ /* 0x000fc400078ff0ff */
[----:B------:R-:W-:Y:S01]  /*5660*/  MOV R9, 0xff800000 ;  /* 0xff80000000097802 */ /* 0x000fe20000000f00 */
[----:B------:R2:W-:Y:S01]  /*5670*/  STL.64 [R1+0x48], R14 ;  /* 0x0000480e01007387 */ /* 0x0005e20000100a00 */
[CC--:B0-----:R-:W-:Y:S02]  /*5680*/  LEA R26, P0, R5.reuse, R8.reuse, 0x1 ;  /* 0x00000008051a7211 */ /* 0x0c1fe400078008ff */
[C---:B-1----:R-:W-:Y:S02]  /*5690*/  LEA R20, P1, R6.reuse, R8, 0x1 ;  /* 0x0000000806147211 */ /* 0x042fe400078208ff */
[----:B------:R-:W-:Y:S02]  /*56a0*/  LEA.HI.X.SX32 R27, R5, R4, 0x1, P0 ;  /* 0x00000004051b7211 */ /* 0x000fe400000f0eff */
[C---:B--2---:R-:W-:Y:S01]  /*56b0*/  LEA R14, P2, R7.reuse, R8, 0x1 ;  /* 0x00000008070e7211 */ /* 0x044fe200078408ff */
[----:B------:R-:W-:Y:S01]  /*56c0*/  IMAD.MOV.U32 R8, RZ, RZ, c[0x0][0x1a4] ;  /* 0x00006900ff087624 */ /* 0x000fe200078e00ff */
[-C--:B------:R-:W-:Y:S01]  /*56d0*/  LEA.HI.X.SX32 R21, R6, R4.reuse, 0x1, P1 ;  /* 0x0000000406157211 */ /* 0x080fe200008f0eff */
[----:B------:R-:W-:Y:S01]  /*56e0*/  STL.64 [R1+0x40], R26 ;  /* 0x0000401a01007387 */ /* 0x000fe20000100a00 */
[----:B------:R-:W-:Y:S01]  /*56f0*/  LEA.HI.X.SX32 R15, R7, R4, 0x1, P2 ;  /* 0x00000004070f7211 */ /* 0x000fe200010f0eff */
[----:B------:R-:W-:Y:S01]  /*5700*/  IMAD R12, R8, 0x5, RZ ;  /* 0x00000005080c7824 */ /* 0x000fe200078e02ff */
[----:B------:R-:W-:Y:S01]  /*5710*/  LEA.HI R5, R24, 0x8, RZ, 0x1e ;  /* 0x0000000818057811 */ /* 0x000fe200078ff0ff */
[----:B------:R0:W-:Y:S01]  /*5720*/  STL.64 [R1+0x38], R20 ;  /* 0x0000381401007387 */ /* 0x0001e20000100a00 */
[----:B------:R-:W-:Y:S01]  /*5730*/  SHF.R.U32.HI R4, RZ, 0x3, R22 ;  /* 0x00000003ff047819 */ /* 0x000fe20000011616 */
[----:B------:R-:W-:Y:S01]  /*5740*/  IMAD R13, R8, 0x6, RZ ;  /* 0x00000006080d7824 */ /* 0x000fe200078e02ff */
[C---:B------:R-:W-:Y:S01]  /*5750*/  LEA.HI R6, R24.reuse, 0x10, RZ, 0x1e ;  /* 0x0000001018067811 */ /* 0x040fe200078ff0ff */
[----:B------:R1:W-:Y:S01]  /*5760*/  STL.64 [R1+0x30], R14 ;  /* 0x0000300e01007387 */ /* 0x0003e20000100a00 */
[----:B------:R-:W-:Y:S01]  /*5770*/  LEA.HI R7, R24, 0x18, RZ, 0x1e ;  /* 0x0000001818077811 */ /* 0x000fe200078ff0ff */
[----:B------:R-:W-:Y:S01]  /*5780*/  IMAD R16, R8, 0x9, RZ ;  /* 0x0000000908107824 */ /* 0x000fe200078e02ff */
[----:B------:R-:W-:Y:S01]  /*5790*/  LOP3.LUT R4, R4, 0xc, RZ, 0xc0, !PT ;  /* 0x0000000c04047812 */ /* 0x000fe200078ec0ff */
[----:B------:R2:W-:Y:S01]  /*57a0*/  STL.64 [R1+0x28], R10 ;  /* 0x0000280a01007387 */ /* 0x0005e20000100a00 */
[----:B------:R-:W-:-:S02]  /*57b0*/  IMAD R19, R8, 0xb, RZ ;  /* 0x0000000b08137824 */ /* 0x000fc400078e02ff */
[C---:B------:R-:W-:Y:S02]  /*57c0*/  IMAD R22, R8.reuse, 0xe, RZ ;  /* 0x0000000e08167824 */ /* 0x040fe400078e02ff */
[C---:B0-----:R-:W-:Y:S02]  /*57d0*/  IMAD R20, R8.reuse, 0xc, RZ ;  /* 0x0000000c08147824 */ /* 0x041fe400078e02ff */
[C---:B------:R-:W-:Y:S01]  /*57e0*/  IMAD R21, R8.reuse, 0xd, RZ ;  /* 0x0000000d08157824 */ /* 0x040fe200078e02ff */
[C---:B-1----:R-:W-:Y:S01]  /*57f0*/  SHF.L.U32 R15, R8.reuse, 0x3, RZ ;  /* 0x00000003080f7819 */ /* 0x042fe200000006ff */
[C---:B------:R-:W-:Y:S02]  /*5800*/  IMAD R14, R8.reuse, 0x7, RZ ;  /* 0x00000007080e7824 */ /* 0x040fe400078e02ff */
[----:B------:R-:W-:Y:S02]  /*5810*/  IMAD R23, R8, 0xf, RZ ;  /* 0x0000000f08177824 */ /* 0x000fe400078e02ff */
[----:B--2---:R-:W-:-:S02]  /*5820*/  IMAD.MOV.U32 R10, RZ, RZ, 0x3f800000 ;  /* 0x3f800000ff0a7424 */ /* 0x004fc400078e00ff */
[----:B------:R-:W-:Y:S02]  /*5830*/  IMAD.MOV.U32 R11, RZ, RZ, -0x800000 ;  /* 0xff800000ff0b7424 */ /* 0x000fe400078e00ff */
[C---:B------:R-:W-:Y:S01]  /*5840*/  IMAD.SHL.U32 R24, R8.reuse, 0x10, RZ ;  /* 0x0000001008187824 */ /* 0x040fe200078e00ff */
[----:B------:R0:W-:Y:S01]  /*5850*/  STL [R1+0x20], R10 ;  /* 0x0000200a01007387 */ /* 0x0001e20000100800 */
[C---:B------:R-:W-:Y:S02]  /*5860*/  IMAD R25, R8.reuse, 0x11, RZ ;  /* 0x0000001108197824 */ /* 0x040fe400078e02ff */
[C---:B------:R-:W-:Y:S01]  /*5870*/  IMAD R26, R8.reuse, 0x12, RZ ;  /* 0x00000012081a7824 */ /* 0x040fe200078e02ff */
[----:B------:R-:W-:Y:S01]  /*5880*/  STL [R1], R9 ;  /* 0x0000000901007387 */ /* 0x000fe20000100800 */
[C---:B------:R-:W-:Y:S02]  /*5890*/  IMAD R27, R8.reuse, 0x13, RZ ;  /* 0x00000013081b7824 */ /* 0x040fe400078e02ff */
[C---:B------:R-:W-:Y:S01]  /*58a0*/  IMAD R28, R8.reuse, 0x14, RZ ;  /* 0x00000014081c7824 */ /* 0x040fe200078e02ff */
[----:B------:R1:W-:Y:S01]  /*58b0*/  STL [R1+0x4], R11 ;  /* 0x0000040b01007387 */ /* 0x0003e20000100800 */
[C---:B------:R-:W-:Y:S01]  /*58c0*/  IMAD R29, R8.reuse, 0x15, RZ ;  /* 0x00000015081d7824 */ /* 0x040fe200078e02ff */
[----:B0-----:R-:W-:Y:S01]  /*58d0*/  MOV R10, 0xff800000 ;  /* 0xff800000000a7802 */ /* 0x001fe20000000f00 */
[----:B------:R-:W-:-:S02]  /*58e0*/  IMAD R30, R8, 0x16, RZ ;  /* 0x00000016081e7824 */ /* 0x000fc400078e02ff */
[C---:B------:R-:W-:Y:S02]  /*58f0*/  IMAD R31, R8.reuse, 0x17, RZ ;  /* 0x00000017081f7824 */ /* 0x040fe400078e02ff */
[----:B------:R0:W-:Y:S01]  /*5900*/  STL [R1+0xc], R10 ;  /* 0x00000c0a01007387 */ /* 0x0001e20000100800 */
[C---:B------:R-:W-:Y:S02]  /*5910*/  IMAD R32, R8.reuse, 0x18, RZ ;  /* 0x0000001808207824 */ /* 0x040fe400078e02ff */
[----:B-1----:R-:W-:Y:S01]  /*5920*/  IMAD.MOV.U32 R11, RZ, RZ, 0x3f800000 ;  /* 0x3f800000ff0b7424 */ /* 0x002fe200078e00ff */
[----:B------:R1:W-:Y:S01]  /*5930*/  STL [R1+0x10], R9 ;  /* 0x0000100901007387 */ /* 0x0003e20000100800 */
[C---:B------:R-:W-:Y:S02]  /*5940*/  IMAD R33, R8.reuse, 0x19, RZ ;  /* 0x0000001908217824 */ /* 0x040fe400078e02ff */
[C---:B------:R-:W-:Y:S01]  /*5950*/  IMAD R34, R8.reuse, 0x1a, RZ ;  /* 0x0000001a08227824 */ /* 0x040fe200078e02ff */
[----:B------:R2:W-:Y:S01]  /*5960*/  STL [R1+0x1c], R11 ;  /* 0x00001c0b01007387 */ /* 0x0005e20000100800 */
[C---:B------:R-:W-:Y:S01]  /*5970*/  IMAD R35, R8.reuse, 0x1b, RZ ;  /* 0x0000001b08237824 */ /* 0x040fe200078e02ff */
[----:B0-----:R-:W-:Y:S01]  /*5980*/  MOV R10, 0x3f800000 ;  /* 0x3f800000000a7802 */ /* 0x001fe20000000f00 */
[----:B------:R-:W-:-:S02]  /*5990*/  IMAD R36, R8, 0x1c, RZ ;  /* 0x0000001c08247824 */ /* 0x000fc400078e02ff */
[C---:B------:R-:W-:Y:S02]  /*59a0*/  IMAD R37, R8.reuse, 0x1d, RZ ;  /* 0x0000001d08257824 */ /* 0x040fe400078e02ff */
[----:B-1----:R-:W-:Y:S01]  /*59b0*/  IMAD.MOV.U32 R9, RZ, RZ, 0x3f800000 ;  /* 0x3f800000ff097424 */ /* 0x002fe200078e00ff */
[----:B------:R0:W-:Y:S01]  /*59c0*/  STL [R1+0x18], R10 ;  /* 0x0000180a01007387 */ /* 0x0001e20000100800 */
[----:B------:R-:W-:Y:S01]  /*59d0*/  IMAD R38, R8, 0x1e, RZ ;  /* 0x0000001e08267824 */ /* 0x000fe200078e02ff */
[----:B--2---:R-:W-:Y:S01]  /*59e0*/  IADD3 R11, R18, R7, RZ ;  /* 0x00000007120b7210 */ /* 0x004fe20007ffe0ff */
[----:B------:R-:W-:Y:S01]  /*59f0*/  IMAD.SHL.U32 R7, R7, 0x10, RZ ;  /* 0x0000001007077824 */ /* 0x000fe200078e00ff */
[----:B------:R1:W-:Y:S01]  /*5a00*/  STL [R1+0x14], R9 ;  /* 0x0000140901007387 */ /* 0x0003e20000100800 */
[C---:B------:R-:W-:Y:S02]  /*5a10*/  IMAD.SHL.U32 R11, R8.reuse, 0x4, RZ ;  /* 0x00000004080b7824 */ /* 0x040fe400078e00ff */
[----:B------:R-:W-:Y:S01]  /*5a20*/  IMAD R39, R8, 0x1f, RZ ;  /* 0x0000001f08277824 */ /* 0x000fe200078e02ff */
[----:B------:R-:W-:Y:S01]  /*5a30*/  IADD3 R7, R4, R7, RZ ;  /* 0x0000000704077210 */ /* 0x000fe20007ffe0ff */
[----:B0-----:R-:W-:Y:S01]  /*5a40*/  IMAD.IADD R10, R18, 0x1, R6 ;  /* 0x00000001120a7824 */ /* 0x001fe200078e0206 */
[----:B------:R-:W-:Y:S01]  /*5a50*/  SHF.L.U32 R6, R6, 0x4, RZ ;  /* 0x0000000406067819 */ /* 0x000fe200000006ff */
[----:B------:R-:W-:Y:S01]  /*5a60*/  IMAD R10, R8, 0x3, RZ ;  /* 0x00000003080a7824 */ /* 0x000fe200078e02ff */
[----:B------:R-:W-:-:S02]  /*5a70*/  LOP3.LUT R7, R3, 0x20, RZ, 0x3c, !PT ;  /* 0x0000002003077812 */ /* 0x000fc400078e3cff */
[----:B-1----:R-:W-:Y:S01]  /*5a80*/  IADD3 R9, R18, R5, RZ ;  /* 0x0000000512097210 */ /* 0x002fe20007ffe0ff */
[----:B------:R-:W-:Y:S01]  /*5a90*/  IMAD.SHL.U32 R5, R5, 0x10, RZ ;  /* 0x0000001005057824 */ /* 0x000fe200078e00ff */
[----:B------:R-:W-:Y:S01]  /*5aa0*/  SHF.L.U32 R9, R8, 0x1, RZ ;  /* 0x0000000108097819 */ /* 0x000fe200000006ff */
[----:B------:R-:W-:Y:S02]  /*5ab0*/  IMAD.IADD R6, R4, 0x1, R6 ;  /* 0x0000000104067824 */ /* 0x000fe400078e0206 */
[----:B------:R-:W-:Y:S01]  /*5ac0*/  IMAD.IADD R6, R40, 0x1, R4 ;  /* 0x0000000128067824 */ /* 0x000fe200078e0204 */
[----:B------:R-:W-:Y:S01]  /*5ad0*/  IADD3 R5, R4, R5, RZ ;  /* 0x0000000504057210 */ /* 0x000fe20007ffe0ff */
[C---:B------:R-:W-:Y:S01]  /*5ae0*/  IMAD.WIDE R40, R8.reuse, 0x2, R216 ;  /* 0x0000000208287825 */ /* 0x040fe200078e02d8 */
[----:B------:R-:W-:Y:S02]  /*5af0*/  LOP3.LUT R5, R17, 0x10, R148, 0x78, !PT ;  /* 0x0000001011057812 */ /* 0x000fe400078e7894 */
[----:B------:R-:W-:Y:S01]  /*5b00*/  LOP3.LUT R6, R203, 0x40, RZ, 0x3c, !PT ;  /* 0x00000040cb067812 */ /* 0x000fe200078e3cff */
[----:B------:R-:W-:Y:S01]  /*5b10*/  IMAD R18, R8, 0xa, RZ ;  /* 0x0000000a08127824 */ /* 0x000fe200078e02ff */
[----:B------:R-:W-:Y:S01]  /*5b20*/  LOP3.LUT R4, R5, 0x20, RZ, 0x3c, !PT ;  /* 0x0000002005047812 */ /* 0x000fe200078e3cff */
[----:B------:R-:W-:-:S04]  /*5b30*/  IMAD.WIDE R6, R9, 0x2, R218 ;  /* 0x0000000209067825 */ /* 0x000fc800078e02da */
[----:B------:R0:W-:Y:S02]  /*5b40*/  STL [R1+0x860], R4 ;  /* 0x0008600401007387 */ /* 0x0001e40000100800 */
[----:B0-----:R-:W-:-:S05]  /*5b50*/  IMAD.WIDE R4, R8, 0x2, R218 ;  /* 0x0000000208047825 */ /* 0x001fca00078e02da */
[----:B------:R0:W-:Y:S04]  /*5b60*/  STL.64 [R1+0x858], R4 ;  /* 0x0008580401007387 */ /* 0x0001e80000100a00 */
[----:B------:R1:W-:Y:S04]  /*5b70*/  STL.64 [R1+0x850], R40 ;  /* 0x0008502801007387 */ /* 0x0003e80000100a00 */
[----:B------:R2:W-:Y:S01]  /*5b80*/  STL.64 [R1+0x828], R6 ;  /* 0x0008280601007387 */ /* 0x0005e20000100a00 */
[----:B0-----:R-:W-:-:S04]  /*5b90*/  IMAD.WIDE R4, R9, 0x2, R216 ;  /* 0x0000000209047825 */ /* 0x001fc800078e02d8 */
[C---:B-1----:R-:W-:Y:S01]  /*5ba0*/  IMAD.WIDE R40, R10.reuse, 0x2, R218 ;  /* 0x000000020a287825 */ /* 0x042fe200078e02da */
[----:B------:R0:W-:Y:S03]  /*5bb0*/  STL.64 [R1+0x820], R4 ;  /* 0x0008200401007387 */ /* 0x0001e60000100a00 */
[----:B--2---:R-:W-:Y:S01]  /*5bc0*/  IMAD.WIDE R6, R10, 0x2, R216 ;  /* 0x000000020a067825 */ /* 0x004fe200078e02d8 */
[----:B------:R1:W-:Y:S04]  /*5bd0*/  STL.64 [R1+0x810], R40 ;  /* 0x0008102801007387 */ /* 0x0003e80000100a00 */
[----:B------:R2:W-:Y:S01]  /*5be0*/  STL.64 [R1+0x808], R6 ;  /* 0x0008080601007387 */ /* 0x0005e20000100a00 */
[----:B0-----:R-:W-:-:S04]  /*5bf0*/  IMAD.WIDE R4, R11, 0x2, R218 ;  /* 0x000000020b047825 */ /* 0x001fc800078e02da */
[----:B-1----:R-:W-:Y:S01]  /*5c00*/  IMAD.WIDE R40, R11, 0x2, R216 ;  /* 0x000000020b287825 */ /* 0x002fe200078e02d8 */
[----:B------:R0:W-:Y:S03]  /*5c10*/  STL.64 [R1+0x7f8], R4 ;  /* 0x0007f80401007387 */ /* 0x0001e60000100a00 */
[C---:B--2---:R-:W-:Y:S01]  /*5c20*/  IMAD.WIDE R6, R12.reuse, 0x2, R218 ;  /* 0x000000020c067825 */ /* 0x044fe200078e02da */
        /* <DEDUP_REMOVED lines=83> */
[----:B--2---:R-:W-:Y:S01]  /*6160*/  IMAD.WIDE R6, R34, 0x2, R218 ;  /* 0x0000000222067825 */ /* 0x004fe200078e02da */
[----:B------:R1:W-:Y:S04]  /*6170*/  STL.64 [R1+0x5f8], R40 ;  /* 0x0005f82801007387 */ /* 0x0003e80000100a00 */
[----:B------:R2:W-:Y:S01]  /*6180*/  STL.64 [R1+0x5e8], R6 ;  /* 0x0005e80601007387 */ /* 0x0005e20000100a00 */
[----:B0-----:R-:W-:-:S04]  /*6190*/  IMAD.WIDE R4, R8, 0x2, R214 ;  /* 0x0000000208047825 */ /* 0x001fc800078e02d6 */
[--C-:B-1----:R-:W-:Y:S01]  /*61a0*/  IMAD.WIDE R40, R9, 0x2, R214.reuse ;  /* 0x0000000209287825 */ /* 0x102fe200078e02d6 */
[----:B------:R0:W-:Y:S03]  /*61b0*/  STL.64 [R1+0x848], R4 ;  /* 0x0008480401007387 */ /* 0x0001e60000100a00 */
[--C-:B--2---:R-:W-:Y:S01]  /*61c0*/  IMAD.WIDE R6, R10, 0x2, R214.reuse ;  /* 0x000000020a067825 */ /* 0x104fe200078e02d6 */
        /* <DEDUP_REMOVED lines=48> */
[----:B------:R-:W-:Y:S03]  /*64d0*/  STL.64 [R1+0x840], R40 ;  /* 0x0008402801007387 */ /* 0x000fe60000100a00 */
[--C-:B------:R-:W-:Y:S01]  /*64e0*/  IMAD.WIDE R8, R11, 0x2, R212.reuse ;  /* 0x000000020b087825 */ /* 0x100fe200078e02d4 */
[----:B------:R1:W-:Y:S03]  /*64f0*/  STL.64 [R1+0x5e0], R6 ;  /* 0x0005e00601007387 */ /* 0x0003e60000100a00 */
[----:B0-----:R-:W-:-:S05]  /*6500*/  IMAD.WIDE R4, R10, 0x2, R212 ;  /* 0x000000020a047825 */ /* 0x001fca00078e02d4 */
[----:B------:R0:W-:Y:S01]  /*6510*/  STL.64 [R1+0x5d8], R4 ;  /* 0x0005d80401007387 */ /* 0x0001e20000100a00 */
[----:B-1----:R-:W-:-:S03]  /*6520*/  IMAD.WIDE R6, R12, 0x2, R212 ;  /* 0x000000020c067825 */ /* 0x002fc600078e02d4 */
        /* <DEDUP_REMOVED lines=57> */
[C---:B-1----:R-:W-:Y:S01]  /*68c0*/  IMAD.WIDE R8, R36.reuse, 0x2, R216 ;  /* 0x0000000224087825 */ /* 0x042fe200078e02d8 */
[----:B------:R0:W-:Y:S03]  /*68d0*/  STL.64 [R1+0x4e8], R4 ;  /* 0x0004e80401007387 */ /* 0x0001e60000100a00 */
[C---:B--2---:R-:W-:Y:S01]  /*68e0*/  IMAD.WIDE R6, R36.reuse, 0x2, R214 ;  /* 0x0000000224067825 */ /* 0x044fe200078e02d6 */
        /* <DEDUP_REMOVED lines=26> */
[----:B0-----:R-:W-:-:S05]  /*6a90*/  IMAD.WIDE R4, R39, 0x2, R212 ;  /* 0x0000000227047825 */ /* 0x001fca00078e02d4 */
[----:B------:R1:W-:Y:S02]  /*6aa0*/  STL.64 [R1+0x470], R4 ;  /* 0x0004700401007387 */ /* 0x0003e40000100a00 */
.L_x_1:
[----:B-1----:R-:W2:Y:S04]  /*6ab0*/  LDL.64 R6, [R1+0x858] ;  /* 0x0008580001067983 */ /* 0x002ea80000100a00 */
[----:B------:R-:W4:Y:S04]  /*6ac0*/  LDL.64 R26, [R1+0x820] ;  /* 0x00082000011a7983 */ /* 0x000f280000100a00 */
        /* <DEDUP_REMOVED lines=9> */
[----:B------:R-:W-:Y:S04]  /*6b60*/  STL [R1+0x908], R189 ;  /* 0x000908bd01007387 */ /* 0x000fe80000100800 */
        /* <DEDUP_REMOVED lines=23> */
[----:B------:R0:W-:Y:S04]  /*6ce0*/  STL [R1+0x8a8], R165 ;  /* 0x0008a8a501007387 */ /* 0x0001e80000100800 */
        /* <DEDUP_REMOVED lines=14> */
[----:B-----5:R-:W-:Y:S04]  /*6dd0*/  STL [R1+0x86c], R218 ;  /* 0x00086cda01007387 */ /* 0x020fe80000100800 */
[----:B------:R1:W-:Y:S01]  /*6de0*/  STL [R1+0x868], R219 ;  /* 0x000868db01007387 */ /* 0x0003e20000100800 */
[----:B------:R-:W-:-:S03]  /*6df0*/  IMAD.WIDE R8, R202, 0x2, R212 ;  /* 0x00000002ca087825 */ /* 0x000fc600078e02d4 */
[----:B------:R-:W3:Y:S01]  /*6e00*/  LDL.64 R34, [R1+0x5d8] ;  /* 0x0005d80001227983 */ /* 0x000ee20000100a00 */
[----:B------:R-:W-:-:S03]  /*6e10*/  IMAD.WIDE R12, R202, 0x2, R216 ;  /* 0x00000002ca0c7825 */ /* 0x000fc600078e02d8 */
[----:B0-----:R4:W3:Y:S01]  /*6e20*/  LDG.E.U16 R165, [R8.64] ;  /* 0x0000000608a57981 */ /* 0x0018e2000c1e1500 */
[----:B------:R-:W-:-:S03]  /*6e30*/  IMAD.WIDE R10, R202, 0x2, R214 ;  /* 0x00000002ca0a7825 */ /* 0x000fc600078e02d6 */
[----:B------:R0:W3:Y:S01]  /*6e40*/  LDG.E.U16 R171, [R12.64] ;  /* 0x000000060cab7981 */ /* 0x0000e2000c1e1500 */
[----:B------:R-:W-:-:S03]  /*6e50*/  IMAD.WIDE R4, R202, 0x2, R218 ;  /* 0x00000002ca047825 */ /* 0x000fc600078e02da */
[----:B------:R0:W3:Y:S04]  /*6e60*/  LDG.E.U16 R170, [R10.64] ;  /* 0x000000060aaa7981 */ /* 0x0000e8000c1e1500 */
[----:B------:R0:W3:Y:S04]  /*6e70*/  LDG.E.U16 R189, [R4.64] ;  /* 0x0000000604bd7981 */ /* 0x0000e8000c1e1500 */
[----:B------:R-:W3:Y:S04]  /*6e80*/  LDL.64 R36, [R1+0x7b8] ;  /* 0x0007b80001247983 */ /* 0x000ee80000100a00 */
        /* <DEDUP_REMOVED lines=15> */
[----:B-1----:R-:W3:Y:S04]  /*6f80*/  LDL.64 R218, [R1+0x4b8] ;  /* 0x0004b80001da7983 */ /* 0x002ee80000100a00 */
[----:B------:R-:W3:Y:S01]  /*6f90*/  LDL.64 R190, [R1+0x4b0] ;  /* 0x0004b00001be7983 */ /* 0x000ee20000100a00 */
[----:B--2---:R-:W-:-:S03]  /*6fa0*/  IMAD.WIDE R6, R202, 0x2, R6 ;  /* 0x00000002ca067825 */ /* 0x004fc600078e0206 */
[----:B------:R-:W2:Y:S04]  /*6fb0*/  LDL.64 R186, [R1+0x4a8] ;  /* 0x0004a80001ba7983 */ /* 0x000ea80000100a00 */
[----:B------:R1:W2:Y:S01]  /*6fc0*/  LDG.E.U16 R169, [R6.64] ;  /* 0x0000000606a97981 */ /* 0x0002a2000c1e1500 */
[----:B----4-:R-:W-:-:S03]  /*6fd0*/  IMAD.WIDE R8, R202, 0x2, R28 ;  /* 0x00000002ca087825 */ /* 0x010fc600078e021c */
[----:B------:R-:W4:Y:S04]  /*6fe0*/  LDL.64 R28, [R1+0x5d0] ;  /* 0x0005d000011c7983 */ /* 0x000f280000100a00 */
[----:B------:R0:W2:Y:S01]  /*6ff0*/  LDG.E.U16 R164, [R8.64] ;  /* 0x0000000608a47981 */ /* 0x0000a2000c1e1500 */
[----:B-1----:R-:W-:-:S03]  /*7000*/  IMAD.WIDE R6, R202, 0x2, R26 ;  /* 0x00000002ca067825 */ /* 0x002fc600078e021a */
[----:B------:R-:W2:Y:S04]  /*7010*/  LDL.64 R26, [R1+0x7e0] ;  /* 0x0007e000011a7983 */ /* 0x000ea80000100a00 */
[----:B------:R1:W2:Y:S01]  /*7020*/  LDG.E.U16 R163, [R6.64] ;  /* 0x0000000606a37981 */ /* 0x0002a2000c1e1500 */
[----:B0-----:R-:W-:-:S03]  /*7030*/  IMAD.WIDE R12, R202, 0x2, R30 ;  /* 0x00000002ca0c7825 */ /* 0x001fc600078e021e */
[----:B------:R-:W2:Y:S01]  /*7040*/  LDL.64 R30, [R1+0x7f0] ;  /* 0x0007f000011e7983 */ /* 0x000ea20000100a00 */
[----:B------:R-:W-:-:S03]  /*7050*/  IMAD.WIDE R10, R202, 0x2, R14 ;  /* 0x00000002ca0a7825 */ /* 0x000fc600078e020e */
[----:B------:R-:W2:Y:S01]  /*7060*/  LDL.64 R14, [R1+0x7e8] ;  /* 0x0007e800010e7983 */ /* 0x000ea20000100a00 */
[----:B-1----:R-:W-:-:S03]  /*7070*/  IMAD.WIDE R6, R202, 0x2, R16 ;  /* 0x00000002ca067825 */ /* 0x002fc600078e0210 */
[----:B------:R-:W2:Y:S01]  /*7080*/  LDL.64 R16, [R1+0x7c0] ;  /* 0x0007c00001107983 */ /* 0x000ea20000100a00 */
[----:B------:R-:W-:-:S03]  /*7090*/  IMAD.WIDE R8, R202, 0x2, R18 ;  /* 0x00000002ca087825 */ /* 0x000fc600078e0212 */
[----:B------:R-:W2:Y:S01]  /*70a0*/  LDL.64 R18, [R1+0x7c8] ;  /* 0x0007c80001127983 */ /* 0x000ea20000100a00 */
[----:B------:R-:W-:-:S03]  /*70b0*/  IMAD.WIDE R4, R202, 0x2, R32 ;  /* 0x00000002ca047825 */ /* 0x000fc600078e0220 */
[----:B------:R-:W2:Y:S04]  /*70c0*/  LDL.64 R32, [R1+0x7f8] ;  /* 0x0007f80001207983 */ /* 0x000ea80000100a00 */
[----:B------:R0:W2:Y:S04]  /*70d0*/  LDG.E.U16 R167, [R12.64] ;  /* 0x000000060ca77981 */ /* 0x0000a8000c1e1500 */
[----:B------:R1:W2:Y:S04]  /*70e0*/  LDG.E.U16 R166, [R10.64] ;  /* 0x000000060aa67981 */ /* 0x0002a8000c1e1500 */
[----:B------:R1:W2:Y:S01]  /*70f0*/  LDG.E.U16 R168, [R4.64] ;  /* 0x0000000604a87981 */ /* 0x0002a2000c1e1500 */
[----:B0-----:R-:W-:-:S03]  /*7100*/  IMAD.WIDE R12, R202, 0x2, R22 ;  /* 0x00000002ca0c7825 */ /* 0x001fc600078e0216 */
[----:B------:R-:W2:Y:S01]  /*7110*/  LDL.64 R22, [R1+0x7d0] ;  /* 0x0007d00001167983 */ /* 0x000ea20000100a00 */
[----:B-1----:R-:W-:-:S03]  /*7120*/  IMAD.WIDE R10, R202, 0x2, R20 ;  /* 0x00000002ca0a7825 */ /* 0x002fc600078e0214 */
[----:B------:R-:W2:Y:S01]  /*7130*/  LDL.64 R20, [R1+0x5c8] ;  /* 0x0005c80001147983 */ /* 0x000ea20000100a00 */
[----:B------:R-:W-:-:S03]  /*7140*/  IMAD.WIDE R4, R202, 0x2, R24 ;  /* 0x00000002ca047825 */ /* 0x000fc600078e0218 */
[----:B------:R-:W2:Y:S04]  /*7150*/  LDL.64 R24, [R1+0x7d8] ;  /* 0x0007d80001187983 */ /* 0x000ea80000100a00 */
[----:B------:R3:W2:Y:S04]  /*7160*/  LDG.E.U16 R162, [R4.64] ;  /* 0x0000000604a27981 */ /* 0x0006a8000c1e1500 */
[----:B------:R4:W2:Y:S04]  /*7170*/  LDG.E.U16 R158, [R6.64] ;  /* 0x00000006069e7981 */ /* 0x0008a8000c1e1500 */
[----:B------:R0:W2:Y:S04]  /*7180*/  LDG.E.U16 R160, [R10.64] ;  /* 0x000000060aa07981 */ /* 0x0000a8000c1e1500 */
[----:B------:R1:W2:Y:S04]  /*7190*/  LDG.E.U16 R159, [R8.64] ;  /* 0x00000006089f7981 */ /* 0x0002a8000c1e1500 */
[----:B------:R0:W2:Y:S01]  /*71a0*/  LDG.E.U16 R161, [R12.64] ;  /* 0x000000060ca17981 */ /* 0x0000a2000c1e1500 */
[----:B---3--:R-:W-:-:S03]  /*71b0*/  IMAD.WIDE R4, R202, 0x2, R34 ;  /* 0x00000002ca047825 */ /* 0x008fc600078e0222 */
[----:B------:R-:W3:Y:S04]  /*71c0*/  LDL.64 R34, [R1+0x5c0] ;  /* 0x0005c00001227983 */ /* 0x000ee80000100a00 */
[----:B------:R2:W3:Y:S01]  /*71d0*/  LDG.E.U16 R157, [R4.64] ;  /* 0x00000006049d7981 */ /* 0x0004e2000c1e1500 */
[----:B----4-:R-:W-:-:S03]  /*71e0*/  IMAD.WIDE R6, R202, 0x2, R28 ;  /* 0x00000002ca067825 */ /* 0x010fc600078e021c */
[----:B------:R-:W4:Y:S04]  /*71f0*/  LDL.64 R28, [R1+0x5b8] ;  /* 0x0005b800011c7983 */ /* 0x000f280000100a00 */
[----:B------:R0:W4:Y:S01]  /*7200*/  LDG.E.U16 R153, [R6.64] ;  /* 0x0000000606997981 */ /* 0x000122000c1e1500 */
[----:B--2---:R-:W-:-:S03]  /*7210*/  IMAD.WIDE R4, R202, 0x2, R26 ;  /* 0x00000002ca047825 */ /* 0x004fc600078e021a */
[----:B------:R-:W2:Y:S04]  /*7220*/  LDL.64 R26, [R1+0x798] ;  /* 0x00079800011a7983 */ /* 0x000ea80000100a00 */
[----:B------:R1:W2:Y:S01]  /*7230*/  LDG.E.U16 R152, [R4.64] ;  /* 0x0000000604987981 */ /* 0x0002a2000c1e1500 */
[----:B0-----:R-:W-:-:S03]  /*7240*/  IMAD.WIDE R10, R202, 0x2, R30 ;  /* 0x00000002ca0a7825 */ /* 0x001fc600078e021e */
[----:B------:R-:W2:Y:S01]  /*7250*/  LDL.64 R30, [R1+0x7a0] ;  /* 0x0007a000011e7983 */ /* 0x000ea20000100a00 */
[----:B-1----:R-:W-:-:S03]  /*7260*/  IMAD.WIDE R8, R202, 0x2, R14 ;  /* 0x00000002ca087825 */ /* 0x002fc600078e020e */
[----:B------:R-:W2:Y:S01]  /*7270*/  LDL.64 R14, [R1+0x7a8] ;  /* 0x0007a800010e7983 */ /* 0x000ea20000100a00 */
[----:B------:R-:W-:-:S03]  /*7280*/  IMAD.WIDE R4, R202, 0x2, R16 ;  /* 0x00000002ca047825 */ /* 0x000fc600078e0210 */
        /* <DEDUP_REMOVED lines=16> */
[----:B------:R1:W2:Y:S01]  /*7390*/  LDG.E.U16 R243, [R4.64] ;  /* 0x0000000604f37981 */ /* 0x0002a2000c1e1500 */
[----:B0-----:R-:W-:-:S03]  /*73a0*/  IMAD.WIDE R12, R202, 0x2, R36 ;  /* 0x00000002ca0c7825 */ /* 0x001fc600078e0224 */
[----:B------:R0:W2:Y:S04]  /*73b0*/  LDG.E.U16 R245, [R6.64] ;  /* 0x0000000606f57981 */ /* 0x0000a8000c1e1500 */
[----:B------:R4:W2:Y:S04]  /*73c0*/  LDG.E.U16 R241, [R12.64] ;  /* 0x000000060cf17981 */ /* 0x0008a8000c1e1500 */
[----:B------:R0:W2:Y:S04]  /*73d0*/  LDG.E.U16 R247, [R8.64] ;  /* 0x0000000608f77981 */ /* 0x0000a8000c1e1500 */
[----:B------:R-:W2:Y:S01]  /*73e0*/  LDL.64 R36, [R1+0x770] ;  /* 0x0007700001247983 */ /* 0x000ea20000100a00 */
[----:B---3--:R-:W-:-:S03]  /*73f0*/  IMAD.WIDE R10, R202, 0x2, R34 ;  /* 0x00000002ca0a7825 */ /* 0x008fc600078e0222 */
[----:B------:R-:W3:Y:S04]  /*7400*/  LDL.64 R34, [R1+0x5a8] ;  /* 0x0005a80001227983 */ /* 0x000ee80000100a00 */
[----:B------:R2:W3:Y:S01]  /*7410*/  LDG.E.U16 R239, [R10.64] ;  /* 0x000000060aef7981 */ /* 0x0004e2000c1e1500 */
[----:B----4-:R-:W-:-:S03]  /*7420*/  IMAD.WIDE R12, R202, 0x2, R28 ;  /* 0x00000002ca0c7825 */ /* 0x010fc600078e021c */
[----:B------:R-:W4:Y:S04]  /*7430*/  LDL.64 R28, [R1+0x5a0] ;  /* 0x0005a000011c7983 */ /* 0x000f280000100a00 */
[----:B------:R0:W3:Y:S01]  /*7440*/  LDG.E.U16 R231, [R12.64] ;  /* 0x000000060ce77981 */ /* 0x0000e2000c1e1500 */
[----:B--2---:R-:W-:-:S03]  /*7450*/  IMAD.WIDE R10, R202, 0x2, R26 ;  /* 0x00000002ca0a7825 */ /* 0x004fc600078e021a */
[----:B------:R-:W2:Y:S04]  /*7460*/  LDL.64 R26, [R1+0x750] ;  /* 0x00075000011a7983 */ /* 0x000ea80000100a00 */
[----:B------:R0:W2:Y:S01]  /*7470*/  LDG.E.U16 R229, [R10.64] ;  /* 0x000000060ae57981 */ /* 0x0000a2000c1e1500 */
[----:B-1----:R-:W-:-:S03]  /*7480*/  IMAD.WIDE R4, R202, 0x2, R30 ;  /* 0x00000002ca047825 */ /* 0x002fc600078e021e */
[----:B------:R-:W2:Y:S01]  /*7490*/  LDL.64 R30, [R1+0x758] ;  /* 0x00075800011e7983 */ /* 0x000ea20000100a00 */
[----:B------:R-:W-:-:S03]  /*74a0*/  IMAD.WIDE R210, R202, 0x2, R16 ;  /* 0x00000002cad27825 */ /* 0x000fc600078e0210 */
[----:B------:R1:W2:Y:S04]  /*74b0*/  LDG.E.U16 R233, [R4.64] ;  /* 0x0000000604e97981 */ /* 0x0002a8000c1e1500 */
[----:B------:R-:W2:Y:S01]  /*74c0*/  LDL.64 R16, [R1+0x730] ;  /* 0x0007300001107983 */ /* 0x000ea20000100a00 */
[----:B0-----:R-:W-:-:S03]  /*74d0*/  IMAD.WIDE R6, R202, 0x2, R14 ;  /* 0x00000002ca067825 */ /* 0x001fc600078e020e */
[----:B------:R-:W2:Y:S01]  /*74e0*/  LDL.64 R14, [R1+0x768] ;  /* 0x00076800010e7983 */ /* 0x000ea20000100a00 */
[----:B-1----:R-:W-:-:S03]  /*74f0*/  IMAD.WIDE R4, R202, 0x2, R18 ;  /* 0x00000002ca047825 */ /* 0x002fc600078e0212 */
[----:B------:R-:W2:Y:S01]  /*7500*/  LDL.64 R18, [R1+0x740] ;  /* 0x0007400001127983 */ /* 0x000ea20000100a00 */
[----:B------:R-:W-:-:S03]  /*7510*/  IMAD.WIDE R8, R202, 0x2, R32 ;  /* 0x00000002ca087825 */ /* 0x000fc600078e0220 */
[----:B------:R-:W2:Y:S04]  /*7520*/  LDL.64 R32, [R1+0x760] ;  /* 0x0007600001207983 */ /* 0x000ea80000100a00 */
[----:B------:R0:W2:Y:S04]  /*7530*/  LDG.E.U16 R235, [R6.64] ;  /* 0x0000000606eb7981 */ /* 0x0000a8000c1e1500 */
[----:B------:R1:W2:Y:S01]  /*7540*/  LDG.E.U16 R237, [R8.64] ;  /* 0x0000000608ed7981 */ /* 0x0002a2000c1e1500 */
[----:B------:R-:W-:-:S03]  /*7550*/  IMAD.WIDE R220, R202, 0x2, R20 ;  /* 0x00000002cadc7825 */ /* 0x000fc600078e0214 */
[----:B------:R-:W2:Y:S01]  /*7560*/  LDL.64 R12, [R1+0x718] ;  /* 0x00071800010c7983 */ /* 0x000ea20000100a00 */
[----:B0-----:R-:W-:-:S03]  /*7570*/  IMAD.WIDE R6, R202, 0x2, R22 ;  /* 0x00000002ca067825 */ /* 0x001fc600078e0216 */
[----:B------:R-:W2:Y:S04]  /*7580*/  LDL.64 R20, [R1+0x738] ;  /* 0x0007380001147983 */ /* 0x000ea80000100a00 */
[----:B------:R-:W2:Y:S01]  /*7590*/  LDL.64 R22, [R1+0x598] ;  /* 0x0005980001167983 */ /* 0x000ea20000100a00 */
[----:B-1----:R-:W-:-:S03]  /*75a0*/  IMAD.WIDE R8, R202, 0x2, R24 ;  /* 0x00000002ca087825 */ /* 0x002fc600078e0218 */
[----:B------:R0:W2:Y:S04]  /*75b0*/  LDG.E.U16 R225, [R6.64] ;  /* 0x0000000606e17981 */ /* 0x0000a8000c1e1500 */
[----:B------:R1:W2:Y:S04]  /*75c0*/  LDG.E.U16 R227, [R8.64] ;  /* 0x0000000608e37981 */ /* 0x0002a8000c1e1500 */
[----:B------:R-:W2:Y:S04]  /*75d0*/  LDL.64 R10, [R1+0x588] ;  /* 0x00058800010a7983 */ /* 0x000ea80000100a00 */
[----:B0-----:R-:W2:Y:S04]  /*75e0*/  LDL.64 R6, [R1+0x720] ;  /* 0x0007200001067983 */ /* 0x001ea80000100a00 */
[----:B-1----:R-:W2:Y:S04]  /*75f0*/  LDL.64 R8, [R1+0x710] ;  /* 0x0007100001087983 */ /* 0x002ea80000100a00 */
[----:B------:R0:W2:Y:S04]  /*7600*/  LDG.E.U16 R222, [R4.64] ;  /* 0x0000000604de7981 */ /* 0x0000a8000c1e1500 */
[----:B------:R-:W2:Y:S01]  /*7610*/  LDL.64 R24, [R1+0x748] ;  /* 0x0007480001187983 */ /* 0x000ea20000100a00 */
[----:B------:R-:W-:-:S03]  /*7620*/  IMAD.WIDE R208, R202, 0x2, R36 ;  /* 0x00000002cad07825 */ /* 0x000fc600078e0224 */
[----:B------:R-:W2:Y:S04]  /*7630*/  LDL.64 R36, [R1+0x6c8] ;  /* 0x0006c80001247983 */ /* 0x000ea80000100a00 */
[----:B0-----:R-:W2:Y:S04]  /*7640*/  LDL.64 R4, [R1+0x728] ;  /* 0x0007280001047983 */ /* 0x001ea80000100a00 */
[----:B------:R0:W2:Y:S04]  /*7650*/  LDG.E.U16 R208, [R208.64] ;  /* 0x00000006d0d07981 */ /* 0x0000a8000c1e1500 */
[----:B------:R1:W2:Y:S04]  /*7660*/  LDG.E.U16 R210, [R210.64] ;  /* 0x00000006d2d27981 */ /* 0x0002a8000c1e1500 */
[----:B------:R0:W2:Y:S01]  /*7670*/  LDG.E.U16 R220, [R220.64] ;  /* 0x00000006dcdc7981 */ /* 0x0000a2000c1e1500 */
[----:B----4-:R-:W-:-:S03]  /*7680*/  IMAD.WIDE R66, R202, 0x2, R28 ;  /* 0x00000002ca427825 */ /* 0x010fc600078e021c */
[----:B------:R-:W4:Y:S01]  /*7690*/  LDL.64 R28, [R1+0x708] ;  /* 0x00070800011c7983 */ /* 0x000f220000100a00 */
[----:B---3--:R-:W-:-:S03]  /*76a0*/  IMAD.WIDE R206, R202, 0x2, R34 ;  /* 0x00000002cace7825 */ /* 0x008fc600078e0222 */
[----:B------:R-:W3:Y:S01]  /*76b0*/  LDL.64 R34, [R1+0x568] ;  /* 0x0005680001227983 */ /* 0x000ee20000100a00 */
[----:B--2---:R-:W-:-:S03]  /*76c0*/  IMAD.WIDE R64, R202, 0x2, R26 ;  /* 0x00000002ca407825 */ /* 0x004fc600078e021a */
[----:B------:R-:W2:Y:S04]  /*76d0*/  LDL.64 R26, [R1+0x6f8] ;  /* 0x0006f800011a7983 */ /* 0x000ea80000100a00 */
[----:B------:R0:W3:Y:S01]  /*76e0*/  LDG.E.U16 R64, [R64.64] ;  /* 0x0000000640407981 */ /* 0x0000e2000c1e1500 */
[----:B------:R-:W-:-:S03]  /*76f0*/  IMAD.WIDE R148, R202, 0x2, R30 ;  /* 0x00000002ca947825 */ /* 0x000fc600078e021e */
[----:B------:R-:W3:Y:S04]  /*7700*/  LDL.64 R30, [R1+0x6e0] ;  /* 0x0006e000011e7983 */ /* 0x000ee80000100a00 */
[----:B------:R0:W3:Y:S04]  /*7710*/  LDG.E.U16 R66, [R66.64] ;  /* 0x0000000642427981 */ /* 0x0000e8000c1e1500 */
[----:B------:R0:W3:Y:S01]  /*7720*/  LDG.E.U16 R148, [R148.64] ;  /* 0x0000000694947981 */ /* 0x0000e2000c1e1500 */
[----:B------:R-:W-:-:S03]  /*7730*/  IMAD.WIDE R54, R202, 0x2, R16 ;  /* 0x00000002ca367825 */ /* 0x000fc600078e0210 */
[----:B------:R-:W3:Y:S01]  /*7740*/  LDL.64 R16, [R1+0x580] ;  /* 0x0005800001107983 */ /* 0x000ee20000100a00 */
[----:B------:R-:W-:-:S03]  /*7750*/  IMAD.WIDE R204, R202, 0x2, R14 ;  /* 0x00000002cacc7825 */ /* 0x000fc600078e020e */
[----:B------:R-:W3:Y:S01]  /*7760*/  LDL.64 R14, [R1+0x590] ;  /* 0x00059000010e7983 */ /* 0x000ee20000100a00 */
[----:B------:R-:W-:-:S03]  /*7770*/  IMAD.WIDE R60, R202, 0x2, R18 ;  /* 0x00000002ca3c7825 */ /* 0x000fc600078e0212 */
[----:B------:R-:W3:Y:S01]  /*7780*/  LDL.64 R18, [R1+0x700] ;  /* 0x0007000001127983 */ /* 0x000ee20000100a00 */
[----:B------:R-:W-:-:S03]  /*7790*/  IMAD.WIDE R150, R202, 0x2, R32 ;  /* 0x00000002ca967825 */ /* 0x000fc600078e0220 */
[----:B------:R-:W3:Y:S04]  /*77a0*/  LDL.64 R32, [R1+0x6f0] ;  /* 0x0006f00001207983 */ /* 0x000ee80000100a00 */
[----:B------:R0:W3:Y:S04]  /*77b0*/  LDG.E.U16 R54, [R54.64] ;  /* 0x0000000636367981 */ /* 0x0000e8000c1e1500 */
[----:B------:R0:W3:Y:S01]  /*77c0*/  LDG.E.U16 R60, [R60.64] ;  /* 0x000000063c3c7981 */ /* 0x0000e2000c1e1500 */
[----:B------:R-:W-:-:S03]  /*77d0*/  IMAD.WIDE R12, R202, 0x2, R12 ;  /* 0x00000002ca0c7825 */ /* 0x000fc600078e020c */
[----:B------:R0:W3:Y:S01]  /*77e0*/  LDG.E.U16 R150, [R150.64] ;  /* 0x0000000696967981 */ /* 0x0000e2000c1e1500 */
        /* <DEDUP_REMOVED lines=9> */
[----:B------:R0:W3:Y:S01]  /*7880*/  LDG.E.U16 R206, [R206.64] ;  /* 0x00000006cece7981 */ /* 0x0000e2000c1e1500 */
[----:B------:R-:W-:-:S03]  /*7890*/  IMAD.WIDE R8, R202, 0x2, R8 ;  /* 0x00000002ca087825 */ /* 0x000fc600078e0208 */
[----:B------:R0:W3:Y:S04]  /*78a0*/  LDG.E.U16 R6, [R6.64] ;  /* 0x0000000606067981 */ /* 0x0000e8000c1e1500 */
[----:B------:R1:W3:Y:S04]  /*78b0*/  LDG.E.U16 R8, [R8.64] ;  /* 0x0000000608087981 */ /* 0x0002e8000c1e1500 */
[----:B0-----:R2:W3:Y:S04]  /*78c0*/  LDG.E.U16 R7, [R12.64] ;  /* 0x000000060c077981 */ /* 0x0014e8000c1e1500 */
[----:B-1----:R4:W3:Y:S01]  /*78d0*/  LDG.E.U16 R9, [R10.64] ;  /* 0x000000060a097981 */ /* 0x0028e2000c1e1500 */
[----:B------:R-:W-:-:S04]  /*78e0*/  IMAD.WIDE R4, R202, 0x2, R4 ;  /* 0x00000002ca047825 */ /* 0x000fc800078e0204 */
[C---:B------:R-:W-:Y:S02]  /*78f0*/  IMAD.WIDE R62, R202.reuse, 0x2, R24 ;  /* 0x00000002ca3e7825 */ /* 0x040fe400078e0218 */
[----:B------:R0:W3:Y:S04]  /*7900*/  LDG.E.U16 R4, [R4.64] ;  /* 0x0000000604047981 */ /* 0x0000e8000c1e1500 */
        /* <DEDUP_REMOVED lines=8> */
[----:B---3--:R-:W-:-:S05]  /*7990*/  IMAD.WIDE R16, R202, 0x2, R16 ;  /* 0x00000002ca107825 */ /* 0x008fca00078e0210 */
[----:B0-----:R0:W4:Y:S01]  /*79a0*/  LDG.E.U16 R13, [R16.64] ;  /* 0x00000006100d7981 */ /* 0x001122000c1e1500 */
[----:B------:R-:W-:-:S04]  /*79b0*/  IMAD.WIDE R14, R202, 0x2, R14 ;  /* 0x00000002ca0e7825 */ /* 0x000fc800078e020e */
[C---:B------:R-:W-:Y:S01]  /*79c0*/  IMAD.WIDE R18, R202.reuse, 0x2, R18 ;  /* 0x00000002ca127825 */ /* 0x040fe200078e0212 */
[----:B------:R1:W4:Y:S03]  /*79d0*/  LDG.E.U16 R5, [R14.64] ;  /* 0x000000060e057981 */ /* 0x000326000c1e1500 */
[C---:B0-----:R-:W-:Y:S01]  /*79e0*/  IMAD.WIDE R16, R202.reuse, 0x2, R30 ;  /* 0x00000002ca107825 */ /* 0x041fe200078e021e */
[----:B------:R0:W4:Y:S04]  /*79f0*/  LDG.E.U16 R11, [R18.64] ;  /* 0x00000006120b7981 */ /* 0x000128000c1e1500 */
[----:B------:R-:W4:Y:S01]  /*7a00*/  LDL.64 R30, [R1+0x560] ;  /* 0x00056000011e7983 */ /* 0x000f220000100a00 */
[----:B-1----:R-:W-:-:S03]  /*7a10*/  IMAD.WIDE R14, R202, 0x2, R32 ;  /* 0x00000002ca0e7825 */ /* 0x002fc600078e0220 */
[----:B------:R-:W4:Y:S01]  /*7a20*/  LDL.64 R32, [R1+0x6a0] ;  /* 0x0006a00001207983 */ /* 0x000f220000100a00 */
[----:B0-----:R-:W-:-:S03]  /*7a30*/  IMAD.WIDE R18, R202, 0x2, R38 ;  /* 0x00000002ca127825 */ /* 0x001fc600078e0226 */
[----:B------:R0:W4:Y:S01]  /*7a40*/  LDG.E.U16 R16, [R16.64] ;  /* 0x0000000610107981 */ /* 0x000122000c1e1500 */
[----:B------:R-:W-:-:S03]  /*7a50*/  IMAD.WIDE R20, R202, 0x2, R20 ;  /* 0x00000002ca147825 */ /* 0x000fc600078e0214 */
[----:B------:R1:W4:Y:S01]  /*7a60*/  LDG.E.U16 R18, [R18.64] ;  /* 0x0000000612127981 */ /* 0x000322000c1e1500 */
[----:B------:R-:W-:-:S03]  /*7a70*/  IMAD.WIDE R22, R202, 0x2, R22 ;  /* 0x00000002ca167825 */ /* 0x000fc600078e0216 */
[----:B------:R-:W4:Y:S04]  /*7a80*/  LDL.64 R38, [R1+0x688] ;  /* 0x0006880001267983 */ /* 0x000f280000100a00 */
[----:B0-----:R0:W4:Y:S04]  /*7a90*/  LDG.E.U16 R17, [R22.64] ;  /* 0x0000000616117981 */ /* 0x001128000c1e1500 */
[----:B-1----:R1:W4:Y:S04]  /*7aa0*/  LDG.E.U16 R19, [R20.64] ;  /* 0x0000000614137981 */ /* 0x002328000c1e1500 */
[----:B------:R1:W4:Y:S01]  /*7ab0*/  LDG.E.U16 R14, [R14.64] ;  /* 0x000000060e0e7981 */ /* 0x000322000c1e1500 */
[----:B0-----:R-:W-:-:S03]  /*7ac0*/  IMAD.WIDE R22, R202, 0x2, R46 ;  /* 0x00000002ca167825 */ /* 0x001fc600078e022e */
[----:B------:R-:W4:Y:S01]  /*7ad0*/  LDL.64 R46, [R1+0x678] ;  /* 0x00067800012e7983 */ /* 0x000f220000100a00 */
[----:B-1----:R-:W-:-:S03]  /*7ae0*/  IMAD.WIDE R20, R202, 0x2, R36 ;  /* 0x00000002ca147825 */ /* 0x002fc600078e0224 */
[----:B------:R-:W4:Y:S04]  /*7af0*/  LDL.64 R36, [R1+0x558] ;  /* 0x0005580001247983 */ /* 0x000f280000100a00 */
[----:B------:R0:W4:Y:S04]  /*7b00*/  LDG.E.U16 R20, [R20.64] ;  /* 0x0000000614147981 */ /* 0x000128000c1e1500 */
[----:B------:R1:W4:Y:S01]  /*7b10*/  LDG.E.U16 R22, [R22.64] ;  /* 0x0000000616167981 */ /* 0x000322000c1e1500 */
[----:B------:R-:W-:-:S04]  /*7b20*/  IMAD.WIDE R34, R202, 0x2, R34 ;  /* 0x00000002ca227825 */ /* 0x000fc800078e0222 */
[----:B------:R-:W-:-:S05]  /*7b30*/  IMAD.WIDE R24, R202, 0x2, R24 ;  /* 0x00000002ca187825 */ /* 0x000fca00078e0218 */
[----:B------:R0:W4:Y:S02]  /*7b40*/  LDG.E.U16 R15, [R24.64] ;  /* 0x00000006180f7981 */ /* 0x000124000c1e1500 */
[C---:B0-----:R-:W-:Y:S02]  /*7b50*/  IMAD.WIDE R24, R202.reuse, 0x2, R44 ;  /* 0x00000002ca187825 */ /* 0x041fe400078e022c */
[----:B------:R-:W4:Y:S04]  /*7b60*/  LDL.64 R44, [R1+0x670] ;  /* 0x00067000012c7983 */ /* 0x000f280000100a00 */
[----:B------:R0:W4:Y:S04]  /*7b70*/  LDG.E.U16 R24, [R24.64] ;  /* 0x0000000618187981 */ /* 0x000128000c1e1500 */
[----:B0-----:R0:W4:Y:S02]  /*7b80*/  LDG.E.U16 R25, [R34.64] ;  /* 0x0000000622197981 */ /* 0x001124000c1e1500 */
[----:B----4-:R-:W-:-:S05]  /*7b90*/  IMAD.WIDE R28, R202, 0x2, R28 ;  /* 0x00000002ca1c7825 */ /* 0x010fca00078e021c */
[----:B------:R4:W3:Y:S01]  /*7ba0*/  LDG.E.U16 R21, [R28.64] ;  /* 0x000000061c157981 */ /* 0x0008e2000c1e1500 */
[----:B--2---:R-:W-:-:S05]  /*7bb0*/  IMAD.WIDE R26, R202, 0x2, R26 ;  /* 0x00000002ca1a7825 */ /* 0x004fca00078e021a */
[----:B-1----:R1:W2:Y:S01]  /*7bc0*/  LDG.E.U16 R23, [R26.64] ;  /* 0x000000061a177981 */ /* 0x0022a2000c1e1500 */
[----:B----4-:R-:W-:-:S03]  /*7bd0*/  IMAD.WIDE R28, R202, 0x2, R42 ;  /* 0x00000002ca1c7825 */ /* 0x010fc600078e022a */
[----:B------:R-:W4:Y:S04]  /*7be0*/  LDL.64 R42, [R1+0x550] ;  /* 0x00055000012a7983 */ /* 0x000f280000100a00 */
[----:B------:R0:W2:Y:S01]  /*7bf0*/  LDG.E.U16 R28, [R28.64] ;  /* 0x000000061c1c7981 */ /* 0x0000a2000c1e1500 */
[----:B-1----:R-:W-:-:S03]  /*7c00*/  IMAD.WIDE R26, R202, 0x2, R48 ;  /* 0x00000002ca1a7825 */ /* 0x002fc600078e0230 */
[----:B------:R-:W2:Y:S04]  /*7c10*/  LDL.64 R48, [R1+0x660] ;  /* 0x0006600001307983 */ /* 0x000ea80000100a00 */
[----:B------:R1:W3:Y:S01]  /*7c20*/  LDG.E.U16 R26, [R26.64] ;  /* 0x000000061a1a7981 */ /* 0x0002e2000c1e1500 */
[----:B------:R-:W-:-:S05]  /*7c30*/  IMAD.WIDE R30, R202, 0x2, R30 ;  /* 0x00000002ca1e7825 */ /* 0x000fca00078e021e */
[----:B0-----:R0:W3:Y:S01]  /*7c40*/  LDG.E.U16 R29, [R30.64] ;  /* 0x000000061e1d7981 */ /* 0x0010e2000c1e1500 */
[----:B------:R-:W-:-:S05]  /*7c50*/  IMAD.WIDE R32, R202, 0x2, R32 ;  /* 0x00000002ca207825 */ /* 0x000fca00078e0220 */
[----:B-1----:R1:W3:Y:S01]  /*7c60*/  LDG.E.U16 R27, [R32.64] ;  /* 0x00000006201b7981 */ /* 0x0022e2000c1e1500 */
[----:B0-----:R-:W-:-:S03]  /*7c70*/  IMAD.WIDE R30, R202, 0x2, R40 ;  /* 0x00000002ca1e7825 */ /* 0x001fc600078e0228 */
[----:B------:R-:W3:Y:S01]  /*7c80*/  LDL.64 R40, [R1+0x658] ;  /* 0x0006580001287983 */ /* 0x000ee20000100a00 */
[----:B-1----:R-:W-:-:S03]  /*7c90*/  IMAD.WIDE R32, R202, 0x2, R50 ;  /* 0x00000002ca207825 */ /* 0x002fc600078e0232 */
[----:B------:R0:W3:Y:S04]  /*7ca0*/  LDG.E.U16 R30, [R30.64] ;  /* 0x000000061e1e7981 */ /* 0x0000e8000c1e1500 */
[----:B------:R-:W3:Y:S04]  /*7cb0*/  LDL.64 R50, [R1+0x648] ;  /* 0x0006480001327983 */ /* 0x000ee80000100a00 */
[----:B------:R1:W3:Y:S01]  /*7cc0*/  LDG.E.U16 R32, [R32.64] ;  /* 0x0000000620207981 */ /* 0x0002e2000c1e1500 */
[----:B------:R-:W-:-:S03]  /*7cd0*/  IMAD.WIDE R34, R202, 0x2, R46 ;  /* 0x00000002ca227825 */ /* 0x000fc600078e022e */
[----:B------:R-:W3:Y:S01]  /*7ce0*/  LDL.64 R46, [R1+0x640] ;  /* 0x00064000012e7983 */ /* 0x000ee20000100a00 */
[----:B------:R-:W-:-:S03]  /*7cf0*/  IMAD.WIDE R36, R202, 0x2, R36 ;  /* 0x00000002ca247825 */ /* 0x000fc600078e0224 */
[----:B------:R0:W3:Y:S04]  /*7d00*/  LDG.E.U16 R34, [R34.64] ;  /* 0x0000000622227981 */ /* 0x0000e8000c1e1500 */
[----:B-1----:R1:W3:Y:S02]  /*7d10*/  LDG.E.U16 R33, [R36.64] ;  /* 0x0000000624217981 */ /* 0x0022e4000c1e1500 */
[C---:B-1----:R-:W-:Y:S02]  /*7d20*/  IMAD.WIDE R36, R202.reuse, 0x2, R52 ;  /* 0x00000002ca247825 */ /* 0x042fe400078e0234 */
[----:B------:R-:W3:Y:S02]  /*7d30*/  LDL.64 R52, [R1+0x540] ;  /* 0x0005400001347983 */ /* 0x000ee40000100a00 */
[----:B------:R-:W-:-:S02]  /*7d40*/  IMAD.WIDE R38, R202, 0x2, R38 ;  /* 0x00000002ca267825 */ /* 0x000fc400078e0226 */
[----:B------:R1:W3:Y:S04]  /*7d50*/  LDG.E.U16 R36, [R36.64] ;  /* 0x0000000624247981 */ /* 0x0002e8000c1e1500 */
[----:B0-----:R2:W3:Y:S01]  /*7d60*/  LDG.E.U16 R31, [R38.64] ;  /* 0x00000006261f7981 */ /* 0x0014e2000c1e1500 */
[----:B------:R-:W-:-:S05]  /*7d70*/  IMAD.WIDE R44, R202, 0x2, R44 ;  /* 0x00000002ca2c7825 */ /* 0x000fca00078e022c */
[----:B------:R0:W3:Y:S02]  /*7d80*/  LDG.E.U16 R35, [R44.64] ;  /* 0x000000062c237981 */ /* 0x0000e4000c1e1500 */
[C---:B0-----:R-:W-:Y:S02]  /*7d90*/  IMAD.WIDE R44, R202.reuse, 0x2, R176 ;  /* 0x00000002ca2c7825 */ /* 0x041fe400078e02b0 */
[----:B------:R-:W3:Y:S02]  /*7da0*/  LDL.64 R176, [R1+0x618] ;  /* 0x0006180001b07983 */ /* 0x000ee40000100a00 */
[----:B----4-:R-:W-:-:S05]  /*7db0*/  IMAD.WIDE R42, R202, 0x2, R42 ;  /* 0x00000002ca2a7825 */ /* 0x010fca00078e022a */
[----:B-1----:R0:W4:Y:S01]  /*7dc0*/  LDG.E.U16 R37, [R42.64] ;  /* 0x000000062a257981 */ /* 0x002122000c1e1500 */
[----:B--2---:R-:W-:-:S03]  /*7dd0*/  IMAD.WIDE R38, R202, 0x2, R48 ;  /* 0x00000002ca267825 */ /* 0x004fc600078e0230 */
[----:B------:R-:W2:Y:S04]  /*7de0*/  LDL.64 R48, [R1+0x628] ;  /* 0x0006280001307983 */ /* 0x000ea80000100a00 */
[----:B------:R1:W4:Y:S01]  /*7df0*/  LDG.E.U16 R38, [R38.64] ;  /* 0x0000000626267981 */ /* 0x000322000c1e1500 */
[----:B---3--:R-:W-:-:S05]  /*7e00*/  IMAD.WIDE R40, R202, 0x2, R40 ;  /* 0x00000002ca287825 */ /* 0x008fca00078e0228 */
[----:B-1----:R1:W3:Y:S01]  /*7e10*/  LDG.E.U16 R39, [R40.64] ;  /* 0x0000000628277981 */ /* 0x0022e2000c1e1500 */
[----:B0-----:R-:W-:-:S03]  /*7e20*/  IMAD.WIDE R42, R202, 0x2, R50 ;  /* 0x00000002ca2a7825 */ /* 0x001fc600078e0232 */
[----:B------:R-:W3:Y:S01]  /*7e30*/  LDL.64 R50, [R1+0x538] ;  /* 0x0005380001327983 */ /* 0x000ee20000100a00 */
[----:B-1----:R-:W-:-:S03]  /*7e40*/  IMAD.WIDE R40, R202, 0x2, R178 ;  /* 0x00000002ca287825 */ /* 0x002fc600078e02b2 */
[----:B------:R0:W4:Y:S04]  /*7e50*/  LDG.E.U16 R42, [R42.64] ;  /* 0x000000062a2a7981 */ /* 0x000128000c1e1500 */
[----:B------:R-:W4:Y:S01]  /*7e60*/  LDL.64 R178, [R1+0x620] ;  /* 0x0006200001b27983 */ /* 0x000f220000100a00 */
[----:B------:R-:W-:-:S03]  /*7e70*/  IMAD.WIDE R46, R202, 0x2, R46 ;  /* 0x00000002ca2e7825 */ /* 0x000fc600078e022e */
[----:B------:R1:W4:Y:S04]  /*7e80*/  LDG.E.U16 R40, [R40.64] ;  /* 0x0000000628287981 */ /* 0x000328000c1e1500 */
[----:B0-----:R0:W4:Y:S04]  /*7e90*/  LDG.E.U16 R43, [R46.64] ;  /* 0x000000062e2b7981 */ /* 0x001128000c1e1500 */
[----:B-1----:R1:W4:Y:S01]  /*7ea0*/  LDG.E.U16 R41, [R44.64] ;  /* 0x000000062c297981 */ /* 0x002322000c1e1500 */
[----:B0-----:R-:W-:-:S03]  /*7eb0*/  IMAD.WIDE R46, R202, 0x2, R52 ;  /* 0x00000002ca2e7825 */ /* 0x001fc600078e0234 */
[----:B------:R-:W4:Y:S01]  /*7ec0*/  LDL.64 R52, [R1+0x610] ;  /* 0x0006100001347983 */ /* 0x000f220000100a00 */
[----:B-1----:R-:W-:-:S03]  /*7ed0*/  IMAD.WIDE R44, R202, 0x2, R174 ;  /* 0x00000002ca2c7825 */ /* 0x002fc600078e02ae */
[----:B------:R-:W4:Y:S04]  /*7ee0*/  LDL.64 R174, [R1+0x608] ;  /* 0x0006080001ae7983 */ /* 0x000f280000100a00 */
[----:B------:R0:W4:Y:S04]  /*7ef0*/  LDG.E.U16 R44, [R44.64] ;  /* 0x000000062c2c7981 */ /* 0x000128000c1e1500 */
[----:B0-----:R0:W4:Y:S02]  /*7f00*/  LDG.E.U16 R45, [R46.64] ;  /* 0x000000062e2d7981 */ /* 0x001124000c1e1500 */
[----:B0-----:R-:W-:-:S02]  /*7f10*/  IMAD.WIDE R46, R202, 0x2, R172 ;  /* 0x00000002ca2e7825 */ /* 0x001fc400078e02ac */
[----:B------:R-:W4:Y:S04]  /*7f20*/  LDL.64 R172, [R1+0x530] ;  /* 0x0005300001ac7983 */ /* 0x000f280000100a00 */
[----:B------:R0:W4:Y:S01]  /*7f30*/  LDG.E.U16 R46, [R46.64] ;  /* 0x000000062e2e7981 */ /* 0x000122000c1e1500 */
[----:B--2---:R-:W-:-:S05]  /*7f40*/  IMAD.WIDE R48, R202, 0x2, R48 ;  /* 0x00000002ca307825 */ /* 0x004fca00078e0230 */
[----:B0-----:R4:W2:Y:S01]  /*7f50*/  LDG.E.U16 R47, [R48.64] ;  /* 0x00000006302f7981 */ /* 0x0018a2000c1e1500 */
[----:B---3--:R-:W-:-:S04]  /*7f60*/  IMAD.WIDE R50, R202, 0x2, R50 ;  /* 0x00000002ca327825 */ /* 0x008fc800078e0232 */
[C---:B----4-:R-:W-:Y:S02]  /*7f70*/  IMAD.WIDE R48, R202.reuse, 0x2, R178 ;  /* 0x00000002ca307825 */ /* 0x050fe400078e02b2 */
[----:B------:R-:W3:Y:S04]  /*7f80*/  LDL.64 R178, [R1+0x5f8] ;  /* 0x0005f80001b27983 */ /* 0x000ee80000100a00 */
[----:B------:R0:W4:Y:S04]  /*7f90*/  LDG.E.U16 R48, [R48.64] ;  /* 0x0000000630307981 */ /* 0x000128000c1e1500 */
[----:B0-----:R0:W2:Y:S01]  /*7fa0*/  LDG.E.U16 R49, [R50.64] ;  /* 0x0000000632317981 */ /* 0x0010a2000c1e1500 */
[----:B------:R-:W-:-:S04]  /*7fb0*/  IMAD.WIDE R52, R202, 0x2, R52 ;  /* 0x00000002ca347825 */ /* 0x000fc800078e0234 */
[C---:B0-----:R-:W-:Y:S02]  /*7fc0*/  IMAD.WIDE R50, R202.reuse, 0x2, R176 ;  /* 0x00000002ca327825 */ /* 0x041fe400078e02b0 */
[----:B------:R-:W2:Y:S04]  /*7fd0*/  LDL.64 R176, [R1+0x5f0] ;  /* 0x0005f00001b07983 */ /* 0x000ea80000100a00 */
[----:B------:R0:W4:Y:S04]  /*7fe0*/  LDG.E.U16 R50, [R50.64] ;  /* 0x0000000632327981 */ /* 0x000128000c1e1500 */
[----:B0-----:R0:W4:Y:S02]  /*7ff0*/  LDG.E.U16 R51, [R52.64] ;  /* 0x0000000634337981 */ /* 0x001124000c1e1500 */
[----:B0-----:R-:W-:-:S02]  /*8000*/  IMAD.WIDE R52, R202, 0x2, R174 ;  /* 0x00000002ca347825 */ /* 0x001fc400078e02ae */
[----:B------:R-:W4:Y:S04]  /*8010*/  LDL.64 R174, [R1+0x5e8] ;  /* 0x0005e80001ae7983 */ /* 0x000f280000100a00 */
[----:B------:R0:W4:Y:S02]  /*8020*/  LDG.E.U16 R55, [R52.64] ;  /* 0x0000000634377981 */ /* 0x000124000c1e1500 */
[C---:B0-----:R-:W-:Y:S02]  /*8030*/  IMAD.WIDE R52, R202.reuse, 0x2, R172 ;  /* 0x00000002ca347825 */ /* 0x041fe400078e02ac */
[----:B------:R-:W4:Y:S04]  /*8040*/  LDL.64 R172, [R1+0x520] ;  /* 0x0005200001ac7983 */ /* 0x000f280000100a00 */
[----:B------:R0:W4:Y:S02]  /*8050*/  LDG.E.U16 R57, [R52.64] ;  /* 0x0000000634397981 */ /* 0x000124000c1e1500 */
[----:B0-----:R-:W-:-:S02]  /*8060*/  IMAD.WIDE R52, R202, 0x2, R180 ;  /* 0x00000002ca347825 */ /* 0x001fc400078e02b4 */
[----:B------:R-:W4:Y:S04]  /*8070*/  LDL.64 R180, [R1+0x518] ;  /* 0x0005180001b47983 */ /* 0x000f280000100a00 */
[----:B------:R3:W4:Y:S02]  /*8080*/  LDG.E.U16 R59, [R52.64] ;  /* 0x00000006343b7981 */ /* 0x000724000c1e1500 */
[C---:B---3--:R-:W-:Y:S02]  /*8090*/  IMAD.WIDE R52, R202.reuse, 0x2, R178 ;  /* 0x00000002ca347825 */ /* 0x048fe400078e02b2 */
[----:B------:R-:W3:Y:S04]  /*80a0*/  LDL.64 R178, [R1+0x510] ;  /* 0x0005100001b27983 */ /* 0x000ee80000100a00 */
[----:B------:R2:W3:Y:S02]  /*80b0*/  LDG.E.U16 R61, [R52.64] ;  /* 0x00000006343d7981 */ /* 0x0004e4000c1e1500 */
[----:B--2---:R-:W-:-:S02]  /*80c0*/  IMAD.WIDE R52, R202, 0x2, R176 ;  /* 0x00000002ca347825 */ /* 0x004fc400078e02b0 */
[----:B------:R-:W2:Y:S04]  /*80d0*/  LDL.64 R176, [R1+0x508] ;  /* 0x0005080001b07983 */ /* 0x000ea80000100a00 */
[----:B------:R0:W2:Y:S02]  /*80e0*/  LDG.E.U16 R63, [R52.64] ;  /* 0x00000006343f7981 */ /* 0x0000a4000c1e1500 */
[C---:B0-----:R-:W-:Y:S02]  /*80f0*/  IMAD.WIDE R52, R202.reuse, 0x2, R182 ;  /* 0x00000002ca347825 */ /* 0x041fe400078e02b6 */
[----:B------:R-:W2:Y:S04]  /*8100*/  LDL.64 R182, [R1+0x4e8] ;  /* 0x0004e80001b67983 */ /* 0x000ea80000100a00 */
[----:B------:R4:W2:Y:S02]  /*8110*/  LDG.E.U16 R65, [R52.64] ;  /* 0x0000000634417981 */ /* 0x0008a4000c1e1500 */
[----:B----4-:R-:W-:-:S02]  /*8120*/  IMAD.WIDE R52, R202, 0x2, R174 ;  /* 0x00000002ca347825 */ /* 0x010fc400078e02ae */
        /* <DEDUP_REMOVED lines=26> */
[C---:B0-----:R-:W-:Y:S02]  /*82d0*/  IMAD.WIDE R52, R202.reuse, 0x2, R180 ;  /* 0x00000002ca347825 */ /* 0x041fe400078e02b4 */
[----:B------:R-:W4:Y:S04]  /*82e0*/  LDL.64 R180, [R1+0x490] ;  /* 0x0004900001b47983 */ /* 0x000f280000100a00 */
[----:B------:R3:W4:Y:S02]  /*82f0*/  LDG.E.U16 R226, [R52.64] ;  /* 0x0000000634e27981 */ /* 0x000724000c1e1500 */
[----:B---3--:R-:W-:-:S02]  /*8300*/  IMAD.WIDE R52, R202, 0x2, R178 ;  /* 0x00000002ca347825 */ /* 0x008fc400078e02b2 */
[----:B------:R-:W3:Y:S04]  /*8310*/  LDL.64 R178, [R1+0x488] ;  /* 0x0004880001b27983 */ /* 0x000ee80000100a00 */
[----:B------:R2:W3:Y:S02]  /*8320*/  LDG.E.U16 R228, [R52.64] ;  /* 0x0000000634e47981 */ /* 0x0004e4000c1e1500 */
[C---:B--2---:R-:W-:Y:S02]  /*8330*/  IMAD.WIDE R52, R202.reuse, 0x2, R176 ;  /* 0x00000002ca347825 */ /* 0x044fe400078e02b0 */
        /* <DEDUP_REMOVED lines=8> */
[----:B0-----:R-:W-:-:S05]  /*83c0*/  IMAD.WIDE R52, R202, 0x2, R218 ;  /* 0x00000002ca347825 */ /* 0x001fca00078e02da */
        /* <DEDUP_REMOVED lines=11> */
[----:B---3--:R-:W-:-:S05]  /*8480*/  IMAD.WIDE R52, R202, 0x2, R178 ;  /* 0x00000002ca347825 */ /* 0x008fca00078e02b2 */
[----:B------:R2:W3:Y:S02]  /*8490*/  LDG.E.U16 R248, [R52.64] ;  /* 0x0000000634f87981 */ /* 0x0004e4000c1e1500 */
[----:B--2---:R-:W-:-:S05]  /*84a0*/  IMAD.WIDE R52, R202, 0x2, R176 ;  /* 0x00000002ca347825 */ /* 0x004fca00078e02b0 */
[----:B------:R4:W2:Y:S02]  /*84b0*/  LDG.E.U16 R250, [R52.64] ;  /* 0x0000000634fa7981 */ /* 0x0008a4000c1e1500 */
[----:B----4-:R-:W-:-:S05]  /*84c0*/  IMAD.WIDE R52, R202, 0x2, R174 ;  /* 0x00000002ca347825 */ /* 0x010fca00078e02ae */
[----:B------:R0:W4:Y:S02]  /*84d0*/  LDG.E.U16 R252, [R52.64] ;  /* 0x0000000634fc7981 */ /* 0x000124000c1e1500 */
[----:B0-----:R-:W-:-:S06]  /*84e0*/  IMAD.WIDE R52, R202, 0x2, R172 ;  /* 0x00000002ca347825 */ /* 0x001fcc00078e02ac */
[----:B------:R0:W2:Y:S04]  /*84f0*/  LDG.E.U16 R52, [R52.64] ;  /* 0x0000000634347981 */ /* 0x0000a8000c1e1500 */
[----:B------:R-:W-:Y:S06]  /*8500*/  BAR.SYNC.DEFER_BLOCKING 0x0 ;  /* 0x0000000000007b1d */ /* 0x000fec0000010000 */
[----:B------:R1:W-:Y:S04]  /*8510*/  STS.U16 [R200+0x8000], R189 ;  /* 0x008000bdc8007388 */ /* 0x0003e80000000400 */
[----:B-1----:R-:W1:Y:S04]  /*8520*/  S2R R189, SR_TID.X ;  /* 0x0000000000bd7919 */ /* 0x002e680000002100 */
[----:B------:R0:W-:Y:S04]  /*8530*/  STS.U16 [R200+0x8300], R165 ;  /* 0x008300a5c8007388 */ /* 0x0001e80000000400 */
[----:B------:R-:W-:Y:S01]  /*8540*/  STS.U16 [R200+0x8100], R171 ;  /* 0x008100abc8007388 */ /* 0x000fe20000000400 */
[----:B0-----:R-:W-:-:S03]  /*8550*/  LOP3.LUT R165, R200, 0x10, RZ, 0x3c, !PT ;  /* 0x00000010c8a57812 */ /* 0x001fc600078e3cff */
[----:B------:R-:W-:Y:S04]  /*8560*/  STS.U16 [R200+0x8200], R170 ;  /* 0x008200aac8007388 */ /* 0x000fe80000000400 */
[----:B------:R-:W-:Y:S04]  /*8570*/  STS.U16 [R200+0xa000], R229 ;  /* 0x00a000e5c8007388 */ /* 0x000fe80000000400 */
[----:B------:R-:W-:Y:S04]  /*8580*/  STS.U16 [R200+0xa100], R227 ;  /* 0x00a100e3c8007388 */ /* 0x000fe80000000400 */
[----:B------:R-:W-:Y:S04]  /*8590*/  STS.U16 [R200+0xa200], R225 ;  /* 0x00a200e1c8007388 */ /* 0x000fe80000000400 */
[----:B------:R-:W-:Y:S04]  /*85a0*/  STS.U16 [R200+0xa300], R222 ;  /* 0x00a300dec8007388 */ /* 0x000fe80000000400 */
[----:B------:R-:W-:Y:S04]  /*85b0*/  STS.U16 [R200+0xc000], R18 ;  /* 0x00c00012c8007388 */ /* 0x000fe80000000400 */
[----:B------:R0:W-:Y:S04]  /*85c0*/  STS.U16 [R200+0xc100], R19 ;  /* 0x00c10013c8007388 */ /* 0x0001e80000000400 */
[----:B------:R-:W-:Y:S04]  /*85d0*/  STS.U16 [R200+0xc200], R20 ;  /* 0x00c20014c8007388 */ /* 0x000fe80000000400 */
[----:B------:R-:W-:Y:S04]  /*85e0*/  STS.U16 [R200+0xc300], R21 ;  /* 0x00c30015c8007388 */ /* 0x000fe80000000400 */
[----:B------:R-:W-:Y:S04]  /*85f0*/  STS.U16 [R200+0xe000], R50 ;  /* 0x00e00032c8007388 */ /* 0x000fe80000000400 */
[----:B------:R-:W-:Y:S04]  /*8600*/  STS.U16 [R200+0xe100], R51 ;  /* 0x00e10033c8007388 */ /* 0x000fe80000000400 */
[----:B------:R-:W-:Y:S04]  /*8610*/  STS.U16 [R200+0xe200], R55 ;  /* 0x00e20037c8007388 */ /* 0x000fe80000000400 */
[----:B------:R-:W-:Y:S01]  /*8620*/  STS.U16 [R200+0xe300], R57 ;  /* 0x00e30039c8007388 */ /* 0x000fe20000000400 */
[----:B-1----:R-:W-:-:S03]  /*8630*/  LOP3.LUT R189, R189, 0x7f, RZ, 0xc0, !PT ;  /* 0x0000007fbdbd7812 */ /* 0x002fc600078ec0ff */
[----:B------:R-:W-:Y:S04]  /*8640*/  STS.U16 [R165+0x8400], R169 ;  /* 0x008400a9a5007388 */ /* 0x000fe80000000400 */
[----:B------:R-:W-:Y:S04]  /*8650*/  STS.U16 [R165+0x8500], R168 ;  /* 0x008500a8a5007388 */ /* 0x000fe80000000400 */
[----:B------:R-:W-:Y:S04]  /*8660*/  STS.U16 [R165+0x8600], R167 ;  /* 0x008600a7a5007388 */ /* 0x000fe80000000400 */
[----:B------:R-:W-:Y:S01]  /*8670*/  STS.U16 [R165+0x8700], R166 ;  /* 0x008700a6a5007388 */ /* 0x000fe20000000400 */
[----:B------:R-:W-:-:S03]  /*8680*/  SHF.L.U32 R53, R189, 0x1, RZ ;  /* 0x00000001bd357819 */ /* 0x000fc600000006ff */
[----:B------:R-:W-:Y:S04]  /*8690*/  STS.U16 [R165+0xa400], R220 ;  /* 0x00a400dca5007388 */ /* 0x000fe80000000400 */
[----:B------:R-:W-:Y:S04]  /*86a0*/  STS.U16 [R165+0xa500], R210 ;  /* 0x00a500d2a5007388 */ /* 0x000fe80000000400 */
[----:B------:R-:W-:Y:S04]  /*86b0*/  STS.U16 [R165+0xa600], R208 ;  /* 0x00a600d0a5007388 */ /* 0x000fe80000000400 */
[----:B------:R-:W-:Y:S01]  /*86c0*/  STS.U16 [R165+0xa700], R206 ;  /* 0x00a700cea5007388 */ /* 0x000fe20000000400 */
[----:B------:R-:W-:-:S03]  /*86d0*/  LOP3.LUT R53, R53, 0x20, RZ, 0x3c, !PT ;  /* 0x0000002035357812 */ /* 0x000fc600078e3cff */
[----:B------:R-:W-:Y:S04]  /*86e0*/  STS.U16 [R165+0xc400], R22 ;  /* 0x00c40016a5007388 */ /* 0x000fe80000000400 */
[----:B------:R-:W-:Y:S04]  /*86f0*/  STS.U16 [R165+0xc500], R23 ;  /* 0x00c50017a5007388 */ /* 0x000fe80000000400 */
[----:B------:R-:W-:Y:S04]  /*8700*/  STS.U16 [R165+0xc600], R24 ;  /* 0x00c60018a5007388 */ /* 0x000fe80000000400 */
[----:B------:R-:W-:Y:S04]  /*8710*/  STS.U16 [R165+0xc700], R25 ;  /* 0x00c70019a5007388 */ /* 0x000fe80000000400 */
[----:B------:R-:W-:Y:S01]  /*8720*/  STS.U16 [R165+0xe400], R59 ;  /* 0x00e4003ba5007388 */ /* 0x000fe20000000400 */
[----:B0-----:R-:W-:-:S03]  /*8730*/  IMAD.SHL.U32 R19, R189, 0x2, RZ ;  /* 0x00000002bd137824 */ /* 0x001fc600078e00ff */
[----:B------:R-:W-:Y:S04]  /*8740*/  STS.U16 [R165+0xe500], R61 ;  /* 0x00e5003da5007388 */ /* 0x000fe80000000400 */
[----:B------:R-:W-:Y:S04]  /*8750*/  STS.U16 [R165+0xe600], R63 ;  /* 0x00e6003fa5007388 */ /* 0x000fe80000000400 */
[----:B------:R-:W-:Y:S04]  /*8760*/  STS.U16 [R165+0xe700], R65 ;  /* 0x00e70041a5007388 */ /* 0x000fe80000000400 */
[----:B------:R-:W-:Y:S04]  /*8770*/  STS.U16 [R53+0x8800], R164 ;  /* 0x008800a435007388 */ /* 0x000fe80000000400 */
[----:B------:R-:W-:Y:S04]  /*8780*/  STS.U16 [R53+0x8900], R163 ;  /* 0x008900a335007388 */ /* 0x000fe80000000400 */
[----:B------:R-:W0:Y:S04]  /*8790*/  S2R R189, SR_TID.X ;  /* 0x0000000000bd7919 */ /* 0x000e280000002100 */
[----:B------:R-:W-:Y:S04]  /*87a0*/  STS.U16 [R53+0x8a00], R162 ;  /* 0x008a00a235007388 */ /* 0x000fe80000000400 */
[----:B------:R-:W-:Y:S04]  /*87b0*/  STS.U16 [R53+0x8b00], R161 ;  /* 0x008b00a135007388 */ /* 0x000fe80000000400 */
[----:B------:R1:W-:Y:S04]  /*87c0*/  STS.U16 [R53+0xa800], R204 ;  /* 0x00a800cc35007388 */ /* 0x0003e80000000400 */
        /* <DEDUP_REMOVED lines=17> */
[----:B------:R-:W-:Y:S01]  /*88e0*/  STS.U16 [R19+0xad00], R62 ;  /* 0x00ad003e13007388 */ /* 0x000fe20000000400 */
[----:B0-----:R-:W-:-:S03]  /*88f0*/  LOP3.LUT R189, R189, 0x7f, RZ, 0xc0, !PT ;  /* 0x0000007fbdbd7812 */ /* 0x001fc600078ec0ff */
        /* <DEDUP_REMOVED lines=11> */
[----:B------:R0:W-:Y:S04]  /*89b0*/  STS.U16 [R19+0xef00], R221 ;  /* 0x00ef00dd13007388 */ /* 0x0001e80000000400 */
[----:B------:R-:W-:Y:S04]  /*89c0*/  STS.U16 [R18+0x9000], R156 ;  /* 0x0090009c12007388 */ /* 0x000fe80000000400 */
[----:B-1----:R-:W4:Y:S01]  /*89d0*/  LDL.LU R204, [R1] ;  /* 0x0000000001cc7983 */ /* 0x002f220000300800 */
[----:B0-----:R-:W-:-:S03]  /*89e0*/  IMAD.SHL.U32 R19, R189, 0x2, RZ ;  /* 0x00000002bd137824 */ /* 0x001fc600078e00ff */
[----:B------:R-:W0:Y:S04]  /*89f0*/  S2R R189, SR_TID.X ;  /* 0x0000000000bd7919 */ /* 0x000e280000002100 */
[----:B------:R-:W-:Y:S04]  /*8a00*/  STS.U16 [R18+0x9100], R155 ;  /* 0x0091009b12007388 */ /* 0x000fe80000000400 */
[----:B------:R-:W-:Y:S04]  /*8a10*/  STS.U16 [R18+0x9200], R154 ;  /* 0x0092009a12007388 */ /* 0x000fe80000000400 */
[----:B------:R-:W-:Y:S04]  /*8a20*/  STS.U16 [R18+0x9300], R153 ;  /* 0x0093009912007388 */ /* 0x000fe80000000400 */
        /* <DEDUP_REMOVED lines=12> */
[----:B------:R1:W-:Y:S01]  /*8af0*/  STS.U16 [R18+0xf300], R230 ;  /* 0x00f300e612007388 */ /* 0x0003e20000000400 */
[----:B0-----:R-:W-:-:S03]  /*8b00*/  LOP3.LUT R189, R189, 0x7f, RZ, 0xc0, !PT ;  /* 0x0000007fbdbd7812 */ /* 0x001fc600078ec0ff */
[----:B------:R-:W-:Y:S04]  /*8b10*/  STS.U16 [R19+0x9400], R152 ;  /* 0x0094009813007388 */ /* 0x000fe80000000400 */
[----:B------:R-:W-:Y:S04]  /*8b20*/  STS.U16 [R19+0x9500], R251 ;  /* 0x009500fb13007388 */ /* 0x000fe80000000400 */
[----:B------:R-:W-:Y:S04]  /*8b30*/  STS.U16 [R19+0x9600], R249 ;  /* 0x009600f913007388 */ /* 0x000fe80000000400 */
[----:B------:R-:W-:Y:S01]  /*8b40*/  STS.U16 [R19+0x9700], R247 ;  /* 0x009700f713007388 */ /* 0x000fe20000000400 */
[----:B-1----:R-:W-:-:S03]  /*8b50*/  SHF.L.U32 R18, R189, 0x1, RZ ;  /* 0x00000001bd127819 */ /* 0x002fc600000006ff */
[----:B------:R-:W-:Y:S04]  /*8b60*/  STS.U16 [R19+0xb400], R6 ;  /* 0x00b4000613007388 */ /* 0x000fe80000000400 */
[----:B------:R-:W-:Y:S04]  /*8b70*/  STS.U16 [R19+0xb500], R7 ;  /* 0x00b5000713007388 */ /* 0x000fe80000000400 */
[----:B------:R-:W-:Y:S04]  /*8b80*/  STS.U16 [R19+0xb600], R8 ;  /* 0x00b6000813007388 */ /* 0x000fe80000000400 */
[----:B------:R-:W-:Y:S01]  /*8b90*/  STS.U16 [R19+0xb700], R9 ;  /* 0x00b7000913007388 */ /* 0x000fe20000000400 */
[----:B------:R-:W-:-:S03]  /*8ba0*/  LOP3.LUT R18, R18, 0x60, RZ, 0x3c, !PT ;  /* 0x0000006012127812 */ /* 0x000fc600078e3cff */
[----:B------:R0:W-:Y:S04]  /*8bb0*/  STS.U16 [R19+0xd400], R38 ;  /* 0x00d4002613007388 */ /* 0x0001e80000000400 */
        /* <DEDUP_REMOVED lines=10> */
[----:B------:R-:W-:-:S03]  /*8c60*/  IMAD.SHL.U32 R4, R189, 0x2, RZ ;  /* 0x00000002bd047824 */ /* 0x000fc600078e00ff */
[----:B------:R-:W-:Y:S04]  /*8c70*/  STS.U16 [R18+0x9b00], R239 ;  /* 0x009b00ef12007388 */ /* 0x000fe80000000400 */
        /* <DEDUP_REMOVED lines=25> */
[----:B---3--:R-:W-:Y:S04]  /*8e10*/  STS.U16 [R4+0xfc00], R248 ;  /* 0x00fc00f804007388 */ /* 0x008fe80000000400 */
[----:B--2---:R-:W-:Y:S04]  /*8e20*/  STS.U16 [R4+0xfd00], R250 ;  /* 0x00fd00fa04007388 */ /* 0x004fe80000000400 */
[----:B----4-:R-:W-:Y:S04]  /*8e30*/  STS.U16 [R4+0xfe00], R252 ;  /* 0x00fe00fc04007388 */ /* 0x010fe80000000400 */
[----:B------:R-:W-:Y:S04]  /*8e40*/  STS.U16 [R4+0xff00], R52 ;  /* 0x00ff003404007388 */ /* 0x000fe80000000400 */
[----:B------:R-:W-:Y:S01]  /*8e50*/  BAR.SYNC.DEFER_BLOCKING 0x0 ;  /* 0x0000000000007b1d */ /* 0x000fe20000010000 */
[----:B------:R-:W-:-:S05]  /*8e60*/  LOP3.LUT R36, R3, 0x20, RZ, 0x3c, !PT ;  /* 0x0000002003247812 */ /* 0x000fca00078e3cff */
[----:B------:R-:W2:Y:S01]  /*8e70*/  LDL.LU R153, [R1+0x4] ;  /* 0x0000040001997983 */ /* 0x000ea20000300800 */
[----:B------:R-:W-:-:S03]  /*8e80*/  LOP3.LUT R37, R203, 0x40, RZ, 0x3c, !PT ;  /* 0x00000040cb257812 */ /* 0x000fc600078e3cff */
[----:B------:R-:W0:Y:S04]  /*8e90*/  S2R R189, SR_TID.X ;  /* 0x0000000000bd7919 */ /* 0x000e280000002100 */
[----:B------:R-:W3:Y:S04]  /*8ea0*/  LDL.LU R154, [R1+0xc] ;  /* 0x00000c00019a7983 */ /* 0x000ee80000300800 */
[----:B------:R-:W4:Y:S04]  /*8eb0*/  LDL.LU R155, [R1+0x10] ;  /* 0x00001000019b7983 */ /* 0x000f280000300800 */
[----:B------:R-:W0:Y:S04]  /*8ec0*/  S2R R191, SR_TID.X ;  /* 0x0000000000bf7919 */ /* 0x000e280000002100 */
[----:B------:R-:W-:Y:S04]  /*8ed0*/  LDSM.16.MT88.4 R12, [R3] ;  /* 0x00000000030c783b */ /* 0x000fe80000004200 */
[----:B------:R-:W1:Y:S04]  /*8ee0*/  LDSM.16.M88.4 R20, [R203+0x8000] ;  /* 0x00800000cb14783b */ /* 0x000e680000000200 */
[----:B------:R-:W1:Y:S04]  /*8ef0*/  LDSM.16.MT88.4 R28, [R36] ;  /* 0x00000000241c783b */ /* 0x000e680000004200 */
[----:B------:R-:W1:Y:S04]  /*8f00*/  LDSM.16.MT88.4 R8, [R3+0x400] ;  /* 0x000400000308783b */ /* 0x000e680000004200 */
[----:B------:R-:W1:Y:S04]  /*8f10*/  LDSM.16.MT88.4 R16, [R36+0x400] ;  /* 0x000400002410783b */ /* 0x000e680000004200 */
[----:B------:R-:W-:Y:S04]  /*8f20*/  LDSM.16.MT88.4 R4, [R3+0x800] ;  /* 0x000800000304783b */ /* 0x000fe80000004200 */
[----:B------:R-:W1:Y:S04]  /*8f30*/  LDSM.16.M88.4 R32, [R37+0x8000] ;  /* 0x008000002520783b */ /* 0x000e680000000200 */
[----:B------:R-:W1:Y:S01]  /*8f40*/  LDSM.16.MT88.4 R24, [R36+0x800] ;  /* 0x000800002418783b */ /* 0x000e620000004200 */
[----:B0-----:R-:W-:-:S02]  /*8f50*/  LOP3.LUT R38, R189, 0x3, RZ, 0xc0, !PT ;  /* 0x00000003bd267812 */ /* 0x001fc400078ec0ff */
[C---:B------:R-:W-:Y:S01]  /*8f60*/  LOP3.LUT R190, R189.reuse, 0x1c, RZ, 0xc0, !PT ;  /* 0x0000001cbdbe7812 */ /* 0x040fe200078ec0ff */
[----:B-1----:R-:W2:Y:S04]  /*8f70*/  LDL.64 R42, [R1+0x3c0] ;  /* 0x0003c000012a7983 */ /* 0x002ea80000100a00 */
[----:B------:R-:W2:Y:S04]  /*8f80*/  LDL.64 R44, [R1+0x3d8] ;  /* 0x0003d800012c7983 */ /* 0x000ea80000100a00 */
[----:B------:R-:W2:Y:S01]  /*8f90*/  LDL.64 R40, [R1+0x3b8] ;  /* 0x0003b80001287983 */ /* 0x000ea20000100a00 */
[-C--:B------:R-:W-:Y:S03]  /*8fa0*/  HMMA.16816.F32 R12, R12, R20.reuse, RZ ;  /* 0x000000140c0c723c */ /* 0x080fe600000018ff */
[----:B------:R-:W2:Y:S04]  /*8fb0*/  LDL.64 R48, [R1+0x368] ;  /* 0x0003680001307983 */ /* 0x000ea80000100a00 */
[----:B------:R-:W2:Y:S01]  /*8fc0*/  LDL.64 R46, [R1+0x360] ;  /* 0x00036000012e7983 */ /* 0x000ea20000100a00 */
[----:B------:R-:W-:Y:S03]  /*8fd0*/  HMMA.16816.F32 R28, R28, R20, RZ ;  /* 0x000000141c1c723c */ /* 0x000fe600000018ff */
[----:B------:R-:W2:Y:S11]  /*8fe0*/  LDL.64 R50, [R1+0x2c0] ;  /* 0x0002c00001327983 */ /* 0x000eb60000100a00 */
[----:B------:R-:W-:Y:S02]  /*8ff0*/  @!UPT UIADD3 URZ, URZ, URZ, URZ ;  /* 0x0000003f3f3ff290 */ /* 0x000fe4000fffe03f */
[-C--:B------:R-:W-:Y:S01]  /*9000*/  HMMA.16816.F32 R8, R8, R22.reuse, R12 ;  /* 0x000000160808723c */ /* 0x080fe2000000180c */
[----:B------:R-:W0:Y:S07]  /*9010*/  LDSM.16.MT88.4 R12, [R3+0xc00] ;  /* 0x000c0000030c783b */ /* 0x000e2e0000004200 */
[----:B------:R-:W-:Y:S01]  /*9020*/  HMMA.16816.F32 R20, R16, R22, R28 ;  /* 0x000000161014723c */ /* 0x000fe2000000181c */
[----:B------:R-:W1:Y:S04]  /*9030*/  LDSM.16.MT88.4 R16, [R36+0xc00] ;  /* 0x000c00002410783b */ /* 0x000e680000004200 */
[----:B------:R-:W-:Y:S11]  /*9040*/  LDSM.16.M88.4 R28, [R203+0x8080] ;  /* 0x00808000cb1c783b */ /* 0x000ff60000000200 */
[-C--:B------:R-:W-:Y:S01]  /*9050*/  HMMA.16816.F32 R4, R4, R32.reuse, R8 ;  /* 0x000000200404723c */ /* 0x080fe20000001808 */
[----:B------:R-:W1:Y:S07]  /*9060*/  LDSM.16.MT88.4 R8, [R3+0x1000] ;  /* 0x001000000308783b */ /* 0x000e6e0000004200 */
[----:B------:R-:W-:Y:S01]  /*9070*/  HMMA.16816.F32 R24, R24, R32, R20 ;  /* 0x000000201818723c */ /* 0x000fe20000001814 */
[----:B------:R-:W1:Y:S11]  /*9080*/  LDSM.16.MT88.4 R20, [R36+0x1000] ;  /* 0x001000002414783b */ /* 0x000e760000004200 */
[----:B------:R-:W-:Y:S04]  /*9090*/  @!UPT UIADD3 URZ, URZ, URZ, URZ ;  /* 0x0000003f3f3ff290 */ /* 0x000fe8000fffe03f */
[-C--:B0-----:R-:W-:Y:S01]  /*90a0*/  HMMA.16816.F32 R12, R12, R34.reuse, R4 ;  /* 0x000000220c0c723c */ /* 0x081fe20000001804 */
[----:B------:R-:W0:Y:S07]  /*90b0*/  LDSM.16.MT88.4 R4, [R3+0x1400] ;  /* 0x001400000304783b */ /* 0x000e2e0000004200 */
[----:B-1----:R-:W-:Y:S01]  /*90c0*/  HMMA.16816.F32 R32, R16, R34, R24 ;  /* 0x000000221020723c */ /* 0x002fe20000001818 */
        /* <DEDUP_REMOVED lines=23> */
[----:B------:R-:W3:Y:S07]  /*9240*/  LDSM.16.MT88.4 R8, [R3+0x2800] ;  /* 0x002800000308783b */ /* 0x000eee0000004200 */
[----:B------:R-:W-:Y:S01]  /*9250*/  HMMA.16816.F32 R28, R28, R16, R24 ;  /* 0x000000101c1c723c */ /* 0x000fe20000001818 */
[----:B------:R-:W3:Y:S11]  /*9260*/  LDSM.16.MT88.4 R24, [R36+0x2800] ;  /* 0x002800002418783b */ /* 0x000ef60000004200 */
[----:B------:R-:W-:Y:S04]  /*9270*/  @!UPT UIADD3 URZ, URZ, URZ, URZ ;  /* 0x0000003f3f3ff290 */ /* 0x000fe8000fffe03f */
[-C--:B0-----:R-:W-:Y:S01]  /*9280*/  HMMA.16816.F32 R12, R12, R18.reuse, R4 ;  /* 0x000000120c0c723c */ /* 0x081fe20000001804 */
[----:B------:R-:W0:Y:S07]  /*9290*/  LDSM.16.MT88.4 R4, [R3+0x2c00] ;  /* 0x002c00000304783b */ /* 0x000e2e0000004200 */
[----:B-1----:R-:W-:Y:S01]  /*92a0*/  HMMA.16816.F32 R16, R20, R18, R28 ;  /* 0x000000121410723c */ /* 0x002fe2000000181c */
[----:B------:R-:W-:Y:S04]  /*92b0*/  LDSM.16.MT88.4 R20, [R3+0x3000] ;  /* 0x003000000314783b */ /* 0x000fe80000004200 */
[----:B------:R-:W-:Y:S11]  /*92c0*/  LDSM.16.M88.4 R28, [R203+0x8180] ;  /* 0x00818000cb1c783b */ /* 0x000ff60000000200 */
[-C--:B---3--:R-:W-:Y:S01]  /*92d0*/  HMMA.16816.F32 R8, R8, R32.reuse, R12 ;  /* 0x000000200808723c */ /* 0x088fe2000000180c */
[----:B------:R-:W1:Y:S07]  /*92e0*/  LDSM.16.MT88.4 R12, [R36+0x2c00] ;  /* 0x002c0000240c783b */ /* 0x000e6e0000004200 */
[----:B------:R-:W-:Y:S01]  /*92f0*/  HMMA.16816.F32 R24, R24, R32, R16 ;  /* 0x000000201818723c */ /* 0x000fe20000001810 */
[----:B------:R-:W3:Y:S11]  /*9300*/  LDSM.16.MT88.4 R16, [R36+0x3000] ;  /* 0x003000002410783b */ /* 0x000ef60000004200 */
[----:B------:R-:W-:Y:S04]  /*9310*/  @!UPT UIADD3 URZ, URZ, URZ, URZ ;  /* 0x0000003f3f3ff290 */ /* 0x000fe8000fffe03f */
[-C--:B0-----:R-:W-:Y:S01]  /*9320*/  HMMA.16816.F32 R4, R4, R34.reuse, R8 ;  /* 0x000000220404723c */ /* 0x081fe20000001808 */
[----:B------:R-:W0:Y:S07]  /*9330*/  LDSM.16.MT88.4 R8, [R3+0x3400] ;  /* 0x003400000308783b */ /* 0x000e2e0000004200 */
[----:B-1----:R-:W-:Y:S01]  /*9340*/  HMMA.16816.F32 R32, R12, R34, R24 ;  /* 0x000000220c20723c */ /* 0x002fe20000001818 */
[----:B------:R-:W1:Y:S04]  /*9350*/  LDSM.16.MT88.4 R12, [R36+0x3400] ;  /* 0x00340000240c783b */ /* 0x000e680000004200 */
[----:B------:R-:W-:Y:S11]  /*9360*/  LDSM.16.MT88.4 R24, [R3+0x3800] ;  /* 0x003800000318783b */ /* 0x000ff60000004200 */
[-C--:B------:R-:W-:Y:S01]  /*9370*/  HMMA.16816.F32 R20, R20, R28.reuse, R4 ;  /* 0x0000001c1414723c */ /* 0x080fe20000001804 */
[----:B------:R-:W2:Y:S07]  /*9380*/  LDSM.16.M88.4 R4, [R37+0x8180] ;  /* 0x008180002504783b */ /* 0x000eae0000000200 */
[----:B---3--:R-:W-:Y:S01]  /*9390*/  HMMA.16816.F32 R16, R16, R28, R32 ;  /* 0x0000001c1010723c */ /* 0x008fe20000001820 */
[----:B------:R-:W-:Y:S11]  /*93a0*/  LDSM.16.MT88.4 R32, [R3+0x3c00] ;  /* 0x003c00000320783b */ /* 0x000ff60000004200 */
[----:B------:R-:W-:Y:S04]  /*93b0*/  @!UPT UIADD3 URZ, URZ, URZ, URZ ;  /* 0x0000003f3f3ff290 */ /* 0x000fe8000fffe03f */
[-C--:B0-----:R-:W-:Y:S01]  /*93c0*/  HMMA.16816.F32 R8, R8, R30.reuse, R20 ;  /* 0x0000001e0808723c */ /* 0x081fe20000001814 */
[----:B------:R-:W0:Y:S07]  /*93d0*/  LDSM.16.MT88.4 R20, [R36+0x3800] ;  /* 0x003800002414783b */ /* 0x000e2e0000004200 */
[----:B-1----:R-:W-:Y:S01]  /*93e0*/  HMMA.16816.F32 R28, R12, R30, R16 ;  /* 0x0000001e0c1c723c */ /* 0x002fe20000001810 */
[----:B------:R-:W-:Y:S04]  /*93f0*/  LDSM.16.MT88.4 R12, [R3+0x4000] ;  /* 0x00400000030c783b */ /* 0x000fe80000004200 */
[----:B------:R-:W-:Y:S11]  /*9400*/  LDSM.16.M88.4 R16, [R203+0x8200] ;  /* 0x00820000cb10783b */ /* 0x000ff60000000200 */
[-C--:B--2---:R-:W-:Y:S01]  /*9410*/  HMMA.16816.F32 R24, R24, R4.reuse, R8 ;  /* 0x000000041818723c */ /* 0x084fe20000001808 */
[----:B------:R-:W1:Y:S07]  /*9420*/  LDSM.16.MT88.4 R8, [R36+0x3c00] ;  /* 0x003c00002408783b */ /* 0x000e6e0000004200 */
[----:B0-----:R-:W-:Y:S01]  /*9430*/  HMMA.16816.F32 R20, R20, R4, R28 ;  /* 0x000000041414723c */ /* 0x001fe2000000181c */
[----:B------:R-:W0:Y:S11]  /*9440*/  LDSM.16.MT88.4 R28, [R36+0x4000] ;  /* 0x00400000241c783b */ /* 0x000e360000004200 */
[----:B------:R-:W-:Y:S04]  /*9450*/  @!UPT UIADD3 URZ, URZ, URZ, URZ ;  /* 0x0000003f3f3ff290 */ /* 0x000fe8000fffe03f */
[-C--:B------:R-:W-:Y:S01]  /*9460*/  HMMA.16816.F32 R32, R32, R6.reuse, R24 ;  /* 0x000000062020723c */ /* 0x080fe20000001818 */
[----:B------:R-:W2:Y:S07]  /*9470*/  LDSM.16.MT88.4 R24, [R3+0x4400] ;  /* 0x004400000318783b */ /* 0x000eae0000004200 */
[----:B-1----:R-:W-:Y:S01]  /*9480*/  HMMA.16816.F32 R8, R8, R6, R20 ;  /* 0x000000060808723c */ /* 0x002fe20000001814 */
[----:B------:R-:W-:Y:S04]  /*9490*/  LDSM.16.MT88.4 R20, [R3+0x4800] ;  /* 0x004800000314783b */ /* 0x000fe80000004200 */
[----:B------:R-:W-:Y:S11]  /*94a0*/  LDSM.16.M88.4 R4, [R37+0x8200] ;  /* 0x008200002504783b */ /* 0x000ff60000000200 */
[-C--:B------:R-:W-:Y:S01]  /*94b0*/  HMMA.16816.F32 R32, R12, R16.reuse, R32 ;  /* 0x000000100c20723c */ /* 0x080fe20000001820 */
[----:B------:R-:W1:Y:S07]  /*94c0*/  LDSM.16.MT88.4 R12, [R36+0x4400] ;  /* 0x00440000240c783b */ /* 0x000e6e0000004200 */
[----:B0-----:R-:W-:Y:S01]  /*94d0*/  HMMA.16816.F32 R8, R28, R16, R8 ;  /* 0x000000101c08723c */ /* 0x001fe20000001808 */
[----:B------:R-:W-:Y:S11]  /*94e0*/  LDSM.16.MT88.4 R28, [R3+0x4c00] ;  /* 0x004c0000031c783b */ /* 0x000ff60000004200 */
[----:B------:R-:W-:Y:S04]  /*94f0*/  @!UPT UIADD3 URZ, URZ, URZ, URZ ;  /* 0x0000003f3f3ff290 */ /* 0x000fe8000fffe03f */
[-C--:B--2---:R-:W-:Y:S01]  /*9500*/  HMMA.16816.F32 R32, R24, R18.reuse, R32 ;  /* 0x000000121820723c */ /* 0x084fe20000001820 */
[----:B------:R-:W0:Y:S07]  /*9510*/  LDSM.16.MT88.4 R24, [R36+0x4800] ;  /* 0x004800002418783b */ /* 0x000e2e0000004200 */
[----:B-1----:R-:W-:Y:S01]  /*9520*/  HMMA.16816.F32 R8, R12, R18, R8 ;  /* 0x000000120c08723c */ /* 0x002fe20000001808 */
[----:B------:R-:W1:Y:S04]  /*9530*/  LDSM.16.MT88.4 R12, [R36+0x4c00] ;  /* 0x004c0000240c783b */ /* 0x000e680000004200 */
[----:B------:R-:W-:Y:S11]  /*9540*/  LDSM.16.M88.4 R16, [R203+0x8280] ;  /* 0x00828000cb10783b */ /* 0x000ff60000000200 */
[-C--:B------:R-:W-:Y:S01]  /*9550*/  HMMA.16816.F32 R32, R20, R4.reuse, R32 ;  /* 0x000000041420723c */ /* 0x080fe20000001820 */
[----:B------:R-:W2:Y:S07]  /*9560*/  LDSM.16.MT88.4 R20, [R3+0x5000] ;  /* 0x005000000314783b */ /* 0x000eae0000004200 */
[----:B0-----:R-:W-:Y:S01]  /*9570*/  HMMA.16816.F32 R8, R24, R4, R8 ;  /* 0x000000041808723c */ /* 0x001fe20000001808 */
[----:B------:R-:W0:Y:S11]  /*9580*/  LDSM.16.MT88.4 R24, [R36+0x5000] ;  /* 0x005000002418783b */ /* 0x000e360000004200 */
[----:B------:R-:W-:Y:S04]  /*9590*/  @!UPT UIADD3 URZ, URZ, URZ, URZ ;  /* 0x0000003f3f3ff290 */ /* 0x000fe8000fffe03f */
[-C--:B------:R-:W-:Y:S01]  /*95a0*/  HMMA.16816.F32 R32, R28, R6.reuse, R32 ;  /* 0x000000061c20723c */ /* 0x080fe20000001820 */
[----:B------:R-:W3:Y:S07]  /*95b0*/  LDSM.16.MT88.4 R28, [R3+0x5400] ;  /* 0x00540000031c783b */ /* 0x000eee0000004200 */
[----:B-1----:R-:W-:Y:S01]  /*95c0*/  HMMA.16816.F32 R8, R12, R6, R8 ;  /* 0x000000060c08723c */ /* 0x002fe20000001808 */
[----:B------:R-:W1:Y:S04]  /*95d0*/  LDSM.16.MT88.4 R4, [R36+0x5400] ;  /* 0x005400002404783b */ /* 0x000e680000004200 */
[----:B------:R-:W-:Y:S11]  /*95e0*/  LDSM.16.M88.4 R12, [R37+0x8280] ;  /* 0x00828000250c783b */ /* 0x000ff60000000200 */
[-C--:B--2---:R-:W-:Y:S01]  /*95f0*/  HMMA.16816.F32 R32, R20, R16.reuse, R32 ;  /* 0x000000101420723c */ /* 0x084fe20000001820 */
[----:B------:R-:W2:Y:S07]  /*9600*/  LDSM.16.MT88.4 R20, [R3+0x5800] ;  /* 0x005800000314783b */ /* 0x000eae0000004200 */
[----:B0-----:R-:W-:Y:S01]  /*9610*/  HMMA.16816.F32 R8, R24, R16, R8 ;  /* 0x000000101808723c */ /* 0x001fe20000001808 */
[----:B------:R-:W0:Y:S11]  /*9620*/  LDSM.16.MT88.4 R24, [R36+0x5800] ;  /* 0x005800002418783b */ /* 0x000e360000004200 */
[----:B------:R-:W-:Y:S04]  /*9630*/  @!UPT UIADD3 URZ, URZ, URZ, URZ ;  /* 0x0000003f3f3ff290 */ /* 0x000fe8000fffe03f */
[-C--:B---3--:R-:W-:Y:S01]  /*9640*/  HMMA.16816.F32 R32, R28, R18.reuse, R32 ;  /* 0x000000121c20723c */ /* 0x088fe20000001820 */
[----:B------:R-:W3:Y:S07]  /*9650*/  LDSM.16.MT88.4 R28, [R3+0x5c00] ;  /* 0x005c0000031c783b */ /* 0x000eee0000004200 */
[----:B-1----:R-:W-:Y:S01]  /*9660*/  HMMA.16816.F32 R4, R4, R18, R8 ;  /* 0x000000120404723c */ /* 0x002fe20000001808 */
[----:B------:R-:W1:Y:S04]  /*9670*/  LDSM.16.MT88.4 R8, [R36+0x5c00] ;  /* 0x005c00002408783b */ /* 0x000e680000004200 */
[----:B------:R-:W-:Y:S11]  /*9680*/  LDSM.16.M88.4 R16, [R203+0x8300] ;  /* 0x00830000cb10783b */ /* 0x000ff60000000200 */
[-C--:B--2---:R-:W-:Y:S01]  /*9690*/  HMMA.16816.F32 R32, R20, R12.reuse, R32 ;  /* 0x0000000c1420723c */ /* 0x084fe20000001820 */
[----:B------:R-:W2:Y:S07]  /*96a0*/  LDSM.16.MT88.4 R20, [R3+0x6000] ;  /* 0x006000000314783b */ /* 0x000eae0000004200 */
[----:B0-----:R-:W-:Y:S01]  /*96b0*/  HMMA.16816.F32 R4, R24, R12, R4 ;  /* 0x0000000c1804723c */ /* 0x001fe20000001804 */
[----:B------:R-:W-:Y:S11]  /*96c0*/  LDSM.16.MT88.4 R24, [R3+0x6400] ;  /* 0x006400000318783b */ /* 0x000ff60000004200 */
[----:B------:R-:W-:Y:S04]  /*96d0*/  @!UPT UIADD3 URZ, URZ, URZ, URZ ;  /* 0x0000003f3f3ff290 */ /* 0x000fe8000fffe03f */
[-C--:B---3--:R-:W-:Y:S01]  /*96e0*/  HMMA.16816.F32 R32, R28, R14.reuse, R32 ;  /* 0x0000000e1c20723c */ /* 0x088fe20000001820 */
[----:B------:R-:W0:Y:S07]  /*96f0*/  LDSM.16.MT88.4 R28, [R36+0x6000] ;  /* 0x00600000241c783b */ /* 0x000e2e0000004200 */
        /* <DEDUP_REMOVED lines=8> */
[-C--:B------:R-:W-:Y:S01]  /*9780*/  HMMA.16816.F32 R32, R24, R18.reuse, R32 ;  /* 0x000000121820723c */ /* 0x080fe20000001820 */
[----:B------:R-:W0:Y:S07]  /*9790*/  LDSM.16.MT88.4 R24, [R36+0x6800] ;  /* 0x006800002418783b */ /* 0x000e2e0000004200 */
        /* <DEDUP_REMOVED lines=12> */
[----:B------:R0:W-:Y:S11]  /*9860*/  LDSM.16.M88.4 R8, [R37+0x8380] ;  /* 0x008380002508783b */ /* 0x0001f60000000200 */
[-C--:B--2---:R-:W-:Y:S01]  /*9870*/  HMMA.16816.F32 R32, R20, R16.reuse, R32 ;  /* 0x000000101420723c */ /* 0x084fe20000001820 */
[----:B------:R-:W2:Y:S07]  /*9880*/  LDSM.16.MT88.4 R20, [R3+0x7800] ;  /* 0x007800000314783b */ /* 0x000eae0000004200 */
[----:B0-----:R-:W-:Y:S01]  /*9890*/  HMMA.16816.F32 R4, R24, R16, R4 ;  /* 0x000000101804723c */ /* 0x001fe20000001804 */
[----:B------:R-:W0:Y:S11]  /*98a0*/  LDSM.16.MT88.4 R24, [R36+0x7800] ;  /* 0x007800002418783b */ /* 0x000e360000004200 */
[----:B------:R-:W-:Y:S04]  /*98b0*/  @!UPT UIADD3 URZ, URZ, URZ, URZ ;  /* 0x0000003f3f3ff290 */ /* 0x000fe8000fffe03f */
[-C--:B---3--:R-:W-:Y:S01]  /*98c0*/  HMMA.16816.F32 R28, R28, R18.reuse, R32 ;  /* 0x000000121c1c723c */ /* 0x088fe20000001820 */
[----:B------:R-:W-:Y:S01]  /*98d0*/  IMAD.SHL.U32 R38, R38, 0x2, RZ ;  /* 0x0000000226267824 */ /* 0x000fe200078e00ff */
[----:B------:R-:W-:Y:S01]  /*98e0*/  LOP3.LUT R37, R189, 0x60, RZ, 0xc0, !PT ;  /* 0x00000060bd257812 */ /* 0x000fe200078ec0ff */
[----:B------:R-:W3:Y:S05]  /*98f0*/  LDSM.16.MT88.4 R32, [R3+0x7c00] ;  /* 0x007c00000320783b */ /* 0x000eea0000004200 */
[----:B-1----:R-:W-:Y:S01]  /*9900*/  HMMA.16816.F32 R4, R12, R18, R4 ;  /* 0x000000120c04723c */ /* 0x002fe20000001804 */
[----:B------:R1:W3:Y:S04]  /*9910*/  LDSM.16.MT88.4 R12, [R36+0x7c00] ;  /* 0x007c0000240c783b */ /* 0x0002e80000004200 */
[----:B-1----:R-:W1:Y:S01]  /*9920*/  S2R R36, SR_CTAID.X ;  /* 0x0000000000247919 */ /* 0x002e620000002500 */
[----:B------:R-:W-:-:S10]  /*9930*/  LEA.HI R37, R37, R38, RZ, 0x1e ;  /* 0x0000002625257211 */ /* 0x000fd400078ff0ff */
[----:B--2---:R-:W-:Y:S01]  /*9940*/  HMMA.16816.F32 R20, R20, R8, R28 ;  /* 0x000000081414723c */ /* 0x004fe2000000181c */
[----:B------:R-:W-:Y:S01]  /*9950*/  LOP3.LUT R189, R189, 0x1c, RZ, 0xc0, !PT ;  /* 0x0000001cbdbd7812 */ /* 0x000fe200078ec0ff */
[----:B------:R-:W2:Y:S01]  /*9960*/  LDL.64 R28, [R1+0x420] ;  /* 0x00042000011c7983 */ /* 0x000ea20000100a00 */
[----:B------:R-:W-:-:S03]  /*9970*/  LOP3.LUT R184, R191, 0x1c, RZ, 0xc0, !PT ;  /* 0x0000001cbfb87812 */ /* 0x000fc600078ec0ff */
[----:B------:R-:W2:Y:S04]  /*9980*/  LDL.64 R30, [R1+0x410] ;  /* 0x00041000011e7983 */ /* 0x000ea80000100a00 */
[----:B------:R-:W2:Y:S01]  /*9990*/  LDL.64 R38, [R1+0x400] ;  /* 0x0004000001267983 */ /* 0x000ea20000100a00 */
[----:B0-----:R-:W-:Y:S01]  /*99a0*/  HMMA.16816.F32 R4, R24, R8, R4 ;  /* 0x000000081804723c */ /* 0x001fe20000001804 */
[----:B-1----:R-:W-:Y:S02]  /*99b0*/  SHF.L.U32 R36, R36, 0x5, RZ ;  /* 0x0000000524247819 */ /* 0x002fe400000006ff */
[----:B------:R-:W-:Y:S04]  /*99c0*/  BAR.SYNC.DEFER_BLOCKING 0x0 ;  /* 0x0000000000007b1d */ /* 0x000fe80000010000 */
[----:B------:R-:W-:-:S02]  /*99d0*/  IADD3 R8, P0, R37, UR4, RZ ;  /* 0x0000000425087c10 */ /* 0x000fc4000ff1e0ff */
[----:B------:R-:W-:-:S04]  /*99e0*/  LEA.HI R36, R190, R36, RZ, 0x1e ;  /* 0x00000024be247211 */ /* 0x000fc800078ff0ff */
[CC--:B------:R-:W-:Y:S02]  /*99f0*/  ISETP.GT.U32.AND P2, PT, R8.reuse, R36.reuse, PT ;  /* 0x000000240800720c */ /* 0x0c0fe40003f44070 */
[----:B------:R-:W-:Y:S02]  /*9a00*/  ISETP.GE.U32.AND P1, PT, R8, R36, PT ;  /* 0x000000240800720c */ /* 0x000fe40003f26070 */
[----:B------:R-:W0:Y:S04]  /*9a10*/  S2R R36, SR_CTAID.X ;  /* 0x0000000000247919 */ /* 0x000e280000002500 */
[----:B------:R-:W1:Y:S01]  /*9a20*/  S2R R37, SR_CTAID.X ;  /* 0x0000000000257919 */ /* 0x000e620000002500 */
[C---:B------:R-:W-:Y:S02]  /*9a30*/  LEA.HI R190, R189.reuse, 0x8, RZ, 0x1e ;  /* 0x00000008bdbe7811 */ /* 0x040fe400078ff0ff */
[----:B------:R-:W-:Y:S01]  /*9a40*/  LEA.HI R189, R189, 0x10, RZ, 0x1e ;  /* 0x00000010bdbd7811 */ /* 0x000fe200078ff0ff */
[----:B---3--:R-:W-:Y:S01]  /*9a50*/  HMMA.16816.F32 R20, R32, R10, R20 ;  /* 0x0000000a2014723c */ /* 0x008fe20000001814 */
[----:B------:R-:W-:Y:S01]  /*9a60*/  LOP3.LUT R191, R191, 0x1c, RZ, 0xc0, !PT ;  /* 0x0000001cbfbf7812 */ /* 0x000fe200078ec0ff */
[----:B------:R-:W-:Y:S01]  /*9a70*/  IMAD.SHL.U32 R184, R184, 0x4, RZ ;  /* 0x00000004b8b87824 */ /* 0x000fe200078e00ff */
[----:B------:R-:W3:Y:S01]  /*9a80*/  LDL.64 R32, [R1+0x428] ;  /* 0x0004280001207983 */ /* 0x000ee20000100a00 */
[----:B0-----:R-:W-:-:S02]  /*9a90*/  SHF.L.U32 R36, R36, 0x5, RZ ;  /* 0x0000000524247819 */ /* 0x001fc400000006ff */
[----:B-1----:R-:W-:-:S03]  /*9aa0*/  SHF.L.U32 R37, R37, 0x5, RZ ;  /* 0x0000000525257819 */ /* 0x002fc600000006ff */
[----:B------:R-:W-:Y:S02]  /*9ab0*/  IMAD.IADD R36, R36, 0x1, R190 ;  /* 0x0000000124247824 */ /* 0x000fe400078e02be */
[----:B------:R-:W-:Y:S02]  /*9ac0*/  IMAD.IADD R37, R37, 0x1, R189 ;  /* 0x0000000125257824 */ /* 0x000fe400078e02bd */
[----:B------:R-:W0:Y:S01]  /*9ad0*/  S2R R189, SR_TID.X ;  /* 0x0000000000bd7919 */ /* 0x000e220000002100 */
[CC--:B------:R-:W-:Y:S02]  /*9ae0*/  ISETP.GT.U32.AND P4, PT, R8.reuse, R36.reuse, PT ;  /* 0x000000240800720c */ /* 0x0c0fe40003f84070 */
[----:B------:R-:W-:Y:S02]  /*9af0*/  ISETP.GE.U32.AND P3, PT, R8, R36, PT ;  /* 0x000000240800720c */ /* 0x000fe40003f66070 */
[----:B------:R-:W1:Y:S01]  /*9b00*/  S2R R36, SR_CTAID.X ;  /* 0x0000000000247919 */ /* 0x000e620000002500 */
[----:B------:R-:W-:Y:S05]  /*9b10*/  HMMA.16816.F32 R4, R12, R10, R4 ;  /* 0x0000000a0c04723c */ /* 0x000fea0000001804 */
[----:B------:R-:W-:-:S02]  /*9b20*/  FMUL R9, R22, c[0x0][0x188] ;  /* 0x0000620016097a20 */ /* 0x000fc40000400000 */
[----:B------:R-:W-:Y:S01]  /*9b30*/  IADD3.X R11, RZ, UR5, RZ, P0, !PT ;  /* 0x00000005ff0b7c10 */ /* 0x000fe200087fe4ff */
[----:B------:R-:W-:Y:S02]  /*9b40*/  FMUL R12, R20, c[0x0][0x188] ;  /* 0x00006200140c7a20 */ /* 0x000fe40000400000 */
[----:B------:R-:W-:Y:S01]  /*9b50*/  FMUL R10, R21, c[0x0][0x188] ;  /* 0x00006200150a7a20 */ /* 0x000fe20000400000 */
[----:B------:R-:W-:Y:S02]  /*9b60*/  ISETP.GT.U32.AND.EX P2, PT, R11, RZ, PT, P2 ;  /* 0x000000ff0b00720c */ /* 0x000fe40003f44120 */
[----:B0-----:R-:W-:-:S04]  /*9b70*/  LOP3.LUT R189, R189, 0x1c, RZ, 0xc0, !PT ;  /* 0x0000001cbdbd7812 */ /* 0x001fc800078ec0ff */
[----:B------:R-:W-:Y:S01]  /*9b80*/  LEA.HI R189, R189, 0x18, RZ, 0x1e ;  /* 0x00000018bdbd7811 */ /* 0x000fe200078ff0ff */
[----:B-1----:R-:W-:Y:S01]  /*9b90*/  IMAD.SHL.U32 R36, R36, 0x20, RZ ;  /* 0x0000002024247824 */ /* 0x002fe200078e00ff */
[C---:B------:R-:W-:Y:S02]  /*9ba0*/  ISETP.GE.U32.AND.EX P1, PT, R11.reuse, RZ, PT, P1 ;  /* 0x000000ff0b00720c */ /* 0x040fe40003f26110 */
[----:B------:R-:W-:Y:S02]  /*9bb0*/  ISETP.GT.U32.AND.EX P4, PT, R11, RZ, PT, P4 ;  /* 0x000000ff0b00720c */ /* 0x000fe40003f84140 */
[----:B------:R-:W-:Y:S02]  /*9bc0*/  IADD3 R36, R36, R189, RZ ;  /* 0x000000bd24247210 */ /* 0x000fe40007ffe0ff */
[----:B------:R-:W-:Y:S02]  /*9bd0*/  FSEL R12, R12, -INF , !P2 ;  /* 0xff8000000c0c7808 */ /* 0x000fe40005000000 */
[----:B------:R-:W-:-:S02]  /*9be0*/  ISETP.GT.U32.AND P0, PT, R8, R37, PT ;  /* 0x000000250800720c */ /* 0x000fc40003f04070 */
[----:B------:R-:W-:Y:S02]  /*9bf0*/  ISETP.GE.U32.AND P2, PT, R8, R37, PT ;  /* 0x000000250800720c */ /* 0x000fe40003f46070 */
[----:B------:R-:W-:Y:S02]  /*9c00*/  FSEL R10, R10, -INF , !P1 ;  /* 0xff8000000a0a7808 */ /* 0x000fe40004800000 */
[----:B------:R-:W-:Y:S01]  /*9c10*/  FSEL R9, R9, -INF , !P4 ;  /* 0xff80000009097808 */ /* 0x000fe20006000000 */
[----:B------:R-:W-:Y:S01]  /*9c20*/  FMUL R13, R23, c[0x0][0x188] ;  /* 0x00006200170d7a20 */ /* 0x000fe20000400000 */
[CC--:B------:R-:W-:Y:S02]  /*9c30*/  ISETP.GT.U32.AND P1, PT, R8.reuse, R36.reuse, PT ;  /* 0x000000240800720c */ /* 0x0c0fe40003f24070 */
[----:B------:R-:W-:Y:S01]  /*9c40*/  ISETP.GE.U32.AND P4, PT, R8, R36, PT ;  /* 0x000000240800720c */ /* 0x000fe20003f86070 */
[----:B------:R-:W-:Y:S01]  /*9c50*/  FMUL R4, R4, c[0x0][0x188] ;  /* 0x0000620004047a20 */ /* 0x000fe20000400000 */
[----:B------:R-:W-:Y:S01]  /*9c60*/  ISETP.GE.U32.AND.EX P3, PT, R11, RZ, PT, P3 ;  /* 0x000000ff0b00720c */ /* 0x000fe20003f66130 */
[----:B------:R-:W-:Y:S01]  /*9c70*/  FMUL R5, R5, c[0x0][0x188] ;  /* 0x0000620005057a20 */ /* 0x000fe20000400000 */
[C---:B------:R-:W-:Y:S01]  /*9c80*/  ISETP.GT.U32.AND.EX P0, PT, R11.reuse, RZ, PT, P0 ;  /* 0x000000ff0b00720c */ /* 0x040fe20003f04100 */
[----:B------:R-:W-:Y:S01]  /*9c90*/  FMUL R6, R6, c[0x0][0x188] ;  /* 0x0000620006067a20 */ /* 0x000fe20000400000 */
[----:B------:R-:W-:Y:S01]  /*9ca0*/  ISETP.GE.U32.AND.EX P2, PT, R11, RZ, PT, P2 ;  /* 0x000000ff0b00720c */ /* 0x000fe20003f46120 */
[----:B------:R-:W-:Y:S01]  /*9cb0*/  FMUL R8, R7, c[0x0][0x188] ;  /* 0x0000620007087a20 */ /* 0x000fe20000400000 */
[C---:B------:R-:W-:Y:S01]  /*9cc0*/  ISETP.GT.U32.AND.EX P1, PT, R11.reuse, RZ, PT, P1 ;  /* 0x000000ff0b00720c */ /* 0x040fe20003f24110 */
[----:B------:R-:W0:Y:S01]  /*9cd0*/  S2R R190, SR_TID.X ;  /* 0x0000000000be7919 */ /* 0x000e220000002100 */
[----:B------:R-:W-:-:S02]  /*9ce0*/  ISETP.GE.U32.AND.EX P4, PT, R11, RZ, PT, P4 ;  /* 0x000000ff0b00720c */ /* 0x000fc40003f86140 */
[----:B------:R-:W-:Y:S01]  /*9cf0*/  FSEL R13, R13, -INF , !P3 ;  /* 0xff8000000d0d7808 */ /* 0x000fe20005800000 */
[----:B------:R-:W2:Y:S01]  /*9d00*/  LDL.64 R36, [R1+0x418] ;  /* 0x0004180001247983 */ /* 0x000ea20000100a00 */
[----:B------:R-:W-:Y:S02]  /*9d10*/  FSEL R7, R4, -INF , !P0 ;  /* 0xff80000004077808 */ /* 0x000fe40004000000 */
[----:B------:R-:W-:Y:S02]  /*9d20*/  FSEL R11, R5, -INF , !P2 ;  /* 0xff800000050b7808 */ /* 0x000fe40005000000 */
[----:B------:R-:W-:Y:S02]  /*9d30*/  FSEL R6, R6, -INF , !P1 ;  /* 0xff80000006067808 */ /* 0x000fe40004800000 */
[----:B------:R-:W-:Y:S02]  /*9d40*/  FSEL R5, R8, -INF , !P4 ;  /* 0xff80000008057808 */ /* 0x000fe40006000000 */
[----:B------:R-:W-:-:S02]  /*9d50*/  FMNMX R18, R12, R10, !PT ;  /* 0x0000000a0c127209 */ /* 0x000fc40007800000 */
[----:B------:R-:W-:Y:S02]  /*9d60*/  FMNMX R16, R9, R13, !PT ;  /* 0x0000000d09107209 */ /* 0x000fe40007800000 */
[----:B------:R-:W-:Y:S02]  /*9d70*/  FMNMX R15, R7, R11, !PT ;  /* 0x0000000b070f7209 */ /* 0x000fe40007800000 */
[----:B------:R-:W-:Y:S01]  /*9d80*/  FMNMX R14, R6, R5, !PT ;  /* 0x00000005060e7209 */ /* 0x000fe20007800000 */
[----:B------:R-:W1:Y:S04]  /*9d90*/  SHFL.BFLY PT, R19, R18, 0x2, 0x1f ;  /* 0x0c401f0012137f89 */ /* 0x000e6800000e0000 */
[----:B------:R-:W0:Y:S04]  /*9da0*/  SHFL.BFLY PT, R17, R16, 0x2, 0x1f ;  /* 0x0c401f0010117f89 */ /* 0x000e2800000e0000 */
[----:B------:R-:W4:Y:S04]  /*9db0*/  SHFL.BFLY PT, R4, R15, 0x2, 0x1f ;  /* 0x0c401f000f047f89 */ /* 0x000f2800000e0000 */
[----:B------:R-:W4:Y:S01]  /*9dc0*/  SHFL.BFLY PT, R8, R14, 0x2, 0x1f ;  /* 0x0c401f000e087f89 */ /* 0x000f2200000e0000 */
[----:B-1----:R-:W-:-:S02]  /*9dd0*/  FMNMX R19, R18, R19, !PT ;  /* 0x0000001312137209 */ /* 0x002fc40007800000 */
[----:B0-----:R-:W-:-:S03]  /*9de0*/  FMNMX R17, R16, R17, !PT ;  /* 0x0000001110117209 */ /* 0x001fc60007800000 */
[----:B------:R-:W0:Y:S01]  /*9df0*/  SHFL.BFLY PT, R18, R19, 0x1, 0x1f ;  /* 0x0c201f0013127f89 */ /* 0x000e2200000e0000 */
[----:B----4-:R-:W-:-:S03]  /*9e00*/  FMNMX R4, R15, R4, !PT ;  /* 0x000000040f047209 */ /* 0x010fc60007800000 */
[----:B------:R-:W1:Y:S01]  /*9e10*/  SHFL.BFLY PT, R16, R17, 0x1, 0x1f ;  /* 0x0c201f0011107f89 */ /* 0x000e6200000e0000 */
[----:B------:R-:W-:-:S03]  /*9e20*/  FMNMX R15, R14, R8, !PT ;  /* 0x000000080e0f7209 */ /* 0x000fc60007800000 */
[----:B------:R-:W4:Y:S04]  /*9e30*/  SHFL.BFLY PT, R14, R4, 0x1, 0x1f ;  /* 0x0c201f00040e7f89 */ /* 0x000f2800000e0000 */
[----:B------:R-:W0:Y:S01]  /*9e40*/  SHFL.BFLY PT, R8, R15, 0x1, 0x1f ;  /* 0x0c201f000f087f89 */ /* 0x000e2200000e0000 */
[----:B------:R-:W-:Y:S02]  /*9e50*/  LEA.HI R191, R191, 0x18, RZ, 0x1e ;  /* 0x00000018bfbf7811 */ /* 0x000fe400078ff0ff */
[C---:B------:R-:W-:Y:S02]  /*9e60*/  LOP3.LUT R189, R190.reuse, 0x7f, RZ, 0xc0, !PT ;  /* 0x0000007fbebd7812 */ /* 0x040fe400078ec0ff */
[----:B------:R-:W-:Y:S01]  /*9e70*/  LOP3.LUT R190, R190, 0x1c, RZ, 0xc0, !PT ;  /* 0x0000001cbebe7812 */ /* 0x000fe200078ec0ff */
[----:B------:R-:W-:Y:S01]  /*9e80*/  IMAD.SHL.U32 R35, R191, 0x10, RZ ;  /* 0x00000010bf237824 */ /* 0x000fe200078e00ff */
[----:B------:R-:W-:-:S02]  /*9e90*/  SHF.R.U32.HI R26, RZ, 0x3, R189 ;  /* 0x00000003ff1a7819 */ /* 0x000fc400000116bd */
[C---:B------:R-:W-:Y:S02]  /*9ea0*/  LEA.HI R191, R190.reuse, 0x10, RZ, 0x1e ;  /* 0x00000010bebf7811 */ /* 0x040fe400078ff0ff */
[----:B------:R-:W-:Y:S02]  /*9eb0*/  LEA.HI R190, R190, 0x8, RZ, 0x1e ;  /* 0x00000008bebe7811 */ /* 0x000fe400078ff0ff */
[--C-:B------:R-:W-:Y:S02]  /*9ec0*/  SHF.R.U32.HI R24, RZ, 0x3, R189.reuse ;  /* 0x00000003ff187819 */ /* 0x100fe400000116bd */
[--C-:B------:R-:W-:Y:S01]  /*9ed0*/  SHF.R.U32.HI R20, RZ, 0x3, R189.reuse ;  /* 0x00000003ff147819 */ /* 0x100fe200000116bd */
[----:B------:R-:W-:Y:S01]  /*9ee0*/  IMAD.SHL.U32 R21, R190, 0x10, RZ ;  /* 0x00000010be157824 */ /* 0x000fe200078e00ff */
[----:B------:R-:W-:Y:S02]  /*9ef0*/  SHF.R.U32.HI R34, RZ, 0x3, R189 ;  /* 0x00000003ff227819 */ /* 0x000fe400000116bd */
[----:B------:R-:W-:-:S02]  /*9f00*/  LOP3.LUT R26, R26, 0xc, RZ, 0xc0, !PT ;  /* 0x0000000c1a1a7812 */ /* 0x000fc400078ec0ff */
[----:B------:R-:W-:Y:S02]  /*9f10*/  SHF.L.U32 R25, R191, 0x4, RZ ;  /* 0x00000004bf197819 */ /* 0x000fe400000006ff */
[----:B------:R-:W-:Y:S02]  /*9f20*/  LOP3.LUT R20, R20, 0xc, RZ, 0xc0, !PT ;  /* 0x0000000c14147812 */ /* 0x000fe400078ec0ff */
[----:B------:R-:W-:Y:S02]  /*9f30*/  LOP3.LUT R24, R24, 0xc, RZ, 0xc0, !PT ;  /* 0x0000000c18187812 */ /* 0x000fe400078ec0ff */
[----:B------:R-:W-:Y:S02]  /*9f40*/  LOP3.LUT R34, R34, 0xc, RZ, 0xc0, !PT ;  /* 0x0000000c22227812 */ /* 0x000fe400078ec0ff */
[----:B0-----:R-:W-:Y:S02]  /*9f50*/  FMNMX R18, R19, R18, !PT ;  /* 0x0000001213127209 */ /* 0x001fe40007800000 */
[----:B------:R-:W-:Y:S01]  /*9f60*/  IADD3 R26, R184, R26, RZ ;  /* 0x0000001ab81a7210 */ /* 0x000fe20007ffe0ff */
[----:B------:R-:W-:Y:S01]  /*9f70*/  IMAD.IADD R24, R24, 0x1, R25 ;  /* 0x0000000118187824 */ /* 0x000fe200078e0219 */
[----:B-1----:R-:W-:-:S02]  /*9f80*/  FMNMX R16, R17, R16, !PT ;  /* 0x0000001011107209 */ /* 0x002fc40007800000 */
[----:B------:R-:W-:Y:S02]  /*9f90*/  IADD3 R20, R20, R21, RZ ;  /* 0x0000001514147210 */ /* 0x000fe40007ffe0ff */
[----:B----4-:R-:W-:Y:S01]  /*9fa0*/  FMNMX R14, R4, R14, !PT ;  /* 0x0000000e040e7209 */ /* 0x010fe20007800000 */
[----:B------:R-:W0:Y:S01]  /*9fb0*/  S2R R189, SR_TID.X ;  /* 0x0000000000bd7919 */ /* 0x000e220000002100 */
[----:B------:R-:W-:Y:S02]  /*9fc0*/  FMNMX R8, R15, R8, !PT ;  /* 0x000000080f087209 */ /* 0x000fe40007800000 */
[----:B------:R-:W-:Y:S01]  /*9fd0*/  IADD3 R34, R34, R35, RZ ;  /* 0x0000002322227210 */ /* 0x000fe20007ffe0ff */
[----:B------:R-:W-:Y:S04]  /*9fe0*/  @!P6 STS [R26+0x8000], R18 ;  /* 0x008000121a00e388 */ /* 0x000fe80000000800 */
[----:B------:R-:W-:Y:S04]  /*9ff0*/  @!P6 STS [R20+0x8000], R16 ;  /* 0x008000101400e388 */ /* 0x000fe80000000800 */
[----:B------:R-:W-:Y:S04]  /*a000*/  @!P6 STS [R24+0x8000], R14 ;  /* 0x0080000e1800e388 */ /* 0x000fe80000000800 */
[----:B------:R-:W-:Y:S01]  /*a010*/  @!P6 STS [R34+0x8000], R8 ;  /* 0x008000082200e388 */ /* 0x000fe20000000800 */
[----:B0-----:R-:W-:-:S03]  /*a020*/  LOP3.LUT R22, R189, 0x7f, RZ, 0xc0, !PT ;  /* 0x0000007fbd167812 */ /* 0x001fc600078ec0ff */
[----:B------:R-:W-:Y:S06]  /*a030*/  BAR.SYNC.DEFER_BLOCKING 0x0 ;  /* 0x0000000000007b1d */ /* 0x000fec0000010000 */
[----:B------:R-:W0:Y:S04]  /*a040*/  LDS R4, [R22.X4+0x8000] ;  /* 0x0080000016047984 */ /* 0x000e280000004800 */
[----:B0-----:R-:W0:Y:S02]  /*a050*/  SHFL.BFLY PT, R8, R4, 0x2, 0x1f ;  /* 0x0c401f0004087f89 */ /* 0x001e2400000e0000 */
[----:B0-----:R-:W-:-:S05]  /*a060*/  FMNMX R8, R4, R8, !PT ;  /* 0x0000000804087209 */ /* 0x001fca0007800000 */
[----:B------:R-:W0:Y:S01]  /*a070*/  SHFL.BFLY PT, R4, R8, 0x1, 0x1f ;  /* 0x0c201f0008047f89 */ /* 0x000e2200000e0000 */
[----:B------:R-:W-:Y:S02]  /*a080*/  LOP3.LUT R189, R189, 0x1c, RZ, 0xc0, !PT ;  /* 0x0000001cbdbd7812 */ /* 0x000fe400078ec0ff */
[----:B0-----:R-:W-:-:S05]  /*a090*/  FMNMX R4, R8, R4, !PT ;  /* 0x0000000408047209 */ /* 0x001fca0007800000 */
[----:B------:R-:W-:Y:S04]  /*a0a0*/  @!P6 STS [R22.X4+0x8000], R4 ;  /* 0x008000041600e388 */ /* 0x000fe80000004800 */
[----:B------:R-:W-:Y:S01]  /*a0b0*/  BAR.SYNC.DEFER_BLOCKING 0x0 ;  /* 0x0000000000007b1d */ /* 0x000fe20000010000 */
[C---:B------:R-:W-:Y:S02]  /*a0c0*/  LEA.HI R218, R189.reuse, 0x8, RZ, 0x1e ;  /* 0x00000008bdda7811 */ /* 0x040fe400078ff0ff */
[C---:B------:R-:W-:Y:S02]  /*a0d0*/  LEA.HI R219, R189.reuse, 0x10, RZ, 0x1e ;  /* 0x00000010bddb7811 */ /* 0x040fe400078ff0ff */
[----:B------:R-:W-:Y:S01]  /*a0e0*/  LEA.HI R200, R189, 0x18, RZ, 0x1e ;  /* 0x00000018bdc87811 */ /* 0x000fe200078ff0ff */
[----:B------:R-:W0:Y:S04]  /*a0f0*/  LDS R226, [R218.X16+0x8000] ;  /* 0x00800000dae27984 */ /* 0x000e28000000c800 */
[----:B------:R-:W1:Y:S04]  /*a100*/  LDS R227, [R189.X4+0x8000] ;  /* 0x00800000bde37984 */ /* 0x000e680000004800 */
[----:B------:R-:W4:Y:S04]  /*a110*/  LDS R225, [R219.X16+0x8000] ;  /* 0x00800000dbe17984 */ /* 0x000f28000000c800 */
[----:B------:R-:W2:Y:S04]  /*a120*/  LDS R224, [R200.X16+0x8000] ;  /* 0x00800000c8e07984 */ /* 0x000ea8000000c800 */
[----:B------:R-:W-:Y:S01]  /*a130*/  BAR.SYNC.DEFER_BLOCKING 0x0 ;  /* 0x0000000000007b1d */ /* 0x000fe20000010000 */
[----:B0-----:R-:W-:-:S02]  /*a140*/  FMNMX R226, R226, R153, !PT ;  /* 0x00000099e2e27209 */ /* 0x001fc40007800000 */
[----:B-1----:R-:W-:-:S03]  /*a150*/  FMNMX R227, R227, R204, !PT ;  /* 0x000000cce3e37209 */ /* 0x002fc60007800000 */
[----:B------:R-:W-:Y:S01]  /*a160*/  FADD R9, R9, -R226 ;  /* 0x800000e209097221 */ /* 0x000fe20000000000 */
[----:B----4-:R-:W-:Y:S01]  /*a170*/  FMNMX R225, R225, R154, !PT ;  /* 0x0000009ae1e17209 */ /* 0x010fe20007800000 */
[--C-:B------:R-:W-:Y:S02]  /*a180*/  FADD R10, R10, -R227.reuse ;  /* 0x800000e30a0a7221 */ /* 0x100fe40000000000 */
[----:B------:R-:W-:Y:S01]  /*a190*/  FMUL R9, R9, 1.4426950216293334961 ;  /* 0x3fb8aa3b09097820 */ /* 0x000fe20000400000 */
[----:B--2---:R-:W-:Y:S01]  /*a1a0*/  FMNMX R224, R224, R155, !PT ;  /* 0x0000009be0e07209 */ /* 0x004fe20007800000 */
[----:B------:R-:W-:Y:S02]  /*a1b0*/  FADD R12, R12, -R227 ;  /* 0x800000e30c0c7221 */ /* 0x000fe40000000000 */
[----:B------:R-:W-:Y:S02]  /*a1c0*/  FADD R11, R11, -R225 ;  /* 0x800000e10b0b7221 */ /* 0x000fe40000000000 */
[----:B------:R-:W-:-:S02]  /*a1d0*/  FMUL R4, R10, 1.4426950216293334961 ;  /* 0x3fb8aa3b0a047820 */ /* 0x000fc40000400000 */
[----:B------:R0:W-:Y:S01]  /*a1e0*/  MUFU.EX2 R10, R9 ;  /* 0x00000009000a7308 */ /* 0x0001e20000000800 */
[----:B------:R-:W-:Y:S02]  /*a1f0*/  FMUL R8, R12, 1.4426950216293334961 ;  /* 0x3fb8aa3b0c087820 */ /* 0x000fe40000400000 */
[----:B------:R-:W-:Y:S02]  /*a200*/  FMUL R11, R11, 1.4426950216293334961 ;  /* 0x3fb8aa3b0b0b7820 */ /* 0x000fe40000400000 */
[----:B------:R-:W-:Y:S02]  /*a210*/  FADD R13, R13, -R226 ;  /* 0x800000e20d0d7221 */ /* 0x000fe40000000000 */
[--C-:B------:R-:W-:Y:S02]  /*a220*/  FADD R12, R6, -R224.reuse ;  /* 0x800000e0060c7221 */ /* 0x100fe40000000000 */
[----:B0-----:R-:W-:Y:S02]  /*a230*/  FADD R9, R7, -R225 ;  /* 0x800000e107097221 */ /* 0x001fe40000000000 */
[----:B------:R-:W-:Y:S01]  /*a240*/  FADD R5, R5, -R224 ;  /* 0x800000e005057221 */ /* 0x000fe20000000000 */
[----:B------:R0:W-:Y:S01]  /*a250*/  MUFU.EX2 R6, R11 ;  /* 0x0000000b00067308 */ /* 0x0001e20000000800 */
[----:B------:R-:W-:-:S02]  /*a260*/  FMUL R9, R9, 1.4426950216293334961 ;  /* 0x3fb8aa3b09097820 */ /* 0x000fc40000400000 */
[----:B------:R-:W-:Y:S02]  /*a270*/  FMUL R13, R13, 1.4426950216293334961 ;  /* 0x3fb8aa3b0d0d7820 */ /* 0x000fe40000400000 */
[----:B------:R-:W-:Y:S02]  /*a280*/  FMUL R5, R5, 1.4426950216293334961 ;  /* 0x3fb8aa3b05057820 */ /* 0x000fe40000400000 */
[----:B0-----:R-:W-:Y:S01]  /*a290*/  FMUL R11, R12, 1.4426950216293334961 ;  /* 0x3fb8aa3b0c0b7820 */ /* 0x001fe20000400000 */
[----:B------:R-:W-:Y:S08]  /*a2a0*/  MUFU.EX2 R8, R8 ;  /* 0x0000000800087308 */ /* 0x000ff00000000800 */
[----:B------:R-:W0:Y:S08]  /*a2b0*/  MUFU.EX2 R4, R4 ;  /* 0x0000000400047308 */ /* 0x000e300000000800 */
[----:B------:R-:W1:Y:S08]  /*a2c0*/  MUFU.EX2 R7, R13 ;  /* 0x0000000d00077308 */ /* 0x000e700000000800 */
[----:B------:R-:W2:Y:S08]  /*a2d0*/  MUFU.EX2 R9, R9 ;  /* 0x0000000900097308 */ /* 0x000eb00000000800 */
[----:B------:R-:W-:Y:S08]  /*a2e0*/  MUFU.EX2 R11, R11 ;  /* 0x0000000b000b7308 */ /* 0x000ff00000000800 */
[----:B------:R-:W4:Y:S01]  /*a2f0*/  MUFU.EX2 R5, R5 ;  /* 0x0000000500057308 */ /* 0x000f220000000800 */
[----:B0-----:R-:W-:-:S02]  /*a300*/  FADD R18, R8, R4 ;  /* 0x0000000408127221 */ /* 0x001fc40000000000 */
[----:B-1----:R-:W-:Y:S02]  /*a310*/  FADD R16, R10, R7 ;  /* 0x000000070a107221 */ /* 0x002fe40000000000 */
[----:B--2---:R-:W-:Y:S01]  /*a320*/  FADD R15, R9, R6 ;  /* 0x00000006090f7221 */ /* 0x004fe20000000000 */
[----:B------:R-:W0:Y:S04]  /*a330*/  SHFL.BFLY PT, R19, R18, 0x2, 0x1f ;  /* 0x0c401f0012137f89 */ /* 0x000e2800000e0000 */
[----:B------:R-:W1:Y:S01]  /*a340*/  SHFL.BFLY PT, R17, R16, 0x2, 0x1f ;  /* 0x0c401f0010117f89 */ /* 0x000e6200000e0000 */
[----:B----4-:R-:W-:-:S03]  /*a350*/  FADD R14, R11, R5 ;  /* 0x000000050b0e7221 */ /* 0x010fc60000000000 */
[----:B------:R-:W2:Y:S04]  /*a360*/  SHFL.BFLY PT, R12, R15, 0x2, 0x1f ;  /* 0x0c401f000f0c7f89 */ /* 0x000ea800000e0000 */
[----:B------:R-:W4:Y:S01]  /*a370*/  SHFL.BFLY PT, R13, R14, 0x2, 0x1f ;  /* 0x0c401f000e0d7f89 */ /* 0x000f2200000e0000 */
[----:B0-----:R-:W-:Y:S02]  /*a380*/  FADD R19, R18, R19 ;  /* 0x0000001312137221 */ /* 0x001fe40000000000 */
[----:B-1----:R-:W-:-:S03]  /*a390*/  FADD R17, R16, R17 ;  /* 0x0000001110117221 */ /* 0x002fc60000000000 */
[----:B------:R-:W0:Y:S01]  /*a3a0*/  SHFL.BFLY PT, R18, R19, 0x1, 0x1f ;  /* 0x0c201f0013127f89 */ /* 0x000e2200000e0000 */
[----:B--2---:R-:W-:-:S03]  /*a3b0*/  FADD R12, R15, R12 ;  /* 0x0000000c0f0c7221 */ /* 0x004fc60000000000 */
[----:B------:R-:W1:Y:S01]  /*a3c0*/  SHFL.BFLY PT, R16, R17, 0x1, 0x1f ;  /* 0x0c201f0011107f89 */ /* 0x000e6200000e0000 */
[----:B----4-:R-:W-:-:S03]  /*a3d0*/  FADD R15, R14, R13 ;  /* 0x0000000d0e0f7221 */ /* 0x010fc60000000000 */
[----:B------:R-:W2:Y:S04]  /*a3e0*/  SHFL.BFLY PT, R14, R12, 0x1, 0x1f ;  /* 0x0c201f000c0e7f89 */ /* 0x000ea800000e0000 */
[----:B------:R-:W4:Y:S01]  /*a3f0*/  SHFL.BFLY PT, R13, R15, 0x1, 0x1f ;  /* 0x0c201f000f0d7f89 */ /* 0x000f2200000e0000 */
[----:B0-----:R-:W-:Y:S02]  /*a400*/  FADD R18, R19, R18 ;  /* 0x0000001213127221 */ /* 0x001fe40000000000 */
[----:B-1----:R-:W-:-:S03]  /*a410*/  FADD R16, R17, R16 ;  /* 0x0000001011107221 */ /* 0x002fc60000000000 */
[----:B------:R-:W-:Y:S01]  /*a420*/  @!P6 STS [R26+0x8000], R18 ;  /* 0x008000121a00e388 */ /* 0x000fe20000000800 */
[----:B--2---:R-:W-:-:S03]  /*a430*/  FADD R14, R12, R14 ;  /* 0x0000000e0c0e7221 */ /* 0x004fc60000000000 */
[----:B------:R0:W-:Y:S01]  /*a440*/  @!P6 STS [R20+0x8000], R16 ;  /* 0x008000101400e388 */ /* 0x0001e20000000800 */
[----:B----4-:R-:W-:-:S03]  /*a450*/  FADD R13, R15, R13 ;  /* 0x0000000d0f0d7221 */ /* 0x010fc60000000000 */
[----:B------:R1:W-:Y:S04]  /*a460*/  @!P6 STS [R24+0x8000], R14 ;  /* 0x0080000e1800e388 */ /* 0x0003e80000000800 */
[----:B------:R2:W-:Y:S04]  /*a470*/  @!P6 STS [R34+0x8000], R13 ;  /* 0x0080000d2200e388 */ /* 0x0005e80000000800 */
[----:B------:R-:W-:Y:S06]  /*a480*/  BAR.SYNC.DEFER_BLOCKING 0x0 ;  /* 0x0000000000007b1d */ /* 0x000fec0000010000 */
[----:B0-----:R-:W4:Y:S04]  /*a490*/  LDL.64 R20, [R1+0x408] ;  /* 0x0004080001147983 */ /* 0x001f280000100a00 */
[----:B-1----:R-:W4:Y:S01]  /*a4a0*/  LDL.64 R24, [R1+0x3f0] ;  /* 0x0003f00001187983 */ /* 0x002f220000100a00 */
[----:B------:R-:W-:-:S03]  /*a4b0*/  IMAD.WIDE R16, R201, 0x2, R28 ;  /* 0x00000002c9107825 */ /* 0x000fc600078e021c */
[----:B------:R-:W4:Y:S04]  /*a4c0*/  LDL.64 R28, [R1+0x3c8] ;  /* 0x0003c800011c7983 */ /* 0x000f280000100a00 */
[----:B------:R-:W4:Y:S04]  /*a4d0*/  LDL.64 R26, [R1+0x3f8] ;  /* 0x0003f800011a7983 */ /* 0x000f280000100a00 */
[----:B--2---:R-:W2:Y:S04]  /*a4e0*/  LDL.64 R34, [R1+0x3e8] ;  /* 0x0003e80001227983 */ /* 0x004ea80000100a00 */
[----:B------:R-:W0:Y:S04]  /*a4f0*/  LDS R12, [R22.X4+0x8000] ;  /* 0x00800000160c7984 */ /* 0x000e280000004800 */
[----:B0-----:R-:W0:Y:S02]  /*a500*/  SHFL.BFLY PT, R13, R12, 0x2, 0x1f ;  /* 0x0c401f000c0d7f89 */ /* 0x001e2400000e0000 */
[----:B0-----:R-:W-:-:S05]  /*a510*/  FADD R13, R12, R13 ;  /* 0x0000000d0c0d7221 */ /* 0x001fca0000000000 */
[----:B------:R-:W0:Y:S01]  /*a520*/  SHFL.BFLY PT, R12, R13, 0x1, 0x1f ;  /* 0x0c201f000d0c7f89 */ /* 0x000e2200000e0000 */
[----:B---3--:R-:W-:-:S03]  /*a530*/  IMAD.WIDE R18, R201, 0x2, R32 ;  /* 0x00000002c9127825 */ /* 0x008fc600078e0220 */
[----:B------:R-:W3:Y:S01]  /*a540*/  LDL.64 R32, [R1+0x3d0] ;  /* 0x0003d00001207983 */ /* 0x000ee20000100a00 */
[----:B0-----:R-:W-:-:S05]  /*a550*/  FADD R12, R13, R12 ;  /* 0x0000000c0d0c7221 */ /* 0x001fca0000000000 */
[----:B------:R0:W-:Y:S04]  /*a560*/  @!P6 STS [R22.X4+0x8000], R12 ;  /* 0x0080000c1600e388 */ /* 0x0001e80000004800 */
[----:B------:R-:W-:Y:S06]  /*a570*/  BAR.SYNC.DEFER_BLOCKING 0x0 ;  /* 0x0000000000007b1d */ /* 0x000fec0000010000 */
[----:B0-----:R-:W3:Y:S01]  /*a580*/  LDL.64 R22, [R1+0x3e0] ;  /* 0x0003e00001167983 */ /* 0x001ee20000100a00 */
[----:B------:R-:W-:-:S03]  /*a590*/  IMAD.WIDE R14, R201, 0x2, R36 ;  /* 0x00000002c90e7825 */ /* 0x000fc600078e0224 */
[----:B------:R-:W3:Y:S01]  /*a5a0*/  LDL.64 R36, [R1+0x3b0] ;  /* 0x0003b00001247983 */ /* 0x000ee20000100a00 */
[----:B------:R-:W-:-:S03]  /*a5b0*/  IMAD.WIDE R12, R201, 0x2, R30 ;  /* 0x00000002c90c7825 */ /* 0x000fc600078e021e */
[----:B------:R-:W3:Y:S04]  /*a5c0*/  LDL.64 R30, [R1+0x3a8] ;  /* 0x0003a800011e7983 */ /* 0x000ee80000100a00 */
[----:B------:R0:W3:Y:S04]  /*a5d0*/  LDG.E.U16 R190, [R14.64] ;  /* 0x000000060ebe7981 */ /* 0x0000e8000c1e1500 */
[----:B------:R1:W3:Y:S04]  /*a5e0*/  LDG.E.U16 R175, [R16.64] ;  /* 0x0000000610af7981 */ /* 0x0002e8000c1e1500 */
[----:B------:R2:W3:Y:S04]  /*a5f0*/  LDG.E.U16 R168, [R12.64] ;  /* 0x000000060ca87981 */ /* 0x0004e8000c1e1500 */
[----:B------:R0:W3:Y:S04]  /*a600*/  LDG.E.U16 R189, [R18.64] ;  /* 0x0000000612bd7981 */ /* 0x0000e8000c1e1500 */
[----:B------:R-:W-:Y:S04]  /*a610*/  LDS R218, [R218.X16+0x8000] ;  /* 0x00800000dada7984 */ /* 0x000fe8000000c800 */
[----:B------:R-:W-:Y:S04]  /*a620*/  LDS R219, [R219.X16+0x8000] ;  /* 0x00800000dbdb7984 */ /* 0x000fe8000000c800 */
[----:B------:R-:W-:Y:S01]  /*a630*/  LDS R200, [R200.X16+0x8000] ;  /* 0x00800000c8c87984 */ /* 0x000fe2000000c800 */
[----:B----4-:R-:W-:-:S04]  /*a640*/  IMAD.WIDE R20, R201, 0x2, R20 ;  /* 0x00000002c9147825 */ /* 0x010fc800078e0214 */
[C---:B0-----:R-:W-:Y:S01]  /*a650*/  IMAD.WIDE R14, R201.reuse, 0x2, R24 ;  /* 0x00000002c90e7825 */ /* 0x041fe200078e0218 */
[----:B------:R0:W4:Y:S04]  /*a660*/  LDG.E.U16 R191, [R20.64] ;  /* 0x0000000614bf7981 */ /* 0x000128000c1e1500 */
[----:B------:R-:W4:Y:S04]  /*a670*/  LDL.64 R24, [R1+0x398] ;  /* 0x0003980001187983 */ /* 0x000f280000100a00 */
[----:B------:R0:W4:Y:S01]  /*a680*/  LDG.E.U16 R170, [R14.64] ;  /* 0x000000060eaa7981 */ /* 0x000122000c1e1500 */
[----:B-1----:R-:W-:-:S03]  /*a690*/  IMAD.WIDE R16, R201, 0x2, R26 ;  /* 0x00000002c9107825 */ /* 0x002fc600078e021a */
[----:B------:R-:W4:Y:S01]  /*a6a0*/  LDL.64 R26, [R1+0x3a0] ;  /* 0x0003a000011a7983 */ /* 0x000f220000100a00 */
[----:B--2---:R-:W-:-:S03]  /*a6b0*/  IMAD.WIDE R12, R201, 0x2, R34 ;  /* 0x00000002c90c7825 */ /* 0x004fc600078e0222 */
[----:B------:R-:W2:Y:S01]  /*a6c0*/  LDL.64 R34, [R1+0x388] ;  /* 0x0003880001227983 */ /* 0x000ea20000100a00 */
[----:B0-----:R-:W-:-:S03]  /*a6d0*/  IMAD.WIDE R14, R201, 0x2, R28 ;  /* 0x00000002c90e7825 */ /* 0x001fc600078e021c */
[----:B------:R-:W2:Y:S04]  /*a6e0*/  LDL.64 R28, [R1+0x370] ;  /* 0x00037000011c7983 */ /* 0x000ea80000100a00 */
[----:B------:R3:W2:Y:S01]  /*a6f0*/  LDG.E.U16 R184, [R16.64] ;  /* 0x0000000610b87981 */ /* 0x0006a2000c1e1500 */
[----:B------:R-:W-:-:S03]  /*a700*/  IMAD.WIDE R18, R201, 0x2, R38 ;  /* 0x00000002c9127825 */ /* 0x000fc600078e0226 */
[----:B------:R0:W2:Y:S04]  /*a710*/  LDG.E.U16 R185, [R12.64] ;  /* 0x000000060cb97981 */ /* 0x0000a8000c1e1500 */
[----:B------:R-:W2:Y:S04]  /*a720*/  LDL.64 R38, [R1+0x390] ;  /* 0x0003900001267983 */ /* 0x000ea80000100a00 */
[----:B------:R1:W2:Y:S04]  /*a730*/  LDG.E.U16 R169, [R18.64] ;  /* 0x0000000612a97981 */ /* 0x0002a8000c1e1500 */
[----:B------:R0:W2:Y:S01]  /*a740*/  LDG.E.U16 R187, [R14.64] ;  /* 0x000000060ebb7981 */ /* 0x0000a2000c1e1500 */
[----:B---3--:R-:W-:-:S03]  /*a750*/  IMAD.WIDE R16, R201, 0x2, R32 ;  /* 0x00000002c9107825 */ /* 0x008fc600078e0220 */
[----:B------:R-:W3:Y:S01]  /*a760*/  LDL.64 R32, [R1+0x378] ;  /* 0x0003780001207983 */ /* 0x000ee20000100a00 */
[----:B------:R-:W-:-:S03]  /*a770*/  IMAD.WIDE R20, R201, 0x2, R22 ;  /* 0x00000002c9147825 */ /* 0x000fc600078e0216 */
[----:B------:R1:W3:Y:S04]  /*a780*/  LDG.E.U16 R164, [R16.64] ;  /* 0x0000000610a47981 */ /* 0x0002e8000c1e1500 */
[----:B------:R-:W3:Y:S01]  /*a790*/  LDL.64 R22, [R1+0x380] ;  /* 0x0003800001167983 */ /* 0x000ee20000100a00 */
[----:B0-----:R-:W-:-:S03]  /*a7a0*/  IMAD.WIDE R12, R201, 0x2, R42 ;  /* 0x00000002c90c7825 */ /* 0x001fc600078e022a */
[----:B------:R0:W3:Y:S01]  /*a7b0*/  LDG.E.U16 R171, [R20.64] ;  /* 0x0000000614ab7981 */ /* 0x0000e2000c1e1500 */
[----:B-1----:R-:W-:-:S03]  /*a7c0*/  IMAD.WIDE R16, R201, 0x2, R30 ;  /* 0x00000002c9107825 */ /* 0x002fc600078e021e */
[----:B------:R-:W3:Y:S01]  /*a7d0*/  LDL.64 R30, [R1+0x348] ;  /* 0x00034800011e7983 */ /* 0x000ee20000100a00 */
[----:B------:R-:W-:-:S03]  /*a7e0*/  IMAD.WIDE R18, R201, 0x2, R44 ;  /* 0x00000002c9127825 */ /* 0x000fc600078e022c */
[----:B------:R4:W3:Y:S04]  /*a7f0*/  LDG.E.U16 R165, [R12.64] ;  /* 0x000000060ca57981 */ /* 0x0008e8000c1e1500 */
[----:B------:R1:W3:Y:S04]  /*a800*/  LDG.E.U16 R181, [R16.64] ;  /* 0x0000000610b57981 */ /* 0x0002e8000c1e1500 */
[----:B------:R0:W3:Y:S04]  /*a810*/  LDG.E.U16 R186, [R18.64] ;  /* 0x0000000612ba7981 */ /* 0x0000e8000c1e1500 */
[----:B------:R-:W3:Y:S04]  /*a820*/  LDL.64 R44, [R1+0x328] ;  /* 0x00032800012c7983 */ /* 0x000ee80000100a00 */
[----:B------:R-:W3:Y:S01]  /*a830*/  LDL.64 R42, [R1+0x318] ;  /* 0x00031800012a7983 */ /* 0x000ee20000100a00 */
[----:B0-----:R-:W-:-:S03]  /*a840*/  IMAD.WIDE R18, R201, 0x2, R36 ;  /* 0x00000002c9127825 */ /* 0x001fc600078e0224 */
[----:B------:R-:W3:Y:S04]  /*a850*/  LDL.64 R36, [R1+0x350] ;  /* 0x0003500001247983 */ /* 0x000ee80000100a00 */
[----:B------:R2:W3:Y:S01]  /*a860*/  LDG.E.U16 R166, [R18.64] ;  /* 0x0000000612a67981 */ /* 0x0004e2000c1e1500 */
[----:B----4-:R-:W-:-:S03]  /*a870*/  IMAD.WIDE R12, R201, 0x2, R24 ;  /* 0x00000002c90c7825 */ /* 0x010fc600078e0218 */
[----:B------:R-:W4:Y:S04]  /*a880*/  LDL.64 R24, [R1+0x338] ;  /* 0x0003380001187983 */ /* 0x000f280000100a00 */
[----:B------:R0:W4:Y:S01]  /*a890*/  LDG.E.U16 R182, [R12.64] ;  /* 0x000000060cb67981 */ /* 0x000122000c1e1500 */
[----:B------:R-:W-:-:S03]  /*a8a0*/  IMAD.WIDE R14, R201, 0x2, R26 ;  /* 0x00000002c90e7825 */ /* 0x000fc600078e021a */
[----:B------:R-:W4:Y:S01]  /*a8b0*/  LDL.64 R26, [R1+0x340] ;  /* 0x00034000011a7983 */ /* 0x000f220000100a00 */
[----:B--2---:R-:W-:-:S03]  /*a8c0*/  IMAD.WIDE R18, R201, 0x2, R34 ;  /* 0x00000002c9127825 */ /* 0x004fc600078e0222 */
[----:B------:R-:W2:Y:S01]  /*a8d0*/  LDL.64 R34, [R1+0x330] ;  /* 0x0003300001227983 */ /* 0x000ea20000100a00 */
[----:B0-----:R-:W-:-:S03]  /*a8e0*/  IMAD.WIDE R12, R201, 0x2, R28 ;  /* 0x00000002c90c7825 */ /* 0x001fc600078e021c */
[----:B------:R-:W2:Y:S04]  /*a8f0*/  LDL.64 R28, [R1+0x2f8] ;  /* 0x0002f800011c7983 */ /* 0x000ea80000100a00 */
[----:B------:R3:W2:Y:S01]  /*a900*/  LDG.E.U16 R167, [R14.64] ;  /* 0x000000060ea77981 */ /* 0x0006a2000c1e1500 */
[----:B------:R-:W-:-:S03]  /*a910*/  IMAD.WIDE R20, R201, 0x2, R40 ;  /* 0x00000002c9147825 */ /* 0x000fc600078e0228 */
[----:B------:R-:W2:Y:S04]  /*a920*/  LDL.64 R40, [R1+0x310] ;  /* 0x0003100001287983 */ /* 0x000ea80000100a00 */
[----:B------:R0:W2:Y:S04]  /*a930*/  LDG.E.U16 R180, [R20.64] ;  /* 0x0000000614b47981 */ /* 0x0000a8000c1e1500 */
[----:B------:R0:W2:Y:S04]  /*a940*/  LDG.E.U16 R183, [R18.64] ;  /* 0x0000000612b77981 */ /* 0x0000a8000c1e1500 */
[----:B------:R0:W2:Y:S01]  /*a950*/  LDG.E.U16 R162, [R12.64] ;  /* 0x000000060ca27981 */ /* 0x0000a2000c1e1500 */
[----:B---3--:R-:W-:-:S03]  /*a960*/  IMAD.WIDE R14, R201, 0x2, R32 ;  /* 0x00000002c90e7825 */ /* 0x008fc600078e0220 */
[----:B------:R-:W3:Y:S01]  /*a970*/  LDL.64 R32, [R1+0x300] ;  /* 0x0003000001207983 */ /* 0x000ee20000100a00 */
[----:B-1----:R-:W-:-:S03]  /*a980*/  IMAD.WIDE R16, R201, 0x2, R22 ;  /* 0x00000002c9107825 */ /* 0x002fc600078e0216 */
[----:B------:R1:W3:Y:S04]  /*a990*/  LDG.E.U16 R176, [R14.64] ;  /* 0x000000060eb07981 */ /* 0x0002e8000c1e1500 */
[----:B------:R-:W3:Y:S01]  /*a9a0*/  LDL.64 R22, [R1+0x320] ;  /* 0x0003200001167983 */ /* 0x000ee20000100a00 */
[----:B0-----:R-:W-:-:S03]  /*a9b0*/  IMAD.WIDE R20, R201, 0x2, R38 ;  /* 0x00000002c9147825 */ /* 0x001fc600078e0226 */
[----:B------:R0:W3:Y:S01]  /*a9c0*/  LDG.E.U16 R161, [R16.64] ;  /* 0x0000000610a17981 */ /* 0x0000e2000c1e1500 */
[----:B-1----:R-:W-:-:S03]  /*a9d0*/  IMAD.WIDE R14, R201, 0x2, R30 ;  /* 0x00000002c90e7825 */ /* 0x002fc600078e021e */
[----:B------:R-:W3:Y:S04]  /*a9e0*/  LDL.64 R30, [R1+0x2f0] ;  /* 0x0002f000011e7983 */ /* 0x000ee80000100a00 */
[----:B------:R1:W3:Y:S01]  /*a9f0*/  LDG.E.U16 R160, [R20.64] ;  /* 0x0000000614a07981 */ /* 0x0002e2000c1e1500 */
[----:B------:R-:W-:-:S03]  /*aa00*/  IMAD.WIDE R18, R201, 0x2, R46 ;  /* 0x00000002c9127825 */ /* 0x000fc600078e022e */
[----:B------:R0:W3:Y:S04]  /*aa10*/  LDG.E.U16 R156, [R14.64] ;  /* 0x000000060e9c7981 */ /* 0x0000e8000c1e1500 */
[----:B------:R-:W3:Y:S01]  /*aa20*/  LDL.64 R38, [R1+0x308] ;  /* 0x0003080001267983 */ /* 0x000ee20000100a00 */
[----:B-1----:R-:W-:-:S03]  /*aa30*/  IMAD.WIDE R20, R201, 0x2, R48 ;  /* 0x00000002c9147825 */ /* 0x002fc600078e0230 */
[----:B------:R2:W3:Y:S01]  /*aa40*/  LDG.E.U16 R163, [R18.64] ;  /* 0x0000000612a37981 */ /* 0x0004e2000c1e1500 */
[----:B0-----:R-:W-:-:S03]  /*aa50*/  IMAD.WIDE R16, R201, 0x2, R36 ;  /* 0x00000002c9107825 */ /* 0x001fc600078e0224 */
[----:B------:R4:W3:Y:S04]  /*aa60*/  LDG.E.U16 R177, [R20.64] ;  /* 0x0000000614b17981 */ /* 0x0008e8000c1e1500 */
[----:B------:R0:W3:Y:S04]  /*aa70*/  LDG.E.U16 R178, [R16.64] ;  /* 0x0000000610b27981 */ /* 0x0000e8000c1e1500 */
[----:B------:R-:W3:Y:S04]  /*aa80*/  LDL.64 R36, [R1+0x2e0] ;  /* 0x0002e00001247983 */ /* 0x000ee80000100a00 */
[----:B------:R-:W3:Y:S01]  /*aa90*/  LDL.64 R48, [R1+0x2b8] ;  /* 0x0002b80001307983 */ /* 0x000ee20000100a00 */
[----:B0-----:R-:W-:-:S03]  /*aaa0*/  IMAD.WIDE R16, R201, 0x2, R44 ;  /* 0x00000002c9107825 */ /* 0x001fc600078e022c */
[----:B------:R-:W3:Y:S04]  /*aab0*/  LDL.64 R46, [R1+0x2b0] ;  /* 0x0002b000012e7983 */ /* 0x000ee80000100a00 */
[----:B------:R3:W3:Y:S04]  /*aac0*/  LDG.E.U16 R158, [R16.64] ;  /* 0x00000006109e7981 */ /* 0x0006e8000c1e1500 */
[----:B------:R-:W3:Y:S01]  /*aad0*/  LDL.64 R44, [R1+0x280] ;  /* 0x00028000012c7983 */ /* 0x000ee20000100a00 */
[----:B----4-:R-:W-:-:S03]  /*aae0*/  IMAD.WIDE R20, R201, 0x2, R24 ;  /* 0x00000002c9147825 */ /* 0x010fc600078e0218 */
[----:B------:R-:W4:Y:S04]  /*aaf0*/  LDL.64 R24, [R1+0x2d8] ;  /* 0x0002d80001187983 */ /* 0x000f280000100a00 */
[----:B------:R0:W4:Y:S01]  /*ab00*/  LDG.E.U16 R157, [R20.64] ;  /* 0x00000006149d7981 */ /* 0x000122000c1e1500 */
[----:B------:R-:W-:-:S03]  /*ab10*/  IMAD.WIDE R12, R201, 0x2, R26 ;  /* 0x00000002c90c7825 */ /* 0x000fc600078e021a */
[----:B------:R-:W4:Y:S01]  /*ab20*/  LDL.64 R26, [R1+0x2e8] ;  /* 0x0002e800011a7983 */ /* 0x000f220000100a00 */
[----:B--2---:R-:W-:-:S03]  /*ab30*/  IMAD.WIDE R18, R201, 0x2, R34 ;  /* 0x00000002c9127825 */ /* 0x004fc600078e0222 */
[----:B------:R-:W2:Y:S04]  /*ab40*/  LDL.64 R34, [R1+0x2d0] ;  /* 0x0002d00001227983 */ /* 0x000ea80000100a00 */
[----:B------:R1:W2:Y:S04]  /*ab50*/  LDG.E.U16 R179, [R12.64] ;  /* 0x000000060cb37981 */ /* 0x0002a8000c1e1500 */
[----:B------:R0:W2:Y:S01]  /*ab60*/  LDG.E.U16 R172, [R18.64] ;  /* 0x0000000612ac7981 */ /* 0x0000a2000c1e1500 */
[----:B---3--:R-:W-:-:S03]  /*ab70*/  IMAD.WIDE R16, R201, 0x2, R32 ;  /* 0x00000002c9107825 */ /* 0x008fc600078e0220 */
[----:B------:R-:W3:Y:S01]  /*ab80*/  LDL.64 R32, [R1+0x2a8] ;  /* 0x0002a80001207983 */ /* 0x000ee20000100a00 */
[----:B------:R-:W-:-:S03]  /*ab90*/  IMAD.WIDE R14, R201, 0x2, R22 ;  /* 0x00000002c90e7825 */ /* 0x000fc600078e0216 */
[----:B------:R4:W3:Y:S04]  /*aba0*/  LDG.E.U16 R251, [R16.64] ;  /* 0x0000000610fb7981 */ /* 0x0008e8000c1e1500 */
[----:B------:R-:W3:Y:S04]  /*abb0*/  LDL.64 R22, [R1+0x2c8] ;  /* 0x0002c80001167983 */ /* 0x000ee80000100a00 */
[----:B------:R0:W3:Y:S02]  /*abc0*/  LDG.E.U16 R173, [R14.64] ;  /* 0x000000060ead7981 */ /* 0x0000e4000c1e1500 */
[----:B0-----:R-:W-:-:S02]  /*abd0*/  IMAD.WIDE R14, R201, 0x2, R28 ;  /* 0x00000002c90e7825 */ /* 0x001fc400078e021c */
[----:B------:R-:W3:Y:S02]  /*abe0*/  LDL.64 R28, [R1+0x2a0] ;  /* 0x0002a000011c7983 */ /* 0x000ee40000100a00 */
[C---:B-1----:R-:W-:Y:S02]  /*abf0*/  IMAD.WIDE R12, R201.reuse, 0x2, R42 ;  /* 0x00000002c90c7825 */ /* 0x042fe400078e022a */
[----:B------:R2:W3:Y:S04]  /*ac00*/  LDG.E.U16 R249, [R14.64] ;  /* 0x000000060ef97981 */ /* 0x0004e8000c1e1500 */
[----:B------:R0:W3:Y:S01]  /*ac10*/  LDG.E.U16 R159, [R12.64] ;  /* 0x000000060c9f7981 */ /* 0x0000e2000c1e1500 */
[----:B------:R-:W-:-:S03]  /*ac20*/  IMAD.WIDE R20, R201, 0x2, R40 ;  /* 0x00000002c9147825 */ /* 0x000fc600078e0228 */
[----:B------:R-:W3:Y:S01]  /*ac30*/  LDL.64 R40, [R1+0x270] ;  /* 0x0002700001287983 */ /* 0x000ee20000100a00 */
[----:B------:R-:W-:-:S03]  /*ac40*/  IMAD.WIDE R18, R201, 0x2, R38 ;  /* 0x00000002c9127825 */ /* 0x000fc600078e0226 */
[----:B------:R1:W3:Y:S01]  /*ac50*/  LDG.E.U16 R174, [R20.64] ;  /* 0x0000000614ae7981 */ /* 0x0002e2000c1e1500 */
[----:B0-----:R-:W-:-:S03]  /*ac60*/  IMAD.WIDE R12, R201, 0x2, R30 ;  /* 0x00000002c90c7825 */ /* 0x001fc600078e021e */
[----:B------:R-:W3:Y:S04]  /*ac70*/  LDL.64 R30, [R1+0x298] ;  /* 0x00029800011e7983 */ /* 0x000ee80000100a00 */
        /* <DEDUP_REMOVED lines=8> */
[----:B------:R-:W4:Y:S01]  /*ad00*/  LDL.64 R24, [R1+0x288] ;  /* 0x0002880001187983 */ /* 0x000f220000100a00 */
[----:B-1----:R-:W-:-:S03]  /*ad10*/  IMAD.WIDE R20, R201, 0x2, R26 ;  /* 0x00000002c9147825 */ /* 0x002fc600078e021a */
[----:B------:R1:W4:Y:S01]  /*ad20*/  LDG.E.U16 R241, [R16.64] ;  /* 0x0000000610f17981 */ /* 0x000322000c1e1500 */
[----:B--2---:R-:W-:-:S03]  /*ad30*/  IMAD.WIDE R14, R201, 0x2, R34 ;  /* 0x00000002c90e7825 */ /* 0x004fc600078e0222 */
[----:B------:R-:W2:Y:S04]  /*ad40*/  LDL.64 R26, [R1+0x290] ;  /* 0x00029000011a7983 */ /* 0x000ea80000100a00 */
[----:B------:R-:W2:Y:S04]  /*ad50*/  LDL.64 R34, [R1+0x250] ;  /* 0x0002500001227983 */ /* 0x000ea80000100a00 */
[----:B------:R3:W2:Y:S04]  /*ad60*/  LDG.E.U16 R239, [R14.64] ;  /* 0x000000060eef7981 */ /* 0x0006a8000c1e1500 */
[----:B------:R0:W2:Y:S01]  /*ad70*/  LDG.E.U16 R245, [R20.64] ;  /* 0x0000000614f57981 */ /* 0x0000a2000c1e1500 */
[----:B---3--:R-:W-:-:S03]  /*ad80*/  IMAD.WIDE R14, R201, 0x2, R32 ;  /* 0x00000002c90e7825 */ /* 0x008fc600078e0220 */
[----:B------:R-:W3:Y:S01]  /*ad90*/  LDL.64 R32, [R1+0x240] ;  /* 0x0002400001207983 */ /* 0x000ee20000100a00 */
[----:B------:R-:W-:-:S03]  /*ada0*/  IMAD.WIDE R12, R201, 0x2, R22 ;  /* 0x00000002c90c7825 */ /* 0x000fc600078e0216 */
[----:B------:R1:W3:Y:S04]  /*adb0*/  LDG.E.U16 R229, [R14.64] ;  /* 0x000000060ee57981 */ /* 0x0002e8000c1e1500 */
[----:B------:R1:W3:Y:S01]  /*adc0*/  LDG.E.U16 R237, [R12.64] ;  /* 0x000000060ced7981 */ /* 0x0002e2000c1e1500 */
[----:B0-----:R-:W-:-:S03]  /*add0*/  IMAD.WIDE R20, R201, 0x2, R50 ;  /* 0x00000002c9147825 */ /* 0x001fc600078e0232 */
[----:B------:R-:W3:Y:S01]  /*ade0*/  LDL.64 R22, [R1+0x260] ;  /* 0x0002600001167983 */ /* 0x000ee20000100a00 */
[----:B------:R-:W-:-:S03]  /*adf0*/  IMAD.WIDE R18, R201, 0x2, R48 ;  /* 0x00000002c9127825 */ /* 0x000fc600078e0230 */
[----:B------:R0:W3:Y:S01]  /*ae00*/  LDG.E.U16 R235, [R20.64] ;  /* 0x0000000614eb7981 */ /* 0x0000e2000c1e1500 */
[----:B-1----:R-:W-:-:S03]  /*ae10*/  IMAD.WIDE R12, R201, 0x2, R28 ;  /* 0x00000002c90c7825 */ /* 0x002fc600078e021c */
[----:B------:R1:W3:Y:S04]  /*ae20*/  LDG.E.U16 R233, [R18.64] ;  /* 0x0000000612e97981 */ /* 0x0002e8000c1e1500 */
[----:B------:R-:W3:Y:S04]  /*ae30*/  LDL.64 R28, [R1+0x248] ;  /* 0x00024800011c7983 */ /* 0x000ee80000100a00 */
[----:B------:R1:W3:Y:S01]  /*ae40*/  LDG.E.U16 R222, [R12.64] ;  /* 0x000000060cde7981 */ /* 0x0002e2000c1e1500 */
[----:B0-----:R-:W-:-:S03]  /*ae50*/  IMAD.WIDE R20, R201, 0x2, R40 ;  /* 0x00000002c9147825 */ /* 0x001fc600078e0228 */
[----:B------:R-:W3:Y:S04]  /*ae60*/  LDL.64 R48, [R1+0x168] ;  /* 0x0001680001307983 */ /* 0x000ee80000100a00 */
[----:B------:R0:W3:Y:S01]  /*ae70*/  LDG.E.U16 R149, [R20.64] ;  /* 0x0000000614957981 */ /* 0x0000e2000c1e1500 */
[----:B------:R-:W-:-:S03]  /*ae80*/  IMAD.WIDE R220, R201, 0x2, R30 ;  /* 0x00000002c9dc7825 */ /* 0x000fc600078e021e */
[----:B------:R-:W3:Y:S04]  /*ae90*/  LDL.64 R40, [R1+0x1b8] ;  /* 0x0001b80001287983 */ /* 0x000ee80000100a00 */
[----:B------:R-:W3:Y:S01]  /*aea0*/  LDL.64 R30, [R1+0x238] ;  /* 0x00023800011e7983 */ /* 0x000ee20000100a00 */
[----:B----4-:R-:W-:-:S03]  /*aeb0*/  IMAD.WIDE R208, R201, 0x2, R24 ;  /* 0x00000002c9d07825 */ /* 0x010fc600078e0218 */
[----:B------:R-:W4:Y:S01]  /*aec0*/  LDL.64 R50, [R1+0x148] ;  /* 0x0001480001327983 */ /* 0x000f220000100a00 */
[----:B-1----:R-:W-:-:S03]  /*aed0*/  IMAD.WIDE R12, R201, 0x2, R42 ;  /* 0x00000002c90c7825 */ /* 0x002fc600078e022a */
[----:B------:R-:W4:Y:S01]  /*aee0*/  LDL.64 R24, [R1+0x228] ;  /* 0x0002280001187983 */ /* 0x000f220000100a00 */
[----:B------:R-:W-:-:S03]  /*aef0*/  IMAD.WIDE R18, R201, 0x2, R38 ;  /* 0x00000002c9127825 */ /* 0x000fc600078e0226 */
[----:B------:R1:W4:Y:S01]  /*af00*/  LDG.E.U16 R151, [R12.64] ;  /* 0x000000060c977981 */ /* 0x000322000c1e1500 */
[----:B--2---:R-:W-:-:S03]  /*af10*/  IMAD.WIDE R210, R201, 0x2, R26 ;  /* 0x00000002c9d27825 */ /* 0x004fc600078e021a */
[----:B------:R3:W2:Y:S01]  /*af20*/  LDG.E.U16 R67, [R18.64] ;  /* 0x0000000612437981 */ /* 0x0006a2000c1e1500 */
[----:B------:R-:W-:-:S03]  /*af30*/  IMAD.WIDE R14, R201, 0x2, R36 ;  /* 0x00000002c90e7825 */ /* 0x000fc600078e0224 */
[----:B------:R-:W2:Y:S04]  /*af40*/  LDL.64 R26, [R1+0x230] ;  /* 0x00023000011a7983 */ /* 0x000ea80000100a00 */
        /* <DEDUP_REMOVED lines=8> */
[----:B------:R-:W2:Y:S01]  /*afd0*/  LDL.64 R42, [R1+0x1c8] ;  /* 0x0001c800012a7983 */ /* 0x000ea20000100a00 */
[----:B------:R-:W-:-:S03]  /*afe0*/  IMAD.WIDE R206, R201, 0x2, R44 ;  /* 0x00000002c9ce7825 */ /* 0x000fc600078e022c */
[----:B------:R-:W2:Y:S04]  /*aff0*/  LDL.64 R44, [R1+0x178] ;  /* 0x00017800012c7983 */ /* 0x000ea80000100a00 */
[----:B------:R-:W2:Y:S04]  /*b000*/  LDL.64 R46, [R1+0x140] ;  /* 0x00014000012e7983 */ /* 0x000ea80000100a00 */
[----:B------:R0:W2:Y:S04]  /*b010*/  LDG.E.U16 R208, [R208.64] ;  /* 0x00000006d0d07981 */ /* 0x0000a8000c1e1500 */
[----:B------:R0:W2:Y:S04]  /*b020*/  LDG.E.U16 R206, [R206.64] ;  /* 0x00000006cece7981 */ /* 0x0000a8000c1e1500 */
[----:B------:R0:W2:Y:S04]  /*b030*/  LDG.E.U16 R210, [R210.64] ;  /* 0x00000006d2d27981 */ /* 0x0000a8000c1e1500 */
[----:B------:R0:W2:Y:S01]  /*b040*/  LDG.E.U16 R220, [R220.64] ;  /* 0x00000006dcdc7981 */ /* 0x0000a2000c1e1500 */
[----:B---3--:R-:W-:-:S03]  /*b050*/  IMAD.WIDE R18, R201, 0x2, R32 ;  /* 0x00000002c9127825 */ /* 0x008fc600078e0220 */
[----:B------:R-:W3:Y:S04]  /*b060*/  LDL.64 R32, [R1+0x1f8] ;  /* 0x0001f80001207983 */ /* 0x000ee80000100a00 */
[----:B------:R0:W3:Y:S02]  /*b070*/  LDG.E.U16 R57, [R18.64] ;  /* 0x0000000612397981 */ /* 0x0000e4000c1e1500 */
[C---:B0-----:R-:W-:Y:S02]  /*b080*/  IMAD.WIDE R20, R201.reuse, 0x2, R28 ;  /* 0x00000002c9147825 */ /* 0x041fe400078e021c */
[----:B------:R-:W3:Y:S02]  /*b090*/  LDL.64 R28, [R1+0x208] ;  /* 0x00020800011c7983 */ /* 0x000ee40000100a00 */
[----:B-1----:R-:W-:-:S02]  /*b0a0*/  IMAD.WIDE R16, R201, 0x2, R22 ;  /* 0x00000002c9107825 */ /* 0x002fc400078e0216 */
[----:B------:R-:W3:Y:S04]  /*b0b0*/  LDL.64 R22, [R1+0x220] ;  /* 0x0002200001167983 */ /* 0x000ee80000100a00 */
[----:B------:R0:W3:Y:S04]  /*b0c0*/  LDG.E.U16 R65, [R16.64] ;  /* 0x0000000610417981 */ /* 0x0000e8000c1e1500 */
[----:B------:R1:W3:Y:S01]  /*b0d0*/  LDG.E.U16 R59, [R20.64] ;  /* 0x00000006143b7981 */ /* 0x0002e2000c1e1500 */
[----:B0-----:R-:W-:-:S03]  /*b0e0*/  IMAD.WIDE R16, R201, 0x2, R30 ;  /* 0x00000002c9107825 */ /* 0x001fc600078e021e */
[----:B------:R-:W3:Y:S04]  /*b0f0*/  LDL.64 R30, [R1+0x1e8] ;  /* 0x0001e800011e7983 */ /* 0x000ee80000100a00 */
[----:B------:R3:W3:Y:S01]  /*b100*/  LDG.E.U16 R55, [R16.64] ;  /* 0x0000000610377981 */ /* 0x0006e2000c1e1500 */
[----:B----4-:R-:W-:-:S03]  /*b110*/  IMAD.WIDE R12, R201, 0x2, R24 ;  /* 0x00000002c90c7825 */ /* 0x010fc600078e0218 */
[----:B------:R-:W4:Y:S04]  /*b120*/  LDL.64 R24, [R1+0x1e0] ;  /* 0x0001e00001187983 */ /* 0x000f280000100a00 */
[----:B------:R0:W4:Y:S01]  /*b130*/  LDG.E.U16 R12, [R12.64] ;  /* 0x000000060c0c7981 */ /* 0x000122000c1e1500 */
[----:B--2---:R-:W-:-:S03]  /*b140*/  IMAD.WIDE R14, R201, 0x2, R26 ;  /* 0x00000002c90e7825 */ /* 0x004fc600078e021a */
[----:B------:R-:W2:Y:S01]  /*b150*/  LDL.64 R26, [R1+0x1f0] ;  /* 0x0001f000011a7983 */ /* 0x000ea20000100a00 */
[----:B------:R-:W-:-:S03]  /*b160*/  IMAD.WIDE R18, R201, 0x2, R36 ;  /* 0x00000002c9127825 */ /* 0x000fc600078e0224 */
[----:B------:R0:W2:Y:S01]  /*b170*/  LDG.E.U16 R53, [R14.64] ;  /* 0x000000060e357981 */ /* 0x0000a2000c1e1500 */
[----:B-1----:R-:W-:-:S03]  /*b180*/  IMAD.WIDE R20, R201, 0x2, R34 ;  /* 0x00000002c9147825 */ /* 0x002fc600078e0222 */
[----:B------:R-:W2:Y:S04]  /*b190*/  LDL.64 R34, [R1+0x1d8] ;  /* 0x0001d80001227983 */ /* 0x000ea80000100a00 */
[----:B------:R-:W2:Y:S01]  /*b1a0*/  LDL.64 R36, [R1+0x1a8] ;  /* 0x0001a80001247983 */ /* 0x000ea20000100a00 */
[----:B---3--:R-:W-:-:S03]  /*b1b0*/  IMAD.WIDE R16, R201, 0x2, R28 ;  /* 0x00000002c9107825 */ /* 0x008fc600078e021c */
[----:B------:R-:W3:Y:S04]  /*b1c0*/  LDL.64 R28, [R1+0x1d0] ;  /* 0x0001d000011c7983 */ /* 0x000ee80000100a00 */
[----:B------:R1:W3:Y:S04]  /*b1d0*/  LDG.E.U16 R16, [R16.64] ;  /* 0x0000000610107981 */ /* 0x0002e8000c1e1500 */
[----:B-1----:R1:W3:Y:S02]  /*b1e0*/  LDG.E.U16 R17, [R18.64] ;  /* 0x0000000612117981 */ /* 0x0022e4000c1e1500 */
[----:B-1----:R-:W-:-:S02]  /*b1f0*/  IMAD.WIDE R18, R201, 0x2, R32 ;  /* 0x00000002c9127825 */ /* 0x002fc400078e0220 */
[----:B------:R-:W3:Y:S02]  /*b200*/  LDL.64 R32, [R1+0x1c0] ;  /* 0x0001c00001207983 */ /* 0x000ee40000100a00 */
[C---:B0-----:R-:W-:Y:S02]  /*b210*/  IMAD.WIDE R14, R201.reuse, 0x2, R38 ;  /* 0x00000002c90e7825 */ /* 0x041fe400078e0226 */
[----:B------:R0:W3:Y:S04]  /*b220*/  LDG.E.U16 R18, [R18.64] ;  /* 0x0000000612127981 */ /* 0x0000e8000c1e1500 */
[----:B------:R1:W3:Y:S01]  /*b230*/  LDG.E.U16 R14, [R14.64] ;  /* 0x000000060e0e7981 */ /* 0x0002e2000c1e1500 */
[----:B------:R-:W-:-:S03]  /*b240*/  IMAD.WIDE R22, R201, 0x2, R22 ;  /* 0x00000002c9167825 */ /* 0x000fc600078e0216 */
[----:B------:R-:W3:Y:S04]  /*b250*/  LDL.64 R38, [R1+0x198] ;  /* 0x0001980001267983 */ /* 0x000ee80000100a00 */
[----:B------:R0:W3:Y:S04]  /*b260*/  LDG.E.U16 R13, [R22.64] ;  /* 0x00000006160d7981 */ /* 0x0000e8000c1e1500 */
[----:B-1----:R1:W3:Y:S02]  /*b270*/  LDG.E.U16 R15, [R20.64] ;  /* 0x00000006140f7981 */ /* 0x0022e4000c1e1500 */
[----:B-1----:R-:W-:-:S02]  /*b280*/  IMAD.WIDE R20, R201, 0x2, R30 ;  /* 0x00000002c9147825 */ /* 0x002fc400078e021e */
[----:B------:R-:W3:Y:S04]  /*b290*/  LDL.64 R30, [R1+0x1b0] ;  /* 0x0001b000011e7983 */ /* 0x000ee80000100a00 */
[----:B------:R1:W3:Y:S01]  /*b2a0*/  LDG.E.U16 R20, [R20.64] ;  /* 0x0000000614147981 */ /* 0x0002e2000c1e1500 */
[----:B----4-:R-:W-:-:S05]  /*b2b0*/  IMAD.WIDE R24, R201, 0x2, R24 ;  /* 0x00000002c9187825 */ /* 0x010fca00078e0218 */
[----:B-1----:R1:W4:Y:S01]  /*b2c0*/  LDG.E.U16 R21, [R24.64] ;  /* 0x0000000618157981 */ /* 0x002322000c1e1500 */
[----:B--2---:R-:W-:-:S04]  /*b2d0*/  IMAD.WIDE R26, R201, 0x2, R26 ;  /* 0x00000002c91a7825 */ /* 0x004fc800078e021a */
[C---:B-1----:R-:W-:Y:S01]  /*b2e0*/  IMAD.WIDE R24, R201.reuse, 0x2, R42 ;  /* 0x00000002c9187825 */ /* 0x042fe200078e022a */
[----:B0-----:R3:W2:Y:S03]  /*b2f0*/  LDG.E.U16 R19, [R26.64] ;  /* 0x000000061a137981 */ /* 0x0016a6000c1e1500 */
[C---:B------:R-:W-:Y:S01]  /*b300*/  IMAD.WIDE R22, R201.reuse, 0x2, R34 ;  /* 0x00000002c9167825 */ /* 0x040fe200078e0222 */
[----:B------:R-:W2:Y:S04]  /*b310*/  LDL.64 R42, [R1+0x188] ;  /* 0x00018800012a7983 */ /* 0x000ea80000100a00 */
[----:B------:R-:W2:Y:S04]  /*b320*/  LDL.64 R34, [R1+0x1a0] ;  /* 0x0001a00001227983 */ /* 0x000ea80000100a00 */
[----:B------:R0:W4:Y:S04]  /*b330*/  LDG.E.U16 R24, [R24.64] ;  /* 0x0000000618187981 */ /* 0x000128000c1e1500 */
[----:B------:R1:W4:Y:S01]  /*b340*/  LDG.E.U16 R22, [R22.64] ;  /* 0x0000000616167981 */ /* 0x000322000c1e1500 */
[----:B---3--:R-:W-:-:S03]  /*b350*/  IMAD.WIDE R26, R201, 0x2, R32 ;  /* 0x00000002c91a7825 */ /* 0x008fc600078e0220 */
[----:B------:R-:W3:Y:S04]  /*b360*/  LDL.64 R32, [R1+0x190] ;  /* 0x0001900001207983 */ /* 0x000ee80000100a00 */
[----:B0-----:R0:W4:Y:S02]  /*b370*/  LDG.E.U16 R25, [R26.64] ;  /* 0x000000061a197981 */ /* 0x001124000c1e1500 */
[C---:B0-----:R-:W-:Y:S02]  /*b380*/  IMAD.WIDE R26, R201.reuse, 0x2, R40 ;  /* 0x00000002c91a7825 */ /* 0x041fe400078e0228 */
[----:B------:R-:W4:Y:S02]  /*b390*/  LDL.64 R40, [R1+0x170] ;  /* 0x0001700001287983 */ /* 0x000f240000100a00 */
[----:B------:R-:W-:-:S02]  /*b3a0*/  IMAD.WIDE R28, R201, 0x2, R28 ;  /* 0x00000002c91c7825 */ /* 0x000fc400078e021c */
[----:B------:R0:W4:Y:S04]  /*b3b0*/  LDG.E.U16 R26, [R26.64] ;  /* 0x000000061a1a7981 */ /* 0x000128000c1e1500 */
[----:B-1----:R1:W4:Y:S01]  /*b3c0*/  LDG.E.U16 R23, [R28.64] ;  /* 0x000000061c177981 */ /* 0x002322000c1e1500 */
[----:B------:R-:W-:-:S04]  /*b3d0*/  IMAD.WIDE R30, R201, 0x2, R30 ;  /* 0x00000002c91e7825 */ /* 0x000fc800078e021e */
[C---:B-1----:R-:W-:Y:S01]  /*b3e0*/  IMAD.WIDE R28, R201.reuse, 0x2, R36 ;  /* 0x00000002c91c7825 */ /* 0x042fe200078e0224 */
[----:B0-----:R0:W4:Y:S04]  /*b3f0*/  LDG.E.U16 R27, [R30.64] ;  /* 0x000000061e1b7981 */ /* 0x001128000c1e1500 */
[----:B------:R-:W4:Y:S04]  /*b400*/  LDL.64 R36, [R1+0x180] ;  /* 0x0001800001247983 */ /* 0x000f280000100a00 */
[----:B------:R1:W4:Y:S01]  /*b410*/  LDG.E.U16 R28, [R28.64] ;  /* 0x000000061c1c7981 */ /* 0x000322000c1e1500 */
[----:B0-----:R-:W-:-:S03]  /*b420*/  IMAD.WIDE R30, R201, 0x2, R38 ;  /* 0x00000002c91e7825 */ /* 0x001fc600078e0226 */
[----:B------:R-:W4:Y:S04]  /*b430*/  LDL.64 R38, [R1+0x160] ;  /* 0x0001600001267983 */ /* 0x000f280000100a00 */
[----:B------:R0:W4:Y:S01]  /*b440*/  LDG.E.U16 R30, [R30.64] ;  /* 0x000000061e1e7981 */ /* 0x000122000c1e1500 */
[----:B--2---:R-:W-:-:S05]  /*b450*/  IMAD.WIDE R34, R201, 0x2, R34 ;  /* 0x00000002c9227825 */ /* 0x004fca00078e0222 */
[----:B-1----:R1:W2:Y:S02]  /*b460*/  LDG.E.U16 R29, [R34.64] ;  /* 0x00000006221d7981 */ /* 0x0022a4000c1e1500 */
[C---:B-1----:R-:W-:Y:S02]  /*b470*/  IMAD.WIDE R34, R201.reuse, 0x2, R44 ;  /* 0x00000002c9227825 */ /* 0x042fe400078e022c */
[----:B------:R-:W2:Y:S04]  /*b480*/  LDL.64 R44, [R1+0x120] ;  /* 0x00012000012c7983 */ /* 0x000ea80000100a00 */
[----:B------:R1:W2:Y:S01]  /*b490*/  LDG.E.U16 R34, [R34.64] ;  /* 0x0000000622227981 */ /* 0x0002a2000c1e1500 */
[----:B---3--:R-:W-:-:S05]  /*b4a0*/  IMAD.WIDE R32, R201, 0x2, R32 ;  /* 0x00000002c9207825 */ /* 0x008fca00078e0220 */
[----:B0-----:R0:W3:Y:S01]  /*b4b0*/  LDG.E.U16 R31, [R32.64] ;  /* 0x00000006201f7981 */ /* 0x0010e2000c1e1500 */
[----:B----4-:R-:W-:-:S05]  /*b4c0*/  IMAD.WIDE R40, R201, 0x2, R40 ;  /* 0x00000002c9287825 */ /* 0x010fca00078e0228 */
[----:B-1----:R1:W4:Y:S01]  /*b4d0*/  LDG.E.U16 R35, [R40.64] ;  /* 0x0000000628237981 */ /* 0x002322000c1e1500 */
[----:B0-----:R-:W-:-:S03]  /*b4e0*/  IMAD.WIDE R32, R201, 0x2, R42 ;  /* 0x00000002c9207825 */ /* 0x001fc600078e022a */
[----:B------:R-:W2:Y:S04]  /*b4f0*/  LDL.64 R42, [R1+0x150] ;  /* 0x00015000012a7983 */ /* 0x000ea80000100a00 */
[----:B------:R0:W3:Y:S04]  /*b500*/  LDG.E.U16 R32, [R32.64] ;  /* 0x0000000620207981 */ /* 0x0000e8000c1e1500 */
[----:B-1----:R-:W3:Y:S01]  /*b510*/  LDL.64 R40, [R1+0x158] ;  /* 0x0001580001287983 */ /* 0x002ee20000100a00 */
[----:B------:R-:W-:-:S05]  /*b520*/  IMAD.WIDE R36, R201, 0x2, R36 ;  /* 0x00000002c9247825 */ /* 0x000fca00078e0224 */
[----:B0-----:R0:W4:Y:S01]  /*b530*/  LDG.E.U16 R33, [R36.64] ;  /* 0x0000000624217981 */ /* 0x001122000c1e1500 */
[----:B------:R-:W-:-:S04]  /*b540*/  IMAD.WIDE R38, R201, 0x2, R38 ;  /* 0x00000002c9267825 */ /* 0x000fc800078e0226 */
[C---:B0-----:R-:W-:Y:S02]  /*b550*/  IMAD.WIDE R36, R201.reuse, 0x2, R48 ;  /* 0x00000002c9247825 */ /* 0x041fe400078e0230 */
[----:B------:R-:W4:Y:S04]  /*b560*/  LDL.64 R48, [R1+0x100] ;  /* 0x0001000001307983 */ /* 0x000f280000100a00 */
[----:B------:R0:W4:Y:S04]  /*b570*/  LDG.E.U16 R36, [R36.64] ;  /* 0x0000000624247981 */ /* 0x000128000c1e1500 */
[----:B0-----:R3:W4:Y:S01]  /*b580*/  LDG.E.U16 R37, [R38.64] ;  /* 0x0000000626257981 */ /* 0x001722000c1e1500 */
[----:B--2---:R-:W-:-:S04]  /*b590*/  IMAD.WIDE R42, R201, 0x2, R42 ;  /* 0x00000002c92a7825 */ /* 0x004fc800078e022a */
[----:B---3--:R-:W-:-:S06]  /*b5a0*/  IMAD.WIDE R38, R201, 0x2, R40 ;  /* 0x00000002c9267825 */ /* 0x008fcc00078e0228 */
[----:B------:R0:W2:Y:S04]  /*b5b0*/  LDG.E.U16 R38, [R38.64] ;  /* 0x0000000626267981 */ /* 0x0000a8000c1e1500 */
[----:B0-----:R0:W3:Y:S04]  /*b5c0*/  LDG.E.U16 R39, [R42.64] ;  /* 0x000000062a277981 */ /* 0x0010e8000c1e1500 */
[----:B0-----:R-:W2:Y:S01]  /*b5d0*/  LDL.64 R42, [R1+0x130] ;  /* 0x00013000012a7983 */ /* 0x001ea20000100a00 */
[----:B------:R-:W-:-:S03]  /*b5e0*/  IMAD.WIDE R40, R201, 0x2, R50 ;  /* 0x00000002c9287825 */ /* 0x000fc600078e0232 */
[----:B------:R-:W3:Y:S01]  /*b5f0*/  LDL.64 R50, [R1+0xc0] ;  /* 0x0000c00001327983 */ /* 0x000ee20000100a00 */
[----:B------:R-:W-:-:S03]  /*b600*/  IMAD.WIDE R46, R201, 0x2, R46 ;  /* 0x00000002c92e7825 */ /* 0x000fc600078e022e */
[----:B------:R0:W3:Y:S04]  /*b610*/  LDG.E.U16 R40, [R40.64] ;  /* 0x0000000628287981 */ /* 0x0000e8000c1e1500 */
[----:B0-----:R0:W3:Y:S04]  /*b620*/  LDG.E.U16 R41, [R46.64] ;  /* 0x000000062e297981 */ /* 0x0010e8000c1e1500 */
[----:B0-----:R-:W3:Y:S01]  /*b630*/  LDL.64 R46, [R1+0xf0] ;  /* 0x0000f000012e7983 */ /* 0x001ee20000100a00 */
[----:B------:R-:W-:-:S04]  /*b640*/  IMAD.WIDE R44, R201, 0x2, R44 ;  /* 0x00000002c92c7825 */ /* 0x000fc800078e022c */
[----:B--2---:R-:W-:-:S06]  /*b650*/  IMAD.WIDE R42, R201, 0x2, R42 ;  /* 0x00000002c92a7825 */ /* 0x004fcc00078e022a */
[----:B------:R0:W2:Y:S04]  /*b660*/  LDG.E.U16 R42, [R42.64] ;  /* 0x000000062a2a7981 */ /* 0x0000a8000c1e1500 */
[----:B0-----:R0:W2:Y:S04]  /*b670*/  LDG.E.U16 R43, [R44.64] ;  /* 0x000000062c2b7981 */ /* 0x0010a8000c1e1500 */
[----:B0-----:R-:W2:Y:S01]  /*b680*/  LDL.64 R44, [R1+0x110] ;  /* 0x00011000012c7983 */ /* 0x001ea20000100a00 */
[----:B---3--:R-:W-:-:S05]  /*b690*/  IMAD.WIDE R46, R201, 0x2, R46 ;  /* 0x00000002c92e7825 */ /* 0x008fca00078e022e */
[----:B------:R0:W3:Y:S04]  /*b6a0*/  LDG.E.U16 R52, [R46.64] ;  /* 0x000000062e347981 */ /* 0x0000e8000c1e1500 */
[----:B0-----:R-:W3:Y:S01]  /*b6b0*/  LDL.64 R46, [R1+0xe0] ;  /* 0x0000e000012e7983 */ /* 0x001ee20000100a00 */
[----:B----4-:R-:W-:-:S04]  /*b6c0*/  IMAD.WIDE R48, R201, 0x2, R48 ;  /* 0x00000002c9307825 */ /* 0x010fc800078e0230 */
[----:B------:R-:W-:-:S05]  /*b6d0*/  IMAD.WIDE R50, R201, 0x2, R50 ;  /* 0x00000002c9327825 */ /* 0x000fca00078e0232 */
[----:B------:R0:W4:Y:S04]  /*b6e0*/  LDG.E.U16 R58, [R50.64] ;  /* 0x00000006323a7981 */ /* 0x000128000c1e1500 */
[----:B0-----:R-:W4:Y:S01]  /*b6f0*/  LDL.64 R50, [R1+0x90] ;  /* 0x0000900001327983 */ /* 0x001f220000100a00 */
[----:B--2---:R-:W-:-:S06]  /*b700*/  IMAD.WIDE R44, R201, 0x2, R44 ;  /* 0x00000002c92c7825 */ /* 0x004fcc00078e022c */
[----:B------:R0:W2:Y:S04]  /*b710*/  LDG.E.U16 R44, [R44.64] ;  /* 0x000000062c2c7981 */ /* 0x0000a8000c1e1500 */
[----:B0-----:R0:W2:Y:S04]  /*b720*/  LDG.E.U16 R45, [R48.64] ;  /* 0x00000006302d7981 */ /* 0x0010a8000c1e1500 */
[----:B0-----:R-:W2:Y:S01]  /*b730*/  LDL.64 R48, [R1+0xd0] ;  /* 0x0000d00001307983 */ /* 0x001ea20000100a00 */
[----:B---3--:R-:W-:-:S05]  /*b740*/  IMAD.WIDE R46, R201, 0x2, R46 ;  /* 0x00000002c92e7825 */ /* 0x008fca00078e022e */
[----:B------:R0:W3:Y:S04]  /*b750*/  LDG.E.U16 R54, [R46.64] ;  /* 0x000000062e367981 */ /* 0x0000e8000c1e1500 */
[----:B0-----:R-:W3:Y:S01]  /*b760*/  LDL.64 R46, [R1+0xb0] ;  /* 0x0000b000012e7983 */ /* 0x001ee20000100a00 */
[----:B----4-:R-:W-:-:S05]  /*b770*/  IMAD.WIDE R50, R201, 0x2, R50 ;  /* 0x00000002c9327825 */ /* 0x010fca00078e0232 */
[----:B------:R0:W4:Y:S04]  /*b780*/  LDG.E.U16 R64, [R50.64] ;  /* 0x0000000632407981 */ /* 0x000128000c1e1500 */
[----:B0-----:R-:W4:Y:S01]  /*b790*/  LDL.64 R50, [R1+0x60] ;  /* 0x0000600001327983 */ /* 0x001f220000100a00 */
[----:B--2---:R-:W-:-:S05]  /*b7a0*/  IMAD.WIDE R48, R201, 0x2, R48 ;  /* 0x00000002c9307825 */ /* 0x004fca00078e0230 */
[----:B------:R0:W2:Y:S04]  /*b7b0*/  LDG.E.U16 R56, [R48.64] ;  /* 0x0000000630387981 */ /* 0x0000a8000c1e1500 */
        /* <DEDUP_REMOVED lines=67> */
[----:B----4-:R-:W-:-:S06]  /*bbf0*/  IMAD.WIDE R50, R201, 0x2, R50 ;  /* 0x00000002c9327825 */ /* 0x010fcc00078e0232 */
[----:B------:R0:W4:Y:S01]  /*bc00*/  LDG.E.U16 R50, [R50.64] ;  /* 0x0000000632327981 */ /* 0x000122000c1e1500 */
[----:B--2---:R-:W-:-:S05]  /*bc10*/  IMAD.WIDE R48, R201, 0x2, R48 ;  /* 0x00000002c9307825 */ /* 0x004fca00078e0230 */
[----:B------:R1:W2:Y:S04]  /*bc20*/  LDG.E.U16 R250, [R48.64] ;  /* 0x0000000630fa7981 */ /* 0x0002a8000c1e1500 */
[----:B-1----:R-:W2:Y:S04]  /*bc30*/  LDL.64 R48, [R1+0x38] ;  /* 0x0000380001307983 */ /* 0x002ea80000100a00 */
[----:B0-----:R-:W4:Y:S01]  /*bc40*/  LDL.LU R51, [R1+0x20] ;  /* 0x0000200001337983 */ /* 0x001f220000300800 */
[----:B---3--:R-:W-:-:S06]  /*bc50*/  IMAD.WIDE R46, R201, 0x2, R46 ;  /* 0x00000002c92e7825 */ /* 0x008fcc00078e022e */
[----:B------:R0:W3:Y:S04]  /*bc60*/  LDG.E.U16 R46, [R46.64] ;  /* 0x000000062e2e7981 */ /* 0x0000e8000c1e1500 */
[----:B0-----:R-:W0:Y:S02]  /*bc70*/  S2R R47, SR_TID.X ;  /* 0x00000000002f7919 */ /* 0x001e240000002100 */
[----:B0-----:R-:W-:-:S06]  /*bc80*/  LOP3.LUT R47, R47, 0x1c, RZ, 0xc0, !PT ;  /* 0x0000001c2f2f7812 */ /* 0x001fcc00078ec0ff */
[----:B------:R-:W4:Y:S01]  /*bc90*/  LDS R47, [R47.X4+0x8000] ;  /* 0x008000002f2f7984 */ /* 0x000f220000004800 */
[----:B------:R-:W-:Y:S01]  /*bca0*/  F2FP.PACK_AB R4, R4, R8 ;  /* 0x000000080404723e */ /* 0x000fe200000000ff */
[----:B--2---:R-:W-:-:S06]  /*bcb0*/  IMAD.WIDE R48, R201, 0x2, R48 ;  /* 0x00000002c9307825 */ /* 0x004fcc00078e0230 */
[----:B------:R0:W2:Y:S04]  /*bcc0*/  LDG.E.U16 R48, [R48.64] ;  /* 0x0000000630307981 */ /* 0x0000a8000c1e1500 */
[----:B------:R-:W-:Y:S01]  /*bcd0*/  BAR.SYNC.DEFER_BLOCKING 0x0 ;  /* 0x0000000000007b1d */ /* 0x000fe20000010000 */
[----:B0-----:R-:W-:-:S04]  /*bce0*/  FADD R49, -R227, R204 ;  /* 0x000000cce3317221 */ /* 0x001fc80000000100 */
[----:B------:R-:W-:-:S04]  /*bcf0*/  FMUL R49, R49, 1.4426950216293334961 ;  /* 0x3fb8aa3b31317820 */ /* 0x000fc80000400000 */
[----:B------:R-:W4:Y:S01]  /*bd00*/  MUFU.EX2 R204, R49 ;  /* 0x0000003100cc7308 */ /* 0x000f220000000800 */
[----:B------:R0:W-:Y:S01]  /*bd10*/  STS.U16 [R0+0x8000], R189 ;  /* 0x008000bd00007388 */ /* 0x0001e20000000400 */
[----:B----4-:R-:W-:-:S03]  /*bd20*/  FFMA R51, R204, R51, R47 ;  /* 0x00000033cc337223 */ /* 0x010fc6000000002f */
[----:B------:R1:W-:Y:S04]  /*bd30*/  STS.U16 [R0+0x8200], R190 ;  /* 0x008200be00007388 */ /* 0x0003e80000000400 */
[----:B------:R-:W-:Y:S04]  /*bd40*/  STL [R1+0x20], R51 ;  /* 0x0000203301007387 */ /* 0x000fe80000100800 */
[----:B0-----:R-:W4:Y:S04]  /*bd50*/  LDL.LU R189, [R1+0x908] ;  /* 0x0009080001bd7983 */ /* 0x001f280000300800 */
[----:B-1----:R-:W2:Y:S04]  /*bd60*/  LDL.LU R190, [R1+0x904] ;  /* 0x0009040001be7983 */ /* 0x002ea80000300800 */
[----:B------:R0:W-:Y:S04]  /*bd70*/  STS.U16 [R0+0x8400], R191 ;  /* 0x008400bf00007388 */ /* 0x0001e80000000400 */
[----:B------:R1:W-:Y:S04]  /*bd80*/  STS.U16 [R0+0x8600], R184 ;  /* 0x008600b800007388 */ /* 0x0003e80000000400 */
[----:B------:R3:W-:Y:S04]  /*bd90*/  STS.U16 [R0+0x8800], R185 ;  /* 0x008800b900007388 */ /* 0x0007e80000000400 */
[----:B0-----:R-:W2:Y:S04]  /*bda0*/  LDL.LU R191, [R1+0x900] ;  /* 0x0009000001bf7983 */ /* 0x001ea80000300800 */
[----:B-1----:R-:W2:Y:S04]  /*bdb0*/  LDL.LU R184, [R1+0x8fc] ;  /* 0x0008fc0001b87983 */ /* 0x002ea80000300800 */
[----:B---3--:R-:W3:Y:S04]  /*bdc0*/  LDL.LU R185, [R1+0x8f8] ;  /* 0x0008f80001b97983 */ /* 0x008ee80000300800 */
[----:B------:R0:W-:Y:S04]  /*bdd0*/  STS.U16 [R0+0x8a00], R186 ;  /* 0x008a00ba00007388 */ /* 0x0001e80000000400 */
[----:B------:R1:W-:Y:S04]  /*bde0*/  STS.U16 [R0+0x8c00], R187 ;  /* 0x008c00bb00007388 */ /* 0x0003e80000000400 */
[----:B------:R1:W-:Y:S04]  /*bdf0*/  STS.U16 [R0+0x8e00], R180 ;  /* 0x008e00b400007388 */ /* 0x0003e80000000400 */
[----:B0-----:R-:W2:Y:S04]  /*be00*/  LDL.LU R186, [R1+0x8f4] ;  /* 0x0008f40001ba7983 */ /* 0x001ea80000300800 */
[----:B-1----:R-:W2:Y:S04]  /*be10*/  LDL.LU R187, [R1+0x8f0] ;  /* 0x0008f00001bb7983 */ /* 0x002ea80000300800 */
[----:B------:R-:W2:Y:S04]  /*be20*/  LDL.LU R180, [R1+0x8ec] ;  /* 0x0008ec0001b47983 */ /* 0x000ea80000300800 */
        /* <DEDUP_REMOVED lines=65> */
[----:B0-----:R-:W2:Y:S04]  /*c240*/  LDL.LU R174, [R1+0x8c4] ;  /* 0x0008c40001ae7983 */ /* 0x001ea80000300800 */
        /* <DEDUP_REMOVED lines=9> */
[----:B0-----:R-:W3:Y:S04]  /*c2e0*/  LDL.LU R170, [R1+0x8b4] ;  /* 0x0008b40001aa7983 */ /* 0x001ee80000300800 */
[----:B-1----:R-:W3:Y:S04]  /*c2f0*/  LDL.LU R171, [R1+0x8b0] ;  /* 0x0008b00001ab7983 */ /* 0x002ee80000300800 */
[----:B----4-:R-:W4:Y:S04]  /*c300*/  LDL.LU R164, [R1+0x8ac] ;  /* 0x0008ac0001a47983 */ /* 0x010f280000300800 */
[----:B------:R0:W-:Y:S04]  /*c310*/  STS.U16 [R223+0x8d00], R165 ;  /* 0x008d00a5df007388 */ /* 0x0001e80000000400 */
[----:B------:R1:W-:Y:S04]  /*c320*/  STS.U16 [R223+0x8f00], R166 ;  /* 0x008f00a6df007388 */ /* 0x0003e80000000400 */
[----:B------:R1:W-:Y:S04]  /*c330*/  STS.U16 [R223+0x9100], R167 ;  /* 0x009100a7df007388 */ /* 0x0003e80000000400 */
[----:B0-----:R-:W3:Y:S04]  /*c340*/  LDL.LU R165, [R1+0x8a8] ;  /* 0x0008a80001a57983 */ /* 0x001ee80000300800 */
[----:B-1----:R-:W3:Y:S04]  /*c350*/  LDL.LU R166, [R1+0x8a4] ;  /* 0x0008a40001a67983 */ /* 0x002ee80000300800 */
[----:B------:R-:W3:Y:S04]  /*c360*/  LDL.LU R167, [R1+0x8a0] ;  /* 0x0008a00001a77983 */ /* 0x000ee80000300800 */
[----:B------:R0:W-:Y:S04]  /*c370*/  STS.U16 [R223+0x9300], R160 ;  /* 0x009300a0df007388 */ /* 0x0001e80000000400 */
[----:B------:R1:W-:Y:S04]  /*c380*/  STS.U16 [R223+0x9500], R161 ;  /* 0x009500a1df007388 */ /* 0x0003e80000000400 */
[----:B------:R1:W-:Y:S04]  /*c390*/  STS.U16 [R223+0x9700], R162 ;  /* 0x009700a2df007388 */ /* 0x0003e80000000400 */
[----:B0-----:R-:W4:Y:S04]  /*c3a0*/  LDL.LU R160, [R1+0x89c] ;  /* 0x00089c0001a07983 */ /* 0x001f280000300800 */
[----:B-1----:R-:W4:Y:S04]  /*c3b0*/  LDL.LU R161, [R1+0x898] ;  /* 0x0008980001a17983 */ /* 0x002f280000300800 */
[----:B------:R-:W4:Y:S04]  /*c3c0*/  LDL.LU R162, [R1+0x894] ;  /* 0x0008940001a27983 */ /* 0x000f280000300800 */
        /* <DEDUP_REMOVED lines=12> */
[----:B------:R-:W4:Y:S04]  /*c490*/  LDL R8, [R1+0x8] ;  /* 0x0000080001087983 */ /* 0x000f280000100800 */
[----:B------:R-:W0:Y:S01]  /*c4a0*/  S2R R51, SR_TID.X ;  /* 0x0000000000337919 */ /* 0x000e220000002100 */
[----:B------:R-:W-:-:S02]  /*c4b0*/  F2FP.PACK_AB R7, R7, R10 ;  /* 0x0000000a0707723e */ /* 0x000fc400000000ff */
[----:B------:R-:W-:Y:S01]  /*c4c0*/  F2FP.PACK_AB R6, R6, R9 ;  /* 0x000000090606723e */ /* 0x000fe200000000ff */
[----:B------:R-:W-:Y:S01]  /*c4d0*/  STS.U16 [R223+0xa500], R249 ;  /* 0x00a500f9df007388 */ /* 0x000fe20000000400 */
[----:B------:R-:W-:-:S03]  /*c4e0*/  F2FP.PACK_AB R5, R5, R11 ;  /* 0x0000000b0505723e */ /* 0x000fc600000000ff */
        /* <DEDUP_REMOVED lines=43> */
[----:B--2---:R-:W-:Y:S04]  /*c7a0*/  STS.U16 [R223+0xfd00], R48 ;  /* 0x00fd0030df007388 */ /* 0x004fe80000000400 */
[----:B------:R-:W-:Y:S01]  /*c7b0*/  STS.U16 [R223+0xff00], R50 ;  /* 0x00ff0032df007388 */ /* 0x000fe20000000400 */
[C---:B0-----:R-:W-:Y:S01]  /*c7c0*/  SHF.L.U32 R207, R51.reuse, 0x3, RZ ;  /* 0x0000000333cf7819 */ /* 0x041fe200000006ff */
[----:B------:R-:W-:-:S03]  /*c7d0*/  IMAD.SHL.U32 R231, R51, 0x40, RZ ;  /* 0x0000004033e77824 */ /* 0x000fc600078e00ff */
[----:B------:R-:W-:-:S04]  /*c7e0*/  LOP3.LUT R207, R207, 0x30, RZ, 0xc0, !PT ;  /* 0x00000030cfcf7812 */ /* 0x000fc800078ec0ff */
[----:B------:R-:W-:-:S04]  /*c7f0*/  LOP3.LUT R207, R207, 0x3c0, R231, 0xf8, !PT ;  /* 0x000003c0cfcf7812 */ /* 0x000fc800078ef8e7 */
[----:B------:R-:W-:Y:S01]  /*c800*/  LOP3.LUT R207, R207, 0x10, R51, 0x78, !PT ;  /* 0x00000010cfcf7812 */ /* 0x000fe200078e7833 */
[C---:B-1----:R-:W-:Y:S02]  /*c810*/  FMUL R208, R204.reuse, R96 ;  /* 0x00000060ccd07220 */ /* 0x042fe40000400000 */
[----:B------:R-:W-:Y:S02]  /*c820*/  FMUL R209, R204, R97 ;  /* 0x00000061ccd17220 */ /* 0x000fe40000400000 */
[----:B------:R-:W-:Y:S02]  /*c830*/  FADD R206, -R225, R154 ;  /* 0x0000009ae1ce7221 */ /* 0x000fe40000000100 */
[----:B------:R-:W-:Y:S02]  /*c840*/  FADD R205, -R224, R155 ;  /* 0x0000009be0cd7221 */ /* 0x000fe40000000100 */
[----:B------:R-:W-:Y:S02]  /*c850*/  FMUL R206, R206, 1.4426950216293334961 ;  /* 0x3fb8aa3bcece7820 */ /* 0x000fe40000400000 */
[----:B------:R-:W-:-:S02]  /*c860*/  FMUL R205, R205, 1.4426950216293334961 ;  /* 0x3fb8aa3bcdcd7820 */ /* 0x000fc40000400000 */
[----:B------:R-:W0:Y:S08]  /*c870*/  MUFU.EX2 R221, R206 ;  /* 0x000000ce00dd7308 */ /* 0x000e300000000800 */
[----:B------:R-:W1:Y:S01]  /*c880*/  MUFU.EX2 R220, R205 ;  /* 0x000000cd00dc7308 */ /* 0x000e620000000800 */
[C---:B------:R-:W-:Y:S02]  /*c890*/  FMUL R100, R204.reuse, R100 ;  /* 0x00000064cc647220 */ /* 0x040fe40000400000 */
[----:B------:R-:W-:-:S02]  /*c8a0*/  FMUL R101, R204, R101 ;  /* 0x00000065cc657220 */ /* 0x000fc40000400000 */
[C---:B0-----:R-:W-:Y:S02]  /*c8b0*/  FMUL R168, R221.reuse, R168 ;  /* 0x000000a8dda87220 */ /* 0x041fe40000400000 */
[C---:B---3--:R-:W-:Y:S02]  /*c8c0*/  FMUL R169, R221.reuse, R169 ;  /* 0x000000a9dda97220 */ /* 0x048fe40000400000 */
[C---:B----4-:R-:W-:Y:S02]  /*c8d0*/  FMUL R164, R221.reuse, R164 ;  /* 0x000000a4dda47220 */ /* 0x050fe40000400000 */
[----:B------:R-:W-:Y:S02]  /*c8e0*/  FMUL R165, R221, R165 ;  /* 0x000000a5dda57220 */ /* 0x000fe40000400000 */
[----:B-1----:R-:W-:Y:S01]  /*c8f0*/  FMUL R170, R220, R170 ;  /* 0x000000aadcaa7220 */ /* 0x002fe20000400000 */
[----:B------:R0:W-:Y:S04]  /*c900*/  STS [R8+0x10000], R4 ;  /* 0x0100000408007388 */ /* 0x0001e80000000800 */
[----:B------:R-:W-:Y:S04]  /*c910*/  STS [R8+0x10200], R7 ;  /* 0x0102000708007388 */ /* 0x000fe80000000800 */
[----:B------:R-:W-:Y:S01]  /*c920*/  STS [R8+0x10400], R6 ;  /* 0x0104000608007388 */ /* 0x000fe20000000800 */
[----:B0-----:R-:W-:-:S03]  /*c930*/  FADD R4, -R226, R153 ;  /* 0x00000099e2047221 */ /* 0x001fc60000000100 */
[----:B------:R-:W-:Y:S04]  /*c940*/  STS [R8+0x10600], R5 ;  /* 0x0106000508007388 */ /* 0x000fe80000000800 */
[----:B------:R-:W-:Y:S01]  /*c950*/  BAR.SYNC.DEFER_BLOCKING 0x0 ;  /* 0x0000000000007b1d */ /* 0x000fe20000010000 */
[----:B------:R-:W-:-:S05]  /*c960*/  FMUL R4, R4, 1.4426950216293334961 ;  /* 0x3fb8aa3b04047820 */ /* 0x000fca0000400000 */
[----:B------:R-:W0:Y:S01]  /*c970*/  MUFU.EX2 R222, R4 ;  /* 0x0000000400de7308 */ /* 0x000e220000000800 */
[----:B------:R-:W2:Y:S04]  /*c980*/  LDL.LU R153, [R1+0x878] ;  /* 0x0008780001997983 */ /* 0x000ea80000300800 */
[----:B------:R-:W3:Y:S04]  /*c990*/  LDL.LU R154, [R1+0x874] ;  /* 0x00087400019a7983 */ /* 0x000ee80000300800 */
[----:B------:R-:W4:Y:S04]  /*c9a0*/  LDL.LU R155, [R1+0x870] ;  /* 0x00087000019b7983 */ /* 0x000f280000300800 */
[----:B------:R-:W2:Y:S01]  /*c9b0*/  LDL R228, [R1+0x860] ;  /* 0x0008600001e47983 */ /* 0x000ea20000100800 */
[----:B0-----:R-:W-:-:S02]  /*c9c0*/  FMUL R210, R222, R98 ;  /* 0x00000062ded27220 */ /* 0x001fc40000400000 */
[C---:B------:R-:W-:Y:S01]  /*c9d0*/  FMUL R211, R222.reuse, R99 ;  /* 0x00000063ded37220 */ /* 0x040fe20000400000 */
[----:B------:R-:W-:Y:S04]  /*c9e0*/  LDSM.16.M88.4 R148, [R207+0x10000] ;  /* 0x01000000cf94783b */ /* 0x000fe80000000200 */
[----:B------:R-:W0:Y:S04]  /*c9f0*/  LDSM.16.M88.4 R20, [R2+0xd800] ;  /* 0x00d800000214783b */ /* 0x000e280000000200 */
[----:B------:R-:W1:Y:S04]  /*ca00*/  LDSM.16.M88.4 R96, [R207+0x10400] ;  /* 0x01040000cf60783b */ /* 0x000e680000000200 */
[----:B------:R-:W1:Y:S01]  /*ca10*/  LDSM.16.M88.4 R16, [R2+0xe000] ;  /* 0x00e000000210783b */ /* 0x000e620000000200 */
[----:B------:R-:W-:-:S02]  /*ca20*/  FMUL R102, R222, R102 ;  /* 0x00000066de667220 */ /* 0x000fc40000400000 */
[----:B------:R-:W-:Y:S01]  /*ca30*/  FMUL R103, R222, R103 ;  /* 0x00000067de677220 */ /* 0x000fe20000400000 */
[----:B------:R-:W1:Y:S01]  /*ca40*/  LDSM.16.M88.4 R64, [R2+0x8000] ;  /* 0x008000000240783b */ /* 0x000e620000000200 */
[C---:B------:R-:W-:Y:S02]  /*ca50*/  FMUL R171, R220.reuse, R171 ;  /* 0x000000abdcab7220 */ /* 0x040fe40000400000 */
[C---:B------:R-:W-:Y:S01]  /*ca60*/  FMUL R166, R220.reuse, R166 ;  /* 0x000000a6dca67220 */ /* 0x040fe20000400000 */
[----:B------:R-:W1:Y:S01]  /*ca70*/  LDSM.16.M88.4 R60, [R2+0x8800] ;  /* 0x00880000023c783b */ /* 0x000e620000000200 */
[----:B------:R-:W-:-:S03]  /*ca80*/  FMUL R167, R220, R167 ;  /* 0x000000a7dca77220 */ /* 0x000fc60000400000 */
[----:B------:R-:W1:Y:S04]  /*ca90*/  LDSM.16.M88.4 R56, [R2+0x9000] ;  /* 0x009000000238783b */ /* 0x000e680000000200 */
[----:B------:R-:W1:Y:S04]  /*caa0*/  LDSM.16.M88.4 R52, [R2+0x9800] ;  /* 0x009800000234783b */ /* 0x000e680000000200 */
[----:B------:R-:W1:Y:S04]  /*cab0*/  LDSM.16.M88.4 R48, [R2+0xa000] ;  /* 0x00a000000230783b */ /* 0x000e680000000200 */
[----:B------:R-:W1:Y:S04]  /*cac0*/  LDSM.16.M88.4 R44, [R2+0xa800] ;  /* 0x00a80000022c783b */ /* 0x000e680000000200 */
[----:B------:R-:W1:Y:S01]  /*cad0*/  LDSM.16.M88.4 R40, [R2+0xb000] ;  /* 0x00b000000228783b */ /* 0x000e620000000200 */
[-C--:B0-----:R-:W-:Y:S03]  /*cae0*/  HMMA.16816.F32 R100, R148, R20.reuse, R100 ;  /* 0x000000149464723c */ /* 0x081fe60000001864 */
[----:B------:R-:W0:Y:S04]  /*caf0*/  LDSM.16.M88.4 R36, [R2+0xb800] ;  /* 0x00b800000224783b */ /* 0x000e280000000200 */
[----:B------:R-:W0:Y:S01]  /*cb00*/  LDSM.16.M88.4 R32, [R2+0xc000] ;  /* 0x00c000000220783b */ /* 0x000e220000000200 */
[----:B-1----:R-:W-:Y:S03]  /*cb10*/  HMMA.16816.F32 R168, R96, R20, R168 ;  /* 0x0000001460a8723c */ /* 0x002fe600000018a8 */
[----:B------:R-:W3:Y:S04]  /*cb20*/  LDL.LU R20, [R1+0x1c] ;  /* 0x00001c0001147983 */ /* 0x000ee80000300800 */
[----:B------:R-:W1:Y:S01]  /*cb30*/  LDSM.16.M88.4 R28, [R2+0xc800] ;  /* 0x00c80000021c783b */ /* 0x000e620000000200 */
[-C--:B------:R-:W-:Y:S03]  /*cb40*/  HMMA.16816.F32 R208, R148, R16.reuse, R208 ;  /* 0x0000001094d0723c */ /* 0x080fe600000018d0 */
[----:B------:R-:W0:Y:S04]  /*cb50*/  LDSM.16.M88.4 R24, [R2+0xd000] ;  /* 0x00d000000218783b */ /* 0x000e280000000200 */
[----:B------:R-:W0:Y:S01]  /*cb60*/  LDSM.16.M88.4 R12, [R2+0xe800] ;  /* 0x00e80000020c783b */ /* 0x000e220000000200 */
[----:B------:R-:W-:Y:S03]  /*cb70*/  HMMA.16816.F32 R164, R96, R16, R164 ;  /* 0x0000001060a4723c */ /* 0x000fe600000018a4 */
[----:B------:R-:W3:Y:S04]  /*cb80*/  LDL.LU R17, [R1+0x18] ;  /* 0x0000180001117983 */ /* 0x000ee80000300800 */
[----:B------:R-:W3:Y:S04]  /*cb90*/  LDL.LU R16, [R1+0x14] ;  /* 0x0000140001107983 */ /* 0x000ee80000300800 */
[----:B------:R-:W0:Y:S04]  /*cba0*/  LDSM.16.M88.4 R8, [R2+0xf000] ;  /* 0x00f000000208783b */ /* 0x000e280000000200 */
[----:B------:R-:W0:Y:S01]  /*cbb0*/  LDSM.16.M88.4 R4, [R2+0xf800] ;  /* 0x00f800000204783b */ /* 0x000e220000000200 */
[----:B------:R-:W-:-:S02]  /*cbc0*/  FMUL R144, R204, R144 ;  /* 0x00000090cc907220 */ /* 0x000fc40000400000 */
[----:B------:R-:W-:Y:S01]  /*cbd0*/  FMUL R145, R204, R145 ;  /* 0x00000091cc917220 */ /* 0x000fe20000400000 */
[----:B------:R-:W0:Y:S01]  /*cbe0*/  S2R R21, SR_CTAID.X ;  /* 0x0000000000157919 */ /* 0x000e220000002500 */
[C---:B------:R-:W-:Y:S02]  /*cbf0*/  FMUL R146, R222.reuse, R146 ;  /* 0x00000092de927220 */ /* 0x040fe40000400000 */
[----:B------:R-:W-:Y:S02]  /*cc00*/  FMUL R147, R222, R147 ;  /* 0x00000093de937220 */ /* 0x000fe40000400000 */
[C---:B------:R-:W-:Y:S02]  /*cc10*/  FMUL R140, R204.reuse, R140 ;  /* 0x0000008ccc8c7220 */ /* 0x040fe40000400000 */
[----:B------:R-:W-:Y:S02]  /*cc20*/  FMUL R141, R204, R141 ;  /* 0x0000008dcc8d7220 */ /* 0x000fe40000400000 */
[----:B------:R-:W-:-:S02]  /*cc30*/  FMUL R142, R222, R142 ;  /* 0x0000008ede8e7220 */ /* 0x000fc40000400000 */
[----:B------:R-:W-:Y:S02]  /*cc40*/  FMUL R143, R222, R143 ;  /* 0x0000008fde8f7220 */ /* 0x000fe40000400000 */
        /* <DEDUP_REMOVED lines=47> */
[----:B------:R-:W-:Y:S01]  /*cf40*/  FMUL R87, R222, R87 ;  /* 0x00000057de577220 */ /* 0x000fe20000400000 */
[C---:B------:R-:W-:Y:S08]  /*cf50*/  HMMA.16816.F32 R144, R148.reuse, R64, R144 ;  /* 0x000000409490723c */ /* 0x040ff00000001890 */
[C---:B------:R-:W-:Y:S08]  /*cf60*/  HMMA.16816.F32 R140, R148.reuse, R60, R140 ;  /* 0x0000003c948c723c */ /* 0x040ff0000000188c */
[C---:B------:R-:W-:Y:S08]  /*cf70*/  HMMA.16816.F32 R136, R148.reuse, R56, R136 ;  /* 0x000000389488723c */ /* 0x040ff00000001888 */
[C---:B------:R-:W-:Y:S08]  /*cf80*/  HMMA.16816.F32 R132, R148.reuse, R52, R132 ;  /* 0x000000349484723c */ /* 0x040ff00000001884 */
[C---:B------:R-:W-:Y:S08]  /*cf90*/  HMMA.16816.F32 R128, R148.reuse, R48, R128 ;  /* 0x000000309480723c */ /* 0x040ff00000001880 */
[C---:B------:R-:W-:Y:S08]  /*cfa0*/  HMMA.16816.F32 R124, R148.reuse, R44, R124 ;  /* 0x0000002c947c723c */ /* 0x040ff0000000187c */
[C---:B------:R-:W-:Y:S08]  /*cfb0*/  HMMA.16816.F32 R120, R148.reuse, R40, R120 ;  /* 0x000000289478723c */ /* 0x040ff00000001878 */
[C---:B0-----:R-:W-:Y:S08]  /*cfc0*/  HMMA.16816.F32 R116, R148.reuse, R36, R116 ;  /* 0x000000249474723c */ /* 0x041ff00000001874 */
[C---:B------:R-:W-:Y:S08]  /*cfd0*/  HMMA.16816.F32 R112, R148.reuse, R32, R112 ;  /* 0x000000209470723c */ /* 0x040ff00000001870 */
[C---:B-1----:R-:W-:Y:S08]  /*cfe0*/  HMMA.16816.F32 R108, R148.reuse, R28, R108 ;  /* 0x0000001c946c723c */ /* 0x042ff0000000186c */
[C---:B------:R-:W-:Y:S08]  /*cff0*/  HMMA.16816.F32 R104, R148.reuse, R24, R104 ;  /* 0x000000189468723c */ /* 0x040ff00000001868 */
[C---:B------:R-:W-:Y:S08]  /*d000*/  HMMA.16816.F32 R92, R148.reuse, R12, R92 ;  /* 0x0000000c945c723c */ /* 0x040ff0000000185c */
[C---:B------:R-:W-:Y:S01]  /*d010*/  HMMA.16816.F32 R88, R148.reuse, R8, R88 ;  /* 0x000000089458723c */ /* 0x040fe20000001858 */
[----:B--2---:R-:W0:Y:S07]  /*d020*/  LDSM.16.M88.4 R204, [R228+0x10000] ;  /* 0x01000000e4cc783b */ /* 0x004e2e0000000200 */
[----:B------:R-:W-:Y:S01]  /*d030*/  HMMA.16816.F32 R84, R148, R4, R84 ;  /* 0x000000049454723c */ /* 0x000fe20000001854 */
[----:B------:R-:W1:Y:S01]  /*d040*/  LDSM.16.M88.4 R148, [R228+0x10400] ;  /* 0x01040000e494783b */ /* 0x000e620000000200 */
[----:B------:R-:W-:-:S02]  /*d050*/  FMUL R80, R221, R80 ;  /* 0x00000050dd507220 */ /* 0x000fc40000400000 */
[C---:B------:R-:W-:Y:S02]  /*d060*/  FMUL R81, R221.reuse, R81 ;  /* 0x00000051dd517220 */ /* 0x040fe40000400000 */
[C---:B------:R-:W-:Y:S02]  /*d070*/  FMUL R82, R220.reuse, R82 ;  /* 0x00000052dc527220 */ /* 0x040fe40000400000 */
[C---:B------:R-:W-:Y:S02]  /*d080*/  FMUL R83, R220.reuse, R83 ;  /* 0x00000053dc537220 */ /* 0x040fe40000400000 */
[C---:B------:R-:W-:Y:S02]  /*d090*/  FMUL R76, R221.reuse, R76 ;  /* 0x0000004cdd4c7220 */ /* 0x040fe40000400000 */
[----:B------:R-:W-:Y:S02]  /*d0a0*/  FMUL R77, R221, R77 ;  /* 0x0000004ddd4d7220 */ /* 0x000fe40000400000 */
        /* <DEDUP_REMOVED lines=48> */
[----:B---3--:R-:W-:-:S02]  /*d3b0*/  FMUL R154, R220, R154 ;  /* 0x0000009adc9a7220 */ /* 0x008fc40000400000 */
[----:B----4-:R-:W-:Y:S01]  /*d3c0*/  FMUL R155, R220, R155 ;  /* 0x0000009bdc9b7220 */ /* 0x010fe20000400000 */
[----:B------:R-:W-:Y:S01]  /*d3d0*/  UIADD3 UR4, UP0, UR4, 0x20, URZ ;  /* 0x0000002004047890 */ /* 0x000fe2000ff1e03f */
[----:B------:R-:W-:Y:S02]  /*d3e0*/  FFMA R20, R222, R20, R218 ;  /* 0x00000014de147223 */ /* 0x000fe400000000da */
[----:B------:R-:W-:Y:S01]  /*d3f0*/  FFMA R17, R221, R17, R219 ;  /* 0x00000011dd117223 */ /* 0x000fe200000000db */
[----:B------:R2:W5:Y:S01]  /*d400*/  LDL.LU R218, [R1+0x86c] ;  /* 0x00086c0001da7983 */ /* 0x0005620000300800 */
[----:B------:R-:W-:Y:S01]  /*d410*/  FFMA R16, R220, R16, R200 ;  /* 0x00000010dc107223 */ /* 0x000fe200000000c8 */
[----:B------:R-:W-:Y:S01]  /*d420*/  HMMA.16816.F32 R80, R96, R64, R80 ;  /* 0x000000406050723c */ /* 0x000fe20000001850 */
[----:B------:R-:W-:Y:S01]  /*d430*/  IMAD.SHL.U32 R21, R21, 0x20, RZ ;  /* 0x0000002015157824 */ /* 0x000fe200078e00ff */
[----:B------:R-:W3:Y:S01]  /*d440*/  S2R R200, SR_TID.X ;  /* 0x0000000000c87919 */ /* 0x000ee20000002100 */
[----:B------:R-:W-:-:S03]  /*d450*/  UIADD3.X UR5, URZ, UR5, URZ, UP0, !UPT ;  /* 0x000000053f057290 */ /* 0x000fc600087fe43f */
[----:B------:R2:W5:Y:S02]  /*d460*/  LDL.LU R219, [R1+0x868] ;  /* 0x0008680001db7983 */ /* 0x0005640000300800 */
[----:B------:R-:W-:Y:S02]  /*d470*/  HMMA.16816.F32 R76, R96, R60, R76 ;  /* 0x0000003c604c723c */ /* 0x000fe4000000184c */
[----:B------:R2:W-:Y:S01]  /*d480*/  STL [R1+0x1c], R20 ;  /* 0x00001c1401007387 */ /* 0x0005e20000100800 */
[----:B------:R-:W-:-:S03]  /*d490*/  IADD3 R21, R21, 0x20, RZ ;  /* 0x0000002015157810 */ /* 0x000fc60007ffe0ff */
[----:B------:R2:W-:Y:S02]  /*d4a0*/  STL [R1+0x18], R17 ;  /* 0x0000181101007387 */ /* 0x0005e40000100800 */
[C---:B------:R-:W-:Y:S02]  /*d4b0*/  HMMA.16816.F32 R72, R96.reuse, R56, R72 ;  /* 0x000000386048723c */ /* 0x040fe40000001848 */
[----:B------:R2:W-:Y:S06]  /*d4c0*/  STL [R1], R227 ;  /* 0x000000e301007387 */ /* 0x0005ec0000100800 */
[C---:B------:R-:W-:Y:S01]  /*d4d0*/  HMMA.16816.F32 R68, R96.reuse, R52, R68 ;  /* 0x000000346044723c */ /* 0x040fe20000001844 */
[----:B------:R2:W-:Y:S07]  /*d4e0*/  STL [R1+0x14], R16 ;  /* 0x0000141001007387 */ /* 0x0005ee0000100800 */
[C---:B------:R-:W-:Y:S01]  /*d4f0*/  HMMA.16816.F32 R196, R96.reuse, R48, R196 ;  /* 0x0000003060c4723c */ /* 0x040fe200000018c4 */
[----:B------:R2:W-:Y:S07]  /*d500*/  STL [R1+0x4], R226 ;  /* 0x000004e201007387 */ /* 0x0005ee0000100800 */
[C---:B------:R-:W-:Y:S01]  /*d510*/  HMMA.16816.F32 R192, R96.reuse, R44, R192 ;  /* 0x0000002c60c0723c */ /* 0x040fe200000018c0 */
[----:B------:R2:W-:Y:S07]  /*d520*/  STL [R1+0xc], R225 ;  /* 0x00000ce101007387 */ /* 0x0005ee0000100800 */
[C---:B------:R-:W-:Y:S01]  /*d530*/  HMMA.16816.F32 R188, R96.reuse, R40, R188 ;  /* 0x0000002860bc723c */ /* 0x040fe200000018bc */
[----:B------:R2:W-:Y:S07]  /*d540*/  STL [R1+0x10], R224 ;  /* 0x000010e001007387 */ /* 0x0005ee0000100800 */
[C---:B------:R-:W-:Y:S08]  /*d550*/  HMMA.16816.F32 R184, R96.reuse, R36, R184 ;  /* 0x0000002460b8723c */ /* 0x040ff000000018b8 */
[C---:B------:R-:W-:Y:S08]  /*d560*/  HMMA.16816.F32 R180, R96.reuse, R32, R180 ;  /* 0x0000002060b4723c */ /* 0x040ff000000018b4 */
[C---:B------:R-:W-:Y:S08]  /*d570*/  HMMA.16816.F32 R176, R96.reuse, R28, R176 ;  /* 0x0000001c60b0723c */ /* 0x040ff000000018b0 */
[C---:B------:R-:W-:Y:S08]  /*d580*/  HMMA.16816.F32 R172, R96.reuse, R24, R172 ;  /* 0x0000001860ac723c */ /* 0x040ff000000018ac */
[C---:B------:R-:W-:Y:S08]  /*d590*/  HMMA.16816.F32 R160, R96.reuse, R12, R160 ;  /* 0x0000000c60a0723c */ /* 0x040ff000000018a0 */
[C---:B------:R-:W-:Y:S08]  /*d5a0*/  HMMA.16816.F32 R156, R96.reuse, R8, R156 ;  /* 0x00000008609c723c */ /* 0x040ff0000000189c */
[----:B------:R-:W-:Y:S01]  /*d5b0*/  HMMA.16816.F32 R152, R96, R4, R152 ;  /* 0x000000046098723c */ /* 0x000fe20000001898 */
[----:B------:R-:W-:-:S06]  /*d5c0*/  ISETP.LE.U32.AND P0, PT, R21, UR4, PT ;  /* 0x0000000415007c0c */ /* 0x000fcc000bf03070 */
[----:B------:R-:W-:-:S05]  /*d5d0*/  IMAD.U32 R4, RZ, RZ, UR5 ;  /* 0x00000005ff047e24 */ /* 0x000fca000f8e00ff */
[----:B------:R-:W-:Y:S02]  /*d5e0*/  ISETP.GE.U32.AND.EX P0, PT, R4, RZ, PT, P0 ;  /* 0x000000ff0400720c */ /* 0x000fe40003f06100 */
[----:B------:R-:W-:Y:S01]  /*d5f0*/  MOV R5, 0x20 ;  /* 0x0000002000057802 */ /* 0x000fe20000000f00 */
[----:B0-----:R-:W-:Y:S01]  /*d600*/  HMMA.16816.F32 R144, R204, R66, R144 ;  /* 0x00000042cc90723c */ /* 0x001fe20000001890 */
[----:B---3--:R-:W-:-:S03]  /*d610*/  LOP3.LUT R200, R200, 0x7f, RZ, 0xc0, !PT ;  /* 0x0000007fc8c87812 */ /* 0x008fc600078ec0ff */
[----:B------:R-:W-:Y:S01]  /*d620*/  IMAD R202, R5, c[0x0][0x1a4], R202 ;  /* 0x0000690005ca7a24 */ /* 0x000fe200078e02ca */
[----:B------:R-:W-:-:S03]  /*d630*/  SHF.L.U32 R200, R200, 0x1, RZ ;  /* 0x00000001c8c87819 */ /* 0x000fc600000006ff */
[----:B------:R-:W-:Y:S01]  /*d640*/  HMMA.16816.F32 R140, R204, R62, R140 ;  /* 0x0000003ecc8c723c */ /* 0x000fe2000000188c */
[----:B------:R-:W-:-:S07]  /*d650*/  IMAD R201, R5, c[0x0][0x1b4], R201 ;  /* 0x00006d0005c97a24 */ /* 0x000fce00078e02c9 */
[C---:B------:R-:W-:Y:S08]  /*d660*/  HMMA.16816.F32 R136, R204.reuse, R58, R136 ;  /* 0x0000003acc88723c */ /* 0x040ff00000001888 */
        /* <DEDUP_REMOVED lines=12> */
[----:B------:R-:W-:Y:S08]  /*d730*/  HMMA.16816.F32 R84, R204, R6, R84 ;  /* 0x00000006cc54723c */ /* 0x000ff00000001854 */
[C---:B-1----:R-:W-:Y:S08]  /*d740*/  HMMA.16816.F32 R80, R148.reuse, R66, R80 ;  /* 0x000000429450723c */ /* 0x042ff00000001850 */
        /* <DEDUP_REMOVED lines=14> */
[----:B------:R-:W-:Y:S01]  /*d830*/  HMMA.16816.F32 R152, R148, R6, R152 ;  /* 0x000000069498723c */ /* 0x000fe20000001898 */
[----:B--2---:R-:W-:Y:S01]  /*d840*/  @P0 CALL.REL.NOINC `(.L_x_0) ;  /* 0x0000001000000944 */ /* 0x004fe20003c00000 */
[----:B------:R-:W-:Y:S06]  /*d850*/  BRA `(.L_x_1) ;  /* 0xffff925000007947 */ /* 0x000fec000383ffff */
.L_x_0:
[----:B------:R-:W2:Y:S04]  /*d860*/  LDL.LU R12, [R1+0x1c] ;  /* 0x00001c00010c7983 */ /* 0x000ea80000300800 */
[----:B------:R-:W3:Y:S04]  /*d870*/  LDL.LU R11, [R1+0x18] ;  /* 0x00001800010b7983 */ /* 0x000ee80000300800 */
[----:B------:R-:W4:Y:S04]  /*d880*/  LDL.LU R9, [R1+0x14] ;  /* 0x0000140001097983 */ /* 0x000f280000300800 */
[----:B------:R-:W0:Y:S04]  /*d890*/  S2R R244, SR_CTAID.X ;  /* 0x0000000000f47919 */ /* 0x000e280000002500 */
[----:B------:R-:W1:Y:S04]  /*d8a0*/  S2R R246, SR_TID.X ;  /* 0x0000000000f67919 */ /* 0x000e680000002100 */
[----:B------:R-:W1:Y:S04]  /*d8b0*/  S2R R245, SR_CTAID.Y ;  /* 0x0000000000f57919 */ /* 0x000e680000002600 */
[----:B------:R-:W1:Y:S01]  /*d8c0*/  S2R R13, SR_TID.X ;  /* 0x00000000000d7919 */ /* 0x000e620000002100 */
[----:B0-----:R-:W-:-:S04]  /*d8d0*/  SHF.L.U32 R244, R244, 0x5, RZ ;  /* 0x00000005f4f47819 */ /* 0x001fc800000006ff */
[----:B-1----:R-:W-:Y:S01]  /*d8e0*/  LOP3.LUT R244, R244, 0x1f, R246, 0xf8, !PT ;  /* 0x0000001ff4f47812 */ /* 0x002fe200078ef8f6 */
[C---:B------:R-:W-:Y:S01]  /*d8f0*/  IMAD.SHL.U32 R3, R246.reuse, 0x20, RZ ;  /* 0x00000020f6037824 */ /* 0x040fe200078e00ff */
[C---:B------:R-:W-:Y:S01]  /*d900*/  LOP3.LUT R0, R246.reuse, 0x40, RZ, 0xc0, !PT ;  /* 0x00000040f6007812 */ /* 0x040fe200078ec0ff */
[C---:B------:R-:W-:Y:S01]  /*d910*/  IMAD.SHL.U32 R7, R246.reuse, 0x10, RZ ;  /* 0x00000010f6077824 */ /* 0x040fe200078e00ff */
[----:B------:R-:W-:Y:S01]  /*d920*/  LOP3.LUT R239, R246, 0x18, RZ, 0xc0, !PT ;  /* 0x00000018f6ef7812 */ /* 0x000fe200078ec0ff */
[----:B------:R-:W-:Y:S01]  /*d930*/  IMAD R2, R245, c[0x0][0x1c0], RZ ;  /* 0x00007000f5027a24 */ /* 0x000fe200078e02ff */
[----:B------:R-:W-:Y:S01]  /*d940*/  LOP3.LUT R6, R3, 0xc60, RZ, 0xc0, !PT ;  /* 0x00000c6003067812 */ /* 0x000fe200078ec0ff */
[----:B------:R-:W-:Y:S01]  /*d950*/  IMAD R4, R244, c[0x0][0x1c4], RZ ;  /* 0x00007100f4047a24 */ /* 0x000fe200078e02ff */
[----:B------:R-:W-:Y:S01]  /*d960*/  SHF.R.U32.HI R8, RZ, 0x1, R0 ;  /* 0x00000001ff087819 */ /* 0x000fe20000011600 */
[C---:B------:R-:W-:Y:S01]  /*d970*/  IMAD.HI R3, R2.reuse, 0x2, RZ ;  /* 0x0000000202037827 */ /* 0x040fe200078e02ff */
[----:B------:R-:W-:-:S02]  /*d980*/  SHF.L.U32 R0, R2, 0x1, RZ ;  /* 0x0000000102007819 */ /* 0x000fc400000006ff */
[----:B------:R-:W-:Y:S01]  /*d990*/  LOP3.LUT R10, R7, 0x70, RZ, 0xc0, !PT ;  /* 0x00000070070a7812 */ /* 0x000fe200078ec0ff */
[C---:B------:R-:W-:Y:S01]  /*d9a0*/  IMAD.SHL.U32 R5, R4.reuse, 0x2, RZ ;  /* 0x0000000204057824 */ /* 0x040fe200078e00ff */
[----:B------:R-:W-:Y:S01]  /*d9b0*/  LEA R7, R239, R6, 0x9 ;  /* 0x00000006ef077211 */ /* 0x000fe200078e48ff */
[----:B------:R-:W-:Y:S01]  /*d9c0*/  IMAD.HI R6, R4, 0x2, RZ ;  /* 0x0000000204067827 */ /* 0x000fe200078e02ff */
[----:B------:R-:W-:Y:S01]  /*d9d0*/  LOP3.LUT R15, R13, 0x1c, RZ, 0xc0, !PT ;  /* 0x0000001c0d0f7812 */ /* 0x000fe200078ec0ff */
[----:B------:R-:W-:Y:S01]  /*d9e0*/  BAR.SYNC.DEFER_BLOCKING 0x0 ;  /* 0x0000000000007b1d */ /* 0x000fe20000010000 */
[----:B------:R-:W-:Y:S01]  /*d9f0*/  IADD3 R2, P0, P1, R5, c[0x0][0x178], R0 ;  /* 0x00005e0005027a10 */ /* 0x000fe2000791e000 */
[C---:B------:R-:W-:Y:S01]  /*da00*/  IMAD.SHL.U32 R14, R13.reuse, 0x800, RZ ;  /* 0x000008000d0e7824 */ /* 0x040fe200078e00ff */
[----:B------:R-:W-:Y:S02]  /*da10*/  LOP3.LUT R13, R13, 0x3f, RZ, 0xc0, !PT ;  /* 0x0000003f0d0d7812 */ /* 0x000fe400078ec0ff */
[----:B------:R-:W-:-:S02]  /*da20*/  IADD3.X R3, R6, c[0x0][0x17c], R3, P0, P1 ;  /* 0x00005f0006037a10 */ /* 0x000fc400007e2403 */
[----:B------:R-:W-:Y:S02]  /*da30*/  LOP3.LUT R14, R14, 0x3000, RZ, 0xc0, !PT ;  /* 0x000030000e0e7812 */ /* 0x000fe400078ec0ff */
[----:B------:R-:W-:Y:S02]  /*da40*/  SHF.L.U32 R15, R15, 0x2, RZ ;  /* 0x000000020f0f7819 */ /* 0x000fe400000006ff */
[----:B------:R-:W-:Y:S01]  /*da50*/  LEA.HI R239, R239, R10, RZ, 0x1f ;  /* 0x0000000aefef7211 */ /* 0x000fe200078ff8ff */
[----:B------:R-:W-:Y:S01]  /*da60*/  IMAD R13, R13, 0x10, R14 ;  /* 0x000000100d0d7824 */ /* 0x000fe200078e020e */
[----:B------:R-:W-:Y:S01]  /*da70*/  LOP3.LUT R4, R7, R15, RZ, 0x3c, !PT ;  /* 0x0000000f07047212 */ /* 0x000fe200078e3cff */
[----:B------:R-:W-:-:S03]  /*da80*/  IMAD.MOV.U32 R10, RZ, RZ, R90 ;  /* 0x000000ffff0a7224 */ /* 0x000fc600078e005a */
[----:B------:R-:W-:Y:S01]  /*da90*/  LOP3.LUT R0, R13, R8, RZ, 0x3c, !PT ;  /* 0x000000080d007212 */ /* 0x000fe200078e3cff */
[----:B------:R-:W-:Y:S01]  /*daa0*/  IMAD.MOV.U32 R8, RZ, RZ, R98 ;  /* 0x000000ffff087224 */ /* 0x000fe200078e0062 */
[----:B------:R-:W-:Y:S02]  /*dab0*/  MOV R13, R68 ;  /* 0x00000044000d7202 */ /* 0x000fe40000000f00 */
[----:B----4-:R-:W-:Y:S01]  /*dac0*/  MOV R16, R9 ;  /* 0x0000000900107202 */ /* 0x010fe20000000f00 */
[----:B---3--:R-:W-:Y:S01]  /*dad0*/  IMAD.MOV.U32 R14, RZ, RZ, R11 ;  /* 0x000000ffff0e7224 */ /* 0x008fe200078e000b */
[----:B--2---:R-:W-:Y:S01]  /*dae0*/  MOV R15, R12 ;  /* 0x0000000c000f7202 */ /* 0x004fe20000000f00 */
[----:B------:R-:W-:Y:S01]  /*daf0*/  IMAD.MOV.U32 R12, RZ, RZ, R87 ;  /* 0x000000ffff0c7224 */ /* 0x000fe200078e0057 */
[----:B------:R-:W-:Y:S01]  /*db00*/  MOV R9, R94 ;  /* 0x0000005e00097202 */ /* 0x000fe20000000f00 */
[----:B------:R-:W-:Y:S01]  /*db10*/  IMAD.MOV.U32 R21, RZ, RZ, R16 ;  /* 0x000000ffff157224 */ /* 0x000fe200078e0010 */
[----:B------:R-:W-:-:S02]  /*db20*/  FSETP.GT.AND P4, PT, |R14|, 8.50705917302346158658e+37, PT ;  /* 0x7e8000000e00780b */ /* 0x000fc40003f84200 */
[----:B------:R-:W-:Y:S01]  /*db30*/  MOV R11, R91 ;  /* 0x0000005b000b7202 */ /* 0x000fe20000000f00 */
[C---:B------:R-:W-:Y:S01]  /*db40*/  FMUL R240, R21.reuse, 8388608 ;  /* 0x4b00000015f07820 */ /* 0x040fe20000400000 */
[C---:B------:R-:W-:Y:S02]  /*db50*/  FSETP.GT.AND P1, PT, |R21|.reuse, 8.50705917302346158658e+37, PT ;  /* 0x7e8000001500780b */ /* 0x040fe40003f24200 */
[C---:B------:R-:W-:Y:S02]  /*db60*/  FSETP.GEU.AND P2, PT, |R21|.reuse, 1.175494350822287508e-38, PT ;  /* 0x008000001500780b */ /* 0x040fe40003f4e200 */
[----:B------:R-:W-:-:S04]  /*db70*/  FSETP.GEU.AND P0, PT, R21, 1.175494350822287508e-38, PT ;  /* 0x008000001500780b */ /* 0x000fc80003f0e000 */
[----:B------:R-:W-:-:S05]  /*db80*/  FSEL R240, R240, R21, !P0 ;  /* 0x00000015f0f07208 */ /* 0x000fca0004000000 */
[----:B------:R-:W-:Y:S02]  /*db90*/  @P1 FMUL R21, R21, 0.25 ;  /* 0x3e80000015151820 */ /* 0x000fe40000400000 */
[----:B------:R-:W-:Y:S02]  /*dba0*/  @P1 FMUL R158, R158, 0.25 ;  /* 0x3e8000009e9e1820 */ /* 0x000fe40000400000 */
[----:B------:R-:W-:Y:S02]  /*dbb0*/  @!P2 FMUL R21, R21, 16777216 ;  /* 0x4b8000001515a820 */ /* 0x000fe40000400000 */
[----:B------:R-:W-:Y:S01]  /*dbc0*/  @!P2 FMUL R158, R158, 16777216 ;  /* 0x4b8000009e9ea820 */ /* 0x000fe20000400000 */
[----:B------:R-:W-:Y:S01]  /*dbd0*/  FSETP.GEU.AND P6, PT, |R14|, 1.175494350822287508e-38, PT ;  /* 0x008000000e00780b */ /* 0x000fe20003fce200 */
[----:B------:R-:W-:Y:S02]  /*dbe0*/  @P1 FMUL R155, R155, 0.25 ;  /* 0x3e8000009b9b1820 */ /* 0x000fe40000400000 */
[----:B------:R-:W0:Y:S01]  /*dbf0*/  MUFU.RCP R21, R21 ;  /* 0x0000001500157308 */ /* 0x000e220000001000 */
[----:B------:R-:W-:-:S02]  /*dc00*/  @P1 FMUL R154, R154, 0.25 ;  /* 0x3e8000009a9a1820 */ /* 0x000fc40000400000 */
[----:B------:R-:W-:Y:S02]  /*dc10*/  @P1 FMUL R159, R159, 0.25 ;  /* 0x3e8000009f9f1820 */ /* 0x000fe40000400000 */
[----:B------:R-:W-:Y:S02]  /*dc20*/  @P1 FMUL R163, R163, 0.25 ;  /* 0x3e800000a3a31820 */ /* 0x000fe40000400000 */
[----:B------:R-:W-:Y:S02]  /*dc30*/  @P1 FMUL R162, R162, 0.25 ;  /* 0x3e800000a2a21820 */ /* 0x000fe40000400000 */
[----:B------:R-:W-:Y:S02]  /*dc40*/  @P1 FMUL R167, R167, 0.25 ;  /* 0x3e800000a7a71820 */ /* 0x000fe40000400000 */
[----:B------:R-:W-:Y:S02]  /*dc50*/  @P1 FMUL R166, R166, 0.25 ;  /* 0x3e800000a6a61820 */ /* 0x000fe40000400000 */
[----:B------:R-:W-:-:S02]  /*dc60*/  @P1 FMUL R171, R171, 0.25 ;  /* 0x3e800000abab1820 */ /* 0x000fc40000400000 */
[----:B------:R-:W-:Y:S02]  /*dc70*/  @P1 FMUL R170, R170, 0.25 ;  /* 0x3e800000aaaa1820 */ /* 0x000fe40000400000 */
[----:B0-----:R-:W-:Y:S02]  /*dc80*/  FMUL R49, R21, R158 ;  /* 0x0000009e15317220 */ /* 0x001fe40000400000 */
[----:B------:R-:W2:Y:S01]  /*dc90*/  LDL.LU R158, [R1+0x20] ;  /* 0x00002000019e7983 */ /* 0x000ea20000300800 */
[----:B------:R-:W-:Y:S02]  /*dca0*/  @P1 FMUL R175, R175, 0.25 ;  /* 0x3e800000afaf1820 */ /* 0x000fe40000400000 */
[----:B------:R-:W-:Y:S02]  /*dcb0*/  @P1 FMUL R174, R174, 0.25 ;  /* 0x3e800000aeae1820 */ /* 0x000fe40000400000 */
[----:B------:R-:W-:Y:S02]  /*dcc0*/  @P1 FMUL R179, R179, 0.25 ;  /* 0x3e800000b3b31820 */ /* 0x000fe40000400000 */
        /* <DEDUP_REMOVED lines=18> */
[----:B------:R-:W-:Y:S01]  /*ddf0*/  @P1 FMUL R82, R82, 0.25 ;  /* 0x3e80000052521820 */ /* 0x000fe20000400000 */
[C---:B------:R-:W-:Y:S01]  /*de00*/  FSETP.GEU.AND P1, PT, R14.reuse, 1.175494350822287508e-38, PT ;  /* 0x008000000e00780b */ /* 0x040fe20003f2e000 */
[----:B------:R-:W-:Y:S01]  /*de10*/  FMUL R241, R14, 8388608 ;  /* 0x4b0000000ef17820 */ /* 0x000fe20000400000 */
[----:B------:R-:W-:Y:S01]  /*de20*/  FSETP.GT.AND P3, PT, |R15|, 8.50705917302346158658e+37, PT ;  /* 0x7e8000000f00780b */ /* 0x000fe20003f64200 */
[----:B------:R-:W-:-:S02]  /*de30*/  @P4 FMUL R153, R153, 0.25 ;  /* 0x3e80000099994820 */ /* 0x000fc40000400000 */
[----:B------:R-:W-:Y:S01]  /*de40*/  @P4 FMUL R152, R152, 0.25 ;  /* 0x3e80000098984820 */ /* 0x000fe20000400000 */
[----:B------:R-:W-:Y:S01]  /*de50*/  FSEL R241, R241, R14, !P1 ;  /* 0x0000000ef1f17208 */ /* 0x000fe20004800000 */
[----:B------:R-:W-:Y:S02]  /*de60*/  @P4 FMUL R14, R14, 0.25 ;  /* 0x3e8000000e0e4820 */ /* 0x000fe40000400000 */
[----:B------:R-:W-:Y:S02]  /*de70*/  @P4 FMUL R157, R157, 0.25 ;  /* 0x3e8000009d9d4820 */ /* 0x000fe40000400000 */
[----:B------:R-:W-:Y:S02]  /*de80*/  @!P6 FMUL R14, R14, 16777216 ;  /* 0x4b8000000e0ee820 */ /* 0x000fe40000400000 */
        /* <DEDUP_REMOVED lines=28> */
[----:B------:R-:W-:Y:S01]  /*e050*/  @P4 FMUL R80, R80, 0.25 ;  /* 0x3e80000050504820 */ /* 0x000fe20000400000 */
[----:B------:R-:W0:Y:S01]  /*e060*/  MUFU.RCP R14, R14 ;  /* 0x0000000e000e7308 */ /* 0x000e220000001000 */
[----:B------:R-:W-:Y:S02]  /*e070*/  @!P6 FMUL R153, R153, 16777216 ;  /* 0x4b8000009999e820 */ /* 0x000fe40000400000 */
[----:B------:R-:W-:Y:S02]  /*e080*/  @!P6 FMUL R152, R152, 16777216 ;  /* 0x4b8000009898e820 */ /* 0x000fe40000400000 */
[----:B------:R-:W-:-:S02]  /*e090*/  @!P6 FMUL R157, R157, 16777216 ;  /* 0x4b8000009d9de820 */ /* 0x000fc40000400000 */
[----:B------:R-:W-:Y:S02]  /*e0a0*/  @!P6 FMUL R156, R156, 16777216 ;  /* 0x4b8000009c9ce820 */ /* 0x000fe40000400000 */
[----:B------:R-:W-:Y:S02]  /*e0b0*/  @!P6 FMUL R161, R161, 16777216 ;  /* 0x4b800000a1a1e820 */ /* 0x000fe40000400000 */
[----:B------:R-:W-:Y:S02]  /*e0c0*/  @!P6 FMUL R160, R160, 16777216 ;  /* 0x4b800000a0a0e820 */ /* 0x000fe40000400000 */
        /* <DEDUP_REMOVED lines=25> */
[----:B------:R-:W-:Y:S01]  /*e260*/  @!P6 FMUL R80, R80, 16777216 ;  /* 0x4b8000005050e820 */ /* 0x000fe20000400000 */
[----:B------:R-:W-:Y:S01]  /*e270*/  FSETP.GEU.AND P6, PT, |R15|, 1.175494350822287508e-38, PT ;  /* 0x008000000f00780b */ /* 0x000fe20003fce200 */
        /* <DEDUP_REMOVED lines=30> */
[----:B------:R-:W-:Y:S01]  /*e460*/  @!P2 FMUL R82, R82, 16777216 ;  /* 0x4b8000005252a820 */ /* 0x000fe20000400000 */
[C---:B------:R-:W-:Y:S01]  /*e470*/  FSETP.GEU.AND P2, PT, R15.reuse, 1.175494350822287508e-38, PT ;  /* 0x008000000f00780b */ /* 0x040fe20003f4e000 */
[----:B------:R-:W-:-:S02]  /*e480*/  FMUL R242, R15, 8388608 ;  /* 0x4b0000000ff27820 */ /* 0x000fc40000400000 */
[----:B------:R-:W-:Y:S02]  /*e490*/  @P3 FMUL R12, R12, 0.25 ;  /* 0x3e8000000c0c3820 */ /* 0x000fe40000400000 */
[----:B------:R-:W-:Y:S01]  /*e4a0*/  @P3 FMUL R86, R86, 0.25 ;  /* 0x3e80000056563820 */ /* 0x000fe20000400000 */
[----:B------:R-:W-:Y:S01]  /*e4b0*/  FSEL R242, R242, R15, !P2 ;  /* 0x0000000ff2f27208 */ /* 0x000fe20005000000 */
        /* <DEDUP_REMOVED lines=31> */
[----:B--2---:R-:W-:Y:S01]  /*e6b0*/  FSETP.GT.AND P3, PT, |R158|, 8.50705917302346158658e+37, PT ;  /* 0x7e8000009e00780b */ /* 0x004fe20003f64200 */
[----:B------:R-:W-:Y:S02]  /*e6c0*/  @!P6 FMUL R15, R15, 16777216 ;  /* 0x4b8000000f0fe820 */ /* 0x000fe40000400000 */
[----:B------:R-:W-:Y:S02]  /*e6d0*/  FMUL R42, R21, R154 ;  /* 0x0000009a152a7220 */ /* 0x000fe40000400000 */
[----:B0-----:R-:W-:-:S02]  /*e6e0*/  FMUL R154, R14, R13 ;  /* 0x0000000d0e9a7220 */ /* 0x001fc40000400000 */
[----:B------:R-:W-:Y:S01]  /*e6f0*/  @!P6 FMUL R12, R12, 16777216 ;  /* 0x4b8000000c0ce820 */ /* 0x000fe20000400000 */
[----:B------:R-:W0:Y:S01]  /*e700*/  MUFU.RCP R13, R15 ;  /* 0x0000000f000d7308 */ /* 0x000e220000001000 */
        /* <DEDUP_REMOVED lines=30> */
[----:B------:R-:W-:Y:S01]  /*e8f0*/  @!P6 FMUL R146, R146, 16777216 ;  /* 0x4b8000009292e820 */ /* 0x000fe20000400000 */
[C---:B------:R-:W-:Y:S01]  /*e900*/  FSETP.GEU.AND P6, PT, |R158|.reuse, 1.175494350822287508e-38, PT ;  /* 0x008000009e00780b */ /* 0x040fe20003fce200 */
[C---:B------:R-:W-:Y:S01]  /*e910*/  FMUL R243, R158.reuse, 8388608 ;  /* 0x4b0000009ef37820 */ /* 0x040fe20000400000 */
[----:B------:R-:W-:Y:S01]  /*e920*/  FSETP.GEU.AND P4, PT, R158, 1.175494350822287508e-38, PT ;  /* 0x008000009e00780b */ /* 0x000fe20003f8e000 */
[----:B------:R-:W1:Y:S01]  /*e930*/  S2R R204, SR_TID.X ;  /* 0x0000000000cc7919 */ /* 0x000e620000002100 */
[----:B------:R-:W-:Y:S02]  /*e940*/  FMUL R16, R14, R76 ;  /* 0x0000004c0e107220 */ /* 0x000fe40000400000 */
[----:B------:R-:W-:Y:S01]  /*e950*/  FSEL R243, R243, R158, !P4 ;  /* 0x0000009ef3f37208 */ /* 0x000fe20006000000 */
[----:B------:R-:W-:-:S02]  /*e960*/  @P3 FMUL R158, R158, 0.25 ;  /* 0x3e8000009e9e3820 */ /* 0x000fc40000400000 */
[----:B0-----:R-:W-:Y:S02]  /*e970*/  FMUL R76, R13, R8 ;  /* 0x000000080d4c7220 */ /* 0x001fe40000400000 */
[----:B------:R-:W-:Y:S02]  /*e980*/  FMUL R47, R21, R159 ;  /* 0x0000009f152f7220 */ /* 0x000fe40000400000 */
[----:B------:R-:W-:Y:S02]  /*e990*/  @!P6 FMUL R158, R158, 16777216 ;  /* 0x4b8000009e9ee820 */ /* 0x000fe40000400000 */
[----:B------:R-:W-:Y:S02]  /*e9a0*/  FMUL R55, R14, R156 ;  /* 0x0000009c0e377220 */ /* 0x000fe40000400000 */
[----:B------:R-:W0:Y:S01]  /*e9b0*/  MUFU.RCP R8, R158 ;  /* 0x0000009e00087308 */ /* 0x000e220000001000 */
        /* <DEDUP_REMOVED lines=22> */
[----:B------:R-:W-:Y:S02]  /*eb20*/  @!P6 FMUL R96, R96, 16777216 ;  /* 0x4b8000006060e820 */ /* 0x000fe40000400000 */
[C---:B------:R-:W-:Y:S02]  /*eb30*/  FMUL R20, R14.reuse, R77 ;  /* 0x0000004d0e147220 */ /* 0x040fe40000400000 */
[----:B------:R-:W-:Y:S02]  /*eb40*/  FMUL R159, R14, R80 ;  /* 0x000000500e9f7220 */ /* 0x000fe40000400000 */
[----:B------:R-:W-:-:S02]  /*eb50*/  @P3 FMUL R104, R104, 0.25 ;  /* 0x3e80000068683820 */ /* 0x000fc40000400000 */
[----:B------:R-:W-:Y:S02]  /*eb60*/  @!P6 FMUL R105, R105, 16777216 ;  /* 0x4b8000006969e820 */ /* 0x000fe40000400000 */
[----:B------:R-:W-:Y:S02]  /*eb70*/  @!P6 FMUL R112, R112, 16777216 ;  /* 0x4b8000007070e820 */ /* 0x000fe40000400000 */
[----:B------:R-:W-:Y:S02]  /*eb80*/  FMUL R25, R21, R70 ;  /* 0x0000004615197220 */ /* 0x000fe40000400000 */
[----:B------:R-:W-:Y:S02]  /*eb90*/  FMUL R156, R14, R73 ;  /* 0x000000490e9c7220 */ /* 0x000fe40000400000 */
[C---:B------:R-:W-:Y:S02]  /*eba0*/  FMUL R77, R13.reuse, R103 ;  /* 0x000000670d4d7220 */ /* 0x040fe40000400000 */
[----:B------:R-:W-:-:S02]  /*ebb0*/  FMUL R80, R13, R107 ;  /* 0x0000006b0d507220 */ /* 0x000fc40000400000 */
        /* <DEDUP_REMOVED lines=26> */
[C---:B------:R-:W-:Y:S02]  /*ed60*/  FMUL R46, R21.reuse, R155 ;  /* 0x0000009b152e7220 */ /* 0x040fe40000400000 */
[C---:B------:R-:W-:Y:S02]  /*ed70*/  FMUL R6, R21.reuse, R163 ;  /* 0x000000a315067220 */ /* 0x040fe40000400000 */
[C---:B------:R-:W-:Y:S02]  /*ed80*/  FMUL R45, R21.reuse, R162 ;  /* 0x000000a2152d7220 */ /* 0x040fe40000400000 */
[----:B------:R-:W-:-:S02]  /*ed90*/  FMUL R7, R21, R167 ;  /* 0x000000a715077220 */ /* 0x000fc40000400000 */
[C---:B------:R-:W-:Y:S02]  /*eda0*/  FMUL R52, R21.reuse, R166 ;  /* 0x000000a615347220 */ /* 0x040fe40000400000 */
[C---:B------:R-:W-:Y:S02]  /*edb0*/  FMUL R5, R21.reuse, R171 ;  /* 0x000000ab15057220 */ /* 0x040fe40000400000 */
        /* <DEDUP_REMOVED lines=20> */
[----:B------:R-:W-:Y:S02]  /*ef00*/  FMUL R17, R21, R83 ;  /* 0x0000005315117220 */ /* 0x000fe40000400000 */
[----:B------:R-:W-:-:S02]  /*ef10*/  FMUL R54, R14, R153 ;  /* 0x000000990e367220 */ /* 0x000fc40000400000 */
[----:B------:R-:W-:Y:S02]  /*ef20*/  FMUL R53, R14, R157 ;  /* 0x0000009d0e357220 */ /* 0x000fe40000400000 */
        /* <DEDUP_REMOVED lines=10> */
[----:B------:R-:W-:Y:S01]  /*efd0*/  @!P6 FMUL R88, R88, 16777216 ;  /* 0x4b8000005858e820 */ /* 0x000fe20000400000 */
[----:B-1----:R-:W-:Y:S01]  /*efe0*/  SHF.R.U32.HI R162, RZ, 0x5, R204 ;  /* 0x00000005ffa27819 */ /* 0x002fe200000116cc */
[----:B------:R-:W-:-:S02]  /*eff0*/  FMUL R21, R21, R82 ;  /* 0x0000005215157220 */ /* 0x000fc40000400000 */
[C---:B------:R-:W-:Y:S02]  /*f000*/  FMUL R56, R14.reuse, R152 ;  /* 0x000000980e387220 */ /* 0x040fe40000400000 */
[C---:B------:R-:W-:Y:S02]  /*f010*/  FMUL R153, R14.reuse, R69 ;  /* 0x000000450e997220 */ /* 0x040fe40000400000 */
[C---:B------:R-:W-:Y:S02]  /*f020*/  FMUL R155, R14.reuse, R72 ;  /* 0x000000480e9b7220 */ /* 0x040fe40000400000 */
[----:B------:R-:W-:Y:S02]  /*f030*/  FMUL R157, R14, R81 ;  /* 0x000000510e9d7220 */ /* 0x000fe40000400000 */
[C---:B------:R-:W-:Y:S02]  /*f040*/  FMUL R74, R13.reuse, R99 ;  /* 0x000000630d4a7220 */ /* 0x040fe40000400000 */
[----:B------:R-:W-:-:S02]  /*f050*/  FMUL R79, R13, R106 ;  /* 0x0000006a0d4f7220 */ /* 0x000fc40000400000 */
[----:B------:R-:W-:Y:S02]  /*f060*/  FMUL R86, R13, R114 ;  /* 0x000000720d567220 */ /* 0x000fe40000400000 */
[----:B------:R-:W-:Y:S02]  /*f070*/  @!P6 FMUL R97, R97, 16777216 ;  /* 0x4b8000006161e820 */ /* 0x000fe40000400000 */
[----:B0-----:R-:W-:Y:S02]  /*f080*/  FMUL R95, R8, R96 ;  /* 0x00000060085f7220 */ /* 0x001fe40000400000 */
        /* <DEDUP_REMOVED lines=35> */
[----:B------:R-:W-:Y:S02]  /*f2c0*/  FMUL R147, R13, R147 ;  /* 0x000000930d937220 */ /* 0x000fe40000400000 */
[----:B------:R-:W-:Y:S02]  /*f2d0*/  @!P6 FMUL R104, R104, 16777216 ;  /* 0x4b8000006868e820 */ /* 0x000fe40000400000 */
[C---:B------:R-:W-:Y:S02]  /*f2e0*/  FMUL R96, R8.reuse, R105 ;  /* 0x0000006908607220 */ /* 0x040fe40000400000 */
[----:B------:R-:W-:-:S02]  /*f2f0*/  FMUL R99, R8, R112 ;  /* 0x0000007008637220 */ /* 0x000fc40000400000 */
        /* <DEDUP_REMOVED lines=25> */
[----:B------:R-:W-:Y:S01]  /*f490*/  FMUL R136, R8, R136 ;  /* 0x0000008808887220 */ /* 0x000fe20000400000 */
[----:B------:R-:W-:Y:S01]  /*f4a0*/  F2FP.PACK_AB R32, R32, R107 ;  /* 0x0000006b2020723e */ /* 0x000fe200000000ff */
[C---:B------:R-:W-:Y:S01]  /*f4b0*/  FMUL R89, R8.reuse, R88 ;  /* 0x0000005808597220 */ /* 0x040fe20000400000 */
[----:B------:R-:W-:Y:S01]  /*f4c0*/  F2FP.PACK_AB R33, R33, R138 ;  /* 0x0000008a2121723e */ /* 0x000fe200000000ff */
[----:B------:R-:W-:Y:S01]  /*f4d0*/  FMUL R88, R8, R97 ;  /* 0x0000006108587220 */ /* 0x000fe20000400000 */
[----:B------:R-:W-:Y:S01]  /*f4e0*/  F2FP.PACK_AB R34, R34, R103 ;  /* 0x000000672222723e */ /* 0x000fe200000000ff */
[C---:B------:R-:W-:Y:S01]  /*f4f0*/  FMUL R97, R8.reuse, R104 ;  /* 0x0000006808617220 */ /* 0x040fe20000400000 */
[----:B------:R-:W-:Y:S01]  /*f500*/  F2FP.PACK_AB R35, R35, R122 ;  /* 0x0000007a2323723e */ /* 0x000fe200000000ff */
[----:B------:R-:W-:Y:S01]  /*f510*/  FMUL R85, R8, R85 ;  /* 0x0000005508557220 */ /* 0x000fe20000400000 */
[----:B------:R-:W-:Y:S01]  /*f520*/  SGXT.U32 R162, R162, 0x2 ;  /* 0x00000002a2a2781a */ /* 0x000fe20000000000 */
[----:B------:R-:W-:Y:S01]  /*f530*/  FMUL R84, R8, R84 ;  /* 0x0000005408547220 */ /* 0x000fe20000400000 */
[----:B------:R-:W-:Y:S01]  /*f540*/  F2FP.PACK_AB R24, R24, R21 ;  /* 0x000000151818723e */ /* 0x000fe200000000ff */
[----:B------:R-:W-:Y:S01]  /*f550*/  FMUL R93, R8, R93 ;  /* 0x0000005d085d7220 */ /* 0x000fe20000400000 */
[----:B------:R-:W-:Y:S01]  /*f560*/  F2FP.PACK_AB R28, R28, R17 ;  /* 0x000000111c1c723e */ /* 0x000fe200000000ff */
[C---:B------:R-:W-:Y:S01]  /*f570*/  FMUL R92, R8.reuse, R92 ;  /* 0x0000005c085c7220 */ /* 0x040fe20000400000 */
[----:B------:R-:W-:Y:S01]  /*f580*/  F2FP.PACK_AB R25, R25, R22 ;  /* 0x000000161919723e */ /* 0x000fe200000000ff */
[C---:B------:R-:W-:Y:S01]  /*f590*/  FMUL R101, R8.reuse, R101 ;  /* 0x0000006508657220 */ /* 0x040fe20000400000 */
[----:B------:R-:W-:Y:S01]  /*f5a0*/  F2FP.PACK_AB R29, R29, R18 ;  /* 0x000000121d1d723e */ /* 0x000fe200000000ff */
[----:B------:R-:W-:Y:S01]  /*f5b0*/  FMUL R100, R8, R100 ;  /* 0x0000006408647220 */ /* 0x000fe20000400000 */
[----:B------:R-:W-:Y:S01]  /*f5c0*/  F2FP.PACK_AB R30, R30, R19 ;  /* 0x000000131e1e723e */ /* 0x000fe200000000ff */
[----:B------:R-:W-:Y:S01]  /*f5d0*/  FMUL R109, R8, R109 ;  /* 0x0000006d086d7220 */ /* 0x000fe20000400000 */
[----:B------:R-:W-:Y:S01]  /*f5e0*/  F2FP.PACK_AB R12, R12, R145 ;  /* 0x000000910c0c723e */ /* 0x000fe200000000ff */
[----:B------:R-:W-:Y:S01]  /*f5f0*/  FMUL R108, R8, R108 ;  /* 0x0000006c086c7220 */ /* 0x000fe20000400000 */
[----:B------:R-:W-:Y:S01]  /*f600*/  F2FP.PACK_AB R36, R36, R147 ;  /* 0x000000932424723e */ /* 0x000fe200000000ff */
[----:B------:R-:W-:Y:S01]  /*f610*/  FMUL R104, R8, R113 ;  /* 0x0000007108687220 */ /* 0x000fe20000400000 */
[----:B------:R-:W-:-:S02]  /*f620*/  F2FP.PACK_AB R8, R140, R111 ;  /* 0x0000006f8c08723e */ /* 0x000fc400000000ff */
[----:B------:R-:W-:Y:S02]  /*f630*/  F2FP.PACK_AB R9, R9, R136 ;  /* 0x000000880909723e */ /* 0x000fe400000000ff */
[----:B------:R-:W-:Y:S02]  /*f640*/  F2FP.PACK_AB R13, R13, R112 ;  /* 0x000000700d0d723e */ /* 0x000fe400000000ff */
[----:B------:R-:W-:Y:S02]  /*f650*/  F2FP.PACK_AB R37, R37, R114 ;  /* 0x000000722525723e */ /* 0x000fe400000000ff */
[----:B------:R-:W-:Y:S02]  /*f660*/  F2FP.PACK_AB R10, R10, R105 ;  /* 0x000000690a0a723e */ /* 0x000fe400000000ff */
[----:B------:R-:W-:Y:S02]  /*f670*/  F2FP.PACK_AB R14, R14, R129 ;  /* 0x000000810e0e723e */ /* 0x000fe400000000ff */
        /* <DEDUP_REMOVED lines=14> */
[----:B------:R-:W-:Y:S01]  /*f760*/  F2FP.PACK_AB R31, R31, R90 ;  /* 0x0000005a1f1f723e */ /* 0x000fe200000000ff */
[----:B------:R0:W-:Y:S01]  /*f770*/  STS.128 [R4+0x80], R32 ;  /* 0x0000802004007388 */ /* 0x0001e20000000c00 */
[----:B------:R-:W-:-:S03]  /*f780*/  MOV R195, c[0x0][0x1c8] ;  /* 0x0000720000c37a02 */ /* 0x000fc60000000f00 */
[----:B------:R-:W-:Y:S04]  /*f790*/  STS.128 [R4], R8 ;  /* 0x0000000804007388 */ /* 0x000fe80000000c00 */
[----:B------:R-:W-:Y:S04]  /*f7a0*/  STS.128 [R4+0x200], R12 ;  /* 0x0002000c04007388 */ /* 0x000fe80000000c00 */
[----:B------:R1:W-:Y:S01]  /*f7b0*/  STS.128 [R4+0x280], R36 ;  /* 0x0002802404007388 */ /* 0x0003e20000000c00 */
[----:B0-----:R-:W-:-:S03]  /*f7c0*/  IMAD R32, R162, c[0x0][0x1c8], RZ ;  /* 0x00007200a2207a24 */ /* 0x001fc600078e02ff */
[----:B------:R-:W-:Y:S04]  /*f7d0*/  STS.128 [R4+0x100], R16 ;  /* 0x0001001004007388 */ /* 0x000fe80000000c00 */
[----:B------:R-:W-:Y:S01]  /*f7e0*/  STS.128 [R4+0x300], R20 ;  /* 0x0003001404007388 */ /* 0x000fe20000000c00 */
[----:B------:R-:W-:-:S03]  /*f7f0*/  IMAD R34, R195, 0x4, R32 ;  /* 0x00000004c3227824 */ /* 0x000fc600078e0220 */
[----:B------:R0:W-:Y:S04]  /*f800*/  STS.128 [R4+0x180], R24 ;  /* 0x0001801804007388 */ /* 0x0001e80000000c00 */
[----:B------:R2:W-:Y:S04]  /*f810*/  STS.128 [R4+0x380], R28 ;  /* 0x0003801c04007388 */ /* 0x0005e80000000c00 */
[----:B------:R-:W-:Y:S01]  /*f820*/  BAR.SYNC.DEFER_BLOCKING 0x0 ;  /* 0x0000000000007b1d */ /* 0x000fe20000010000 */
[----:B-1----:R-:W-:-:S05]  /*f830*/  LEA R36, R195, R34, 0x2 ;  /* 0x00000022c3247211 */ /* 0x002fca00078e10ff */
[----:B------:R-:W-:Y:S01]  /*f840*/  IMAD R38, R195, 0x4, R36 ;  /* 0x00000004c3267824 */ /* 0x000fe200078e0224 */
[----:B------:R-:W-:-:S04]  /*f850*/  F2FP.PACK_AB R14, R93, R88 ;  /* 0x000000585d0e723e */ /* 0x000fc800000000ff */
[----:B------:R-:W-:Y:S02]  /*f860*/  LEA R88, R195, R38, 0x2 ;  /* 0x00000026c3587211 */ /* 0x000fe400078e10ff */
[----:B------:R-:W-:-:S03]  /*f870*/  LOP3.LUT R238, R0, 0x40, RZ, 0x3c, !PT ;  /* 0x0000004000ee7812 */ /* 0x000fc600078e3cff */
[----:B0-----:R-:W-:Y:S01]  /*f880*/  IMAD R24, R195, 0x4, R88 ;  /* 0x00000004c3187824 */ /* 0x001fe200078e0258 */
[----:B------:R-:W-:Y:S02]  /*f890*/  F2FP.PACK_AB R8, R108, R99 ;  /* 0x000000636c08723e */ /* 0x000fe400000000ff */
[----:B------:R-:W-:Y:S02]  /*f8a0*/  F2FP.PACK_AB R12, R109, R104 ;  /* 0x000000686d0c723e */ /* 0x000fe400000000ff */
[----:B------:R-:W-:Y:S02]  /*f8b0*/  F2FP.PACK_AB R9, R100, R97 ;  /* 0x000000616409723e */ /* 0x000fe400000000ff */
[----:B------:R-:W-:Y:S01]  /*f8c0*/  F2FP.PACK_AB R13, R101, R96 ;  /* 0x00000060650d723e */ /* 0x000fe200000000ff */
[----:B------:R-:W-:Y:S01]  /*f8d0*/  LDS.128 R120, [R0+0x400] ;  /* 0x0004000000787984 */ /* 0x000fe20000000c00 */
[----:B------:R-:W-:Y:S02]  /*f8e0*/  F2FP.PACK_AB R10, R92, R95 ;  /* 0x0000005f5c0a723e */ /* 0x000fe400000000ff */
[----:B------:R-:W-:Y:S01]  /*f8f0*/  F2FP.PACK_AB R15, R85, R102 ;  /* 0x00000066550f723e */ /* 0x000fe200000000ff */
[----:B------:R-:W0:Y:S01]  /*f900*/  LDS.128 R92, [R0] ;  /* 0x00000000005c7984 */ /* 0x000e220000000c00 */
[----:B------:R-:W-:-:S03]  /*f910*/  LEA R26, R195, R24, 0x2 ;  /* 0x00000018c31a7211 */ /* 0x000fc600078e10ff */
[----:B------:R-:W-:Y:S04]  /*f920*/  LDS.128 R108, [R0+0x800] ;  /* 0x00080000006c7984 */ /* 0x000fe80000000c00 */
[----:B------:R-:W-:Y:S04]  /*f930*/  LDS.128 R100, [R0+0xc00] ;  /* 0x000c000000647984 */ /* 0x000fe80000000c00 */
[----:B------:R-:W1:Y:S04]  /*f940*/  LDS.128 R116, [R238] ;  /* 0x00000000ee747984 */ /* 0x000e680000000c00 */
[----:B------:R-:W3:Y:S04]  /*f950*/  LDS.128 R112, [R238+0x400] ;  /* 0x00040000ee707984 */ /* 0x000ee80000000c00 */
[----:B------:R-:W4:Y:S04]  /*f960*/  LDS.128 R104, [R238+0x800] ;  /* 0x00080000ee687984 */ /* 0x000f280000000c00 */
[----:B------:R-:W0:Y:S04]  /*f970*/  LDS.128 R96, [R238+0xc00] ;  /* 0x000c0000ee607984 */ /* 0x000e280000000c00 */
[----:B------:R-:W-:Y:S01]  /*f980*/  BAR.SYNC.DEFER_BLOCKING 0x0 ;  /* 0x0000000000007b1d */ /* 0x000fe20000010000 */
[----:B--2---:R-:W-:Y:S01]  /*f990*/  IMAD R28, R195, 0x4, R26 ;  /* 0x00000004c31c7824 */ /* 0x004fe200078e021a */
[----:B------:R-:W-:-:S04]  /*f9a0*/  F2FP.PACK_AB R19, R69, R72 ;  /* 0x000000484513723e */ /* 0x000fc800000000ff */
[----:B------:R-:W-:Y:S02]  /*f9b0*/  LEA R30, R195, R28, 0x2 ;  /* 0x0000001cc31e7211 */ /* 0x000fe400078e10ff */
[----:B------:R-:W-:-:S03]  /*f9c0*/  F2FP.PACK_AB R11, R84, R89 ;  /* 0x00000059540b723e */ /* 0x000fc600000000ff */
[----:B------:R-:W-:Y:S01]  /*f9d0*/  IMAD R72, R195, 0x4, R30 ;  /* 0x00000004c3487824 */ /* 0x000fe200078e021e */
[----:B------:R-:W-:-:S04]  /*f9e0*/  F2FP.PACK_AB R69, R64, R63 ;  /* 0x0000003f4045723e */ /* 0x000fc800000000ff */
[C---:B------:R-:W-:Y:S01]  /*f9f0*/  LEA R64, R195.reuse, R72, 0x2 ;  /* 0x00000048c3407211 */ /* 0x040fe200078e10ff */
[----:B------:R2:W-:Y:S01]  /*fa00*/  STS.128 [R4], R8 ;  /* 0x0000000804007388 */ /* 0x0005e20000000c00 */
[----:B------:R-:W-:Y:S02]  /*fa10*/  F2FP.PACK_AB R23, R70, R71 ;  /* 0x000000474617723e */ /* 0x000fe400000000ff */
[----:B------:R-:W-:Y:S02]  /*fa20*/  F2FP.PACK_AB R71, R56, R55 ;  /* 0x000000373847723e */ /* 0x000fe400000000ff */
[----:B--2---:R-:W-:Y:S01]  /*fa30*/  F2FP.PACK_AB R10, R58, R57 ;  /* 0x000000393a0a723e */ /* 0x004fe200000000ff */
[----:B------:R-:W-:Y:S01]  /*fa40*/  IMAD R58, R195, 0x4, R64 ;  /* 0x00000004c33a7824 */ /* 0x000fe200078e0240 */
[----:B------:R-:W-:-:S04]  /*fa50*/  F2FP.PACK_AB R11, R54, R53 ;  /* 0x00000035360b723e */ /* 0x000fc800000000ff */
[C---:B------:R-:W-:Y:S01]  /*fa60*/  LEA R54, R195.reuse, R58, 0x2 ;  /* 0x0000003ac3367211 */ /* 0x040fe200078e10ff */
[----:B------:R2:W-:Y:S04]  /*fa70*/  STS.128 [R4+0x200], R12 ;  /* 0x0002000c04007388 */ /* 0x0005e80000000c00 */
[----:B------:R-:W-:Y:S01]  /*fa80*/  IMAD R56, R195, 0x4, R54 ;  /* 0x00000004c3387824 */ /* 0x000fe200078e0236 */
[----:B------:R-:W-:Y:S02]  /*fa90*/  F2FP.PACK_AB R20, R83, R86 ;  /* 0x000000565314723e */ /* 0x000fe400000000ff */
[----:B------:R-:W-:Y:S02]  /*faa0*/  F2FP.PACK_AB R21, R78, R79 ;  /* 0x0000004f4e15723e */ /* 0x000fe400000000ff */
[----:B------:R-:W-:-:S02]  /*fab0*/  F2FP.PACK_AB R22, R75, R76 ;  /* 0x0000004c4b16723e */ /* 0x000fc400000000ff */
[----:B--2---:R-:W-:Y:S02]  /*fac0*/  F2FP.PACK_AB R12, R41, R40 ;  /* 0x00000028290c723e */ /* 0x004fe400000000ff */
[C---:B------:R-:W-:Y:S01]  /*fad0*/  LEA R40, R195.reuse, R56, 0x2 ;  /* 0x00000038c3287211 */ /* 0x040fe200078e10ff */
[----:B------:R2:W-:Y:S01]  /*fae0*/  STS.128 [R4+0x80], R20 ;  /* 0x0000801404007388 */ /* 0x0005e20000000c00 */
[----:B------:R-:W-:Y:S02]  /*faf0*/  F2FP.PACK_AB R9, R62, R61 ;  /* 0x0000003d3e09723e */ /* 0x000fe400000000ff */
[----:B------:R-:W-:Y:S02]  /*fb00*/  F2FP.PACK_AB R8, R66, R65 ;  /* 0x000000414208723e */ /* 0x000fe400000000ff */
[----:B------:R-:W-:Y:S02]  /*fb10*/  F2FP.PACK_AB R62, R6, R7 ;  /* 0x00000007063e723e */ /* 0x000fe400000000ff */
[----:B------:R-:W-:Y:S01]  /*fb20*/  LEA R6, P6, R32, R2, 0x1 ;  /* 0x0000000220067211 */ /* 0x000fe200078c08ff */
[----:B--2---:R-:W-:Y:S01]  /*fb30*/  IMAD R20, R195, 0x4, R40 ;  /* 0x00000004c3147824 */ /* 0x004fe200078e0228 */
[----:B------:R-:W-:-:S04]  /*fb40*/  F2FP.PACK_AB R70, R60, R59 ;  /* 0x0000003b3c46723e */ /* 0x000fc800000000ff */
[----:B------:R-:W-:Y:S01]  /*fb50*/  LEA R22, R195, R20, 0x2 ;  /* 0x00000014c3167211 */ /* 0x000fe200078e10ff */
[----:B------:R2:W-:Y:S01]  /*fb60*/  STS.128 [R4+0x300], R8 ;  /* 0x0003000804007388 */ /* 0x0005e20000000c00 */
        /* <DEDUP_REMOVED lines=10> */
[-C--:B------:R-:W-:Y:S01]  /*fc10*/  LEA.HI.X.SX32 R7, R32, R3.reuse, 0x1, P6 ;  /* 0x0000000320077211 */ /* 0x080fe200030f0eff */
[C---:B------:R-:W-:Y:S01]  /*fc20*/  IMAD R32, R195.reuse, 0x4, R22 ;  /* 0x00000004c3207824 */ /* 0x040fe200078e0216 */
[C---:B--2---:R-:W-:Y:S01]  /*fc30*/  LEA R8, P3, R34.reuse, R2, 0x1 ;  /* 0x0000000222087211 */ /* 0x044fe200078608ff */
[----:B------:R-:W-:Y:S03]  /*fc40*/  STS.128 [R4+0x280], R16 ;  /* 0x0002801004007388 */ /* 0x000fe60000000c00 */
[----:B------:R-:W-:Y:S01]  /*fc50*/  LEA.HI.X.SX32 R9, R34, R3, 0x1, P3 ;  /* 0x0000000322097211 */ /* 0x000fe200018f0eff */
[----:B------:R-:W-:Y:S01]  /*fc60*/  STS.128 [R4+0x100], R68 ;  /* 0x0001004404007388 */ /* 0x000fe20000000c00 */
[----:B------:R-:W-:-:S03]  /*fc70*/  LEA R34, R195, R32, 0x2 ;  /* 0x00000020c3227211 */ /* 0x000fc600078e10ff */
[----:B------:R2:W-:Y:S04]  /*fc80*/  STS.128 [R4+0x180], R12 ;  /* 0x0001800c04007388 */ /* 0x0005e80000000c00 */
[----:B------:R0:W-:Y:S04]  /*fc90*/  STS.128 [R4+0x380], R60 ;  /* 0x0003803c04007388 */ /* 0x0001e80000000c00 */
[----:B------:R-:W-:Y:S01]  /*fca0*/  BAR.SYNC.DEFER_BLOCKING 0x0 ;  /* 0x0000000000007b1d */ /* 0x000fe20000010000 */
[----:B------:R-:W-:-:S05]  /*fcb0*/  IMAD R42, R195, 0x4, R34 ;  /* 0x00000004c32a7824 */ /* 0x000fca00078e0222 */
[----:B------:R-:W-:Y:S02]  /*fcc0*/  LEA R46, R195, R42, 0x2 ;  /* 0x0000002ac32e7211 */ /* 0x000fe400078e10ff */
[----:B--2---:R-:W-:-:S04]  /*fcd0*/  LEA R12, P3, R38, R2, 0x1 ;  /* 0x00000002260c7211 */ /* 0x004fc800078608ff */
[----:B------:R-:W-:Y:S01]  /*fce0*/  LEA.HI.X.SX32 R13, R38, R3, 0x1, P3 ;  /* 0x00000003260d7211 */ /* 0x000fe200018f0eff */
[----:B------:R-:W-:Y:S01]  /*fcf0*/  IMAD R38, R195, 0x4, R46 ;  /* 0x00000004c3267824 */ /* 0x000fe200078e022e */
[----:B0-----:R-:W-:-:S04]  /*fd00*/  LEA R4, P3, R88, R2, 0x1 ;  /* 0x0000000258047211 */ /* 0x001fc800078608ff */
[C---:B------:R-:W-:Y:S02]  /*fd10*/  LEA R48, R195.reuse, R38, 0x2 ;  /* 0x00000026c3307211 */ /* 0x040fe400078e10ff */
[-C--:B------:R-:W-:Y:S02]  /*fd20*/  LEA.HI.X.SX32 R5, R88, R3.reuse, 0x1, P3 ;  /* 0x0000000358057211 */ /* 0x080fe400018f0eff */
[CC--:B------:R-:W-:Y:S01]  /*fd30*/  LEA R10, P6, R36.reuse, R2.reuse, 0x1 ;  /* 0x00000002240a7211 */ /* 0x0c0fe200078c08ff */
[----:B------:R-:W-:Y:S01]  /*fd40*/  IMAD R50, R195, 0x4, R48 ;  /* 0x00000004c3327824 */ /* 0x000fe200078e0230 */
[----:B------:R0:W-:Y:S02]  /*fd50*/  STG.E.U16 [R6.64], R92 ;  /* 0x0000005c06007986 */ /* 0x0001e4000c101506 */
[----:B------:R-:W-:Y:S02]  /*fd60*/  LEA.HI.X.SX32 R11, R36, R3, 0x1, P6 ;  /* 0x00000003240b7211 */ /* 0x000fe400030f0eff */
[----:B------:R-:W-:-:S02]  /*fd70*/  LEA R14, P6, R26, R2, 0x1 ;  /* 0x000000021a0e7211 */ /* 0x000fc400078c08ff */
[----:B0-----:R-:W-:-:S04]  /*fd80*/  LEA R6, P3, R24, R2, 0x1 ;  /* 0x0000000218067211 */ /* 0x001fc800078608ff */
[-C--:B------:R-:W-:Y:S02]  /*fd90*/  LEA.HI.X.SX32 R7, R24, R3.reuse, 0x1, P3 ;  /* 0x0000000318077211 */ /* 0x080fe400018f0eff */
[----:B------:R-:W-:Y:S02]  /*fda0*/  LEA R24, R195, R50, 0x2 ;  /* 0x00000032c3187211 */ /* 0x000fe400078e10ff */
[----:B------:R-:W-:-:S03]  /*fdb0*/  LEA.HI.X.SX32 R15, R26, R3, 0x1, P6 ;  /* 0x000000031a0f7211 */ /* 0x000fc600030f0eff */
[C---:B------:R-:W-:Y:S01]  /*fdc0*/  IMAD R26, R195.reuse, 0x4, R24 ;  /* 0x00000004c31a7824 */ /* 0x040fe200078e0218 */
[----:B-1----:R0:W-:Y:S04]  /*fdd0*/  STG.E.U16 [R8.64], R116 ;  /* 0x0000007408007986 */ /* 0x0021e8000c101506 */
[----:B------:R-:W-:Y:S01]  /*fde0*/  LEA R62, R195, R26, 0x2 ;  /* 0x0000001ac33e7211 */ /* 0x000fe200078e10ff */
[----:B------:R1:W-:Y:S01]  /*fdf0*/  STG.E.U16 [R10.64], R120 ;  /* 0x000000780a007986 */ /* 0x0003e2000c101506 */
[----:B0-----:R-:W-:-:S03]  /*fe00*/  LEA R8, P3, R28, R2, 0x1 ;  /* 0x000000021c087211 */ /* 0x001fc600078608ff */
[----:B------:R-:W-:Y:S01]  /*fe10*/  IMAD R66, R195, 0x4, R62 ;  /* 0x00000004c3427824 */ /* 0x000fe200078e023e */
[----:B------:R-:W-:Y:S02]  /*fe20*/  LEA.HI.X.SX32 R9, R28, R3, 0x1, P3 ;  /* 0x000000031c097211 */ /* 0x000fe400018f0eff */
[----:B-1----:R-:W-:-:S04]  /*fe30*/  LEA R10, P3, R30, R2, 0x1 ;  /* 0x000000021e0a7211 */ /* 0x002fc800078608ff */
[----:B------:R-:W-:Y:S02]  /*fe40*/  LEA.HI.X.SX32 R11, R30, R3, 0x1, P3 ;  /* 0x000000031e0b7211 */ /* 0x000fe400018f0eff */
[C---:B------:R-:W-:Y:S01]  /*fe50*/  LEA R30, R195.reuse, R66, 0x2 ;  /* 0x00000042c31e7211 */ /* 0x040fe200078e10ff */
[----:B---3--:R-:W-:Y:S04]  /*fe60*/  STG.E.U16 [R12.64], R112 ;  /* 0x000000700c007986 */ /* 0x008fe8000c101506 */
[----:B------:R0:W-:Y:S01]  /*fe70*/  STG.E.U16 [R4.64], R108 ;  /* 0x0000006c04007986 */ /* 0x0001e2000c101506 */
[----:B------:R-:W-:Y:S01]  /*fe80*/  IMAD R70, R195, 0x4, R30 ;  /* 0x00000004c3467824 */ /* 0x000fe200078e021e */
[-C--:B------:R-:W-:Y:S02]  /*fe90*/  LEA R16, P6, R58, R2.reuse, 0x1 ;  /* 0x000000023a107211 */ /* 0x080fe400078c08ff */
[----:B0-----:R-:W-:-:S04]  /*fea0*/  LEA R4, P3, R72, R2, 0x1 ;  /* 0x0000000248047211 */ /* 0x001fc800078608ff */
[-C--:B------:R-:W-:Y:S02]  /*feb0*/  LEA.HI.X.SX32 R5, R72, R3.reuse, 0x1, P3 ;  /* 0x0000000348057211 */ /* 0x080fe400018f0eff */
[----:B------:R-:W-:Y:S01]  /*fec0*/  LEA R72, R195, R70, 0x2 ;  /* 0x00000046c3487211 */ /* 0x000fe200078e10ff */
[----:B----4-:R0:W-:Y:S01]  /*fed0*/  STG.E.U16 [R6.64], R104 ;  /* 0x0000006806007986 */ /* 0x0101e2000c101506 */
[----:B------:R-:W-:-:S03]  /*fee0*/  LEA.HI.X.SX32 R17, R58, R3, 0x1, P6 ;  /* 0x000000033a117211 */ /* 0x000fc600030f0eff */
[C---:B------:R-:W-:Y:S01]  /*fef0*/  IMAD R58, R195.reuse, 0x4, R72 ;  /* 0x00000004c33a7824 */ /* 0x040fe200078e0248 */
[----:B------:R1:W-:Y:S01]  /*ff00*/  STG.E.U16 [R14.64], R100 ;  /* 0x000000640e007986 */ /* 0x0003e2000c101506 */
[----:B------:R-:W-:Y:S02]  /*ff10*/  PRMT R92, R92, 0x7632, R92 ;  /* 0x000076325c5c7816 */ /* 0x000fe4000000005c */
[C---:B0-----:R-:W-:Y:S01]  /*ff20*/  LEA R6, P3, R64.reuse, R2, 0x1 ;  /* 0x0000000240067211 */ /* 0x041fe200078608ff */
[----:B------:R0:W-:Y:S03]  /*ff30*/  STG.E.U16 [R8.64], R96 ;  /* 0x0000006008007986 */ /* 0x0001e6000c101506 */
[----:B------:R-:W-:Y:S02]  /*ff40*/  LEA.HI.X.SX32 R7, R64, R3, 0x1, P3 ;  /* 0x0000000340077211 */ /* 0x000fe400018f0eff */
[----:B------:R-:W-:Y:S01]  /*ff50*/  LEA R64, R195, R58, 0x2 ;  /* 0x0000003ac3407211 */ /* 0x000fe200078e10ff */
[----:B------:R2:W-:Y:S01]  /*ff60*/  STG.E.U16 [R10.64], R92 ;  /* 0x0000005c0a007986 */ /* 0x0005e2000c101506 */
[----:B-1----:R-:W-:-:S02]  /*ff70*/  LEA R14, P6, R56, R2, 0x1 ;  /* 0x00000002380e7211 */ /* 0x002fc400078c08ff */
[----:B0-----:R-:W-:-:S04]  /*ff80*/  LEA R8, P3, R54, R2, 0x1 ;  /* 0x0000000236087211 */ /* 0x001fc800078608ff */
[-C--:B------:R-:W-:Y:S02]  /*ff90*/  LEA.HI.X.SX32 R9, R54, R3.reuse, 0x1, P3 ;  /* 0x0000000336097211 */ /* 0x080fe400018f0eff */
[-C--:B------:R-:W-:Y:S01]  /*ffa0*/  LEA R18, P3, R40, R2.reuse, 0x1 ;  /* 0x0000000228127211 */ /* 0x080fe200078608ff */
[C---:B--2---:R-:W-:Y:S01]  /*ffb0*/  IMAD R10, R195.reuse, 0x4, R64 ;  /* 0x00000004c30a7824 */ /* 0x044fe200078e0240 */
[-C--:B------:R-:W-:Y:S02]  /*ffc0*/  LEA.HI.X.SX32 R15, R56, R3.reuse, 0x1, P6 ;  /* 0x00000003380f7211 */ /* 0x080fe400030f0eff */
[----:B------:R-:W-:Y:S02]  /*ffd0*/  LEA.HI.X.SX32 R19, R40, R3, 0x1, P3 ;  /* 0x0000000328137211 */ /* 0x000fe400018f0eff */
[----:B------:R-:W-:Y:S02]  /*ffe0*/  LEA R12, P6, R20, R2, 0x1 ;  /* 0x00000002140c7211 */ /* 0x000fe400078c08ff */
[----:B------:R-:W-:-:S02]  /*fff0*/  LEA R40, R195, R10, 0x2 ;  /* 0x0000000ac3287211 */ /* 0x000fc400078e10ff */
[-C--:B------:R-:W-:Y:S02]  /*10000*/  LEA.HI.X.SX32 R13, R20, R3.reuse, 0x1, P6 ;  /* 0x00000003140d7211 */ /* 0x080fe400030f0eff */
[-C--:B------:R-:W-:Y:S01]  /*10010*/  LEA R20, P3, R22, R2.reuse, 0x1 ;  /* 0x0000000216147211 */ /* 0x080fe200078608ff */
[C---:B------:R-:W-:Y:S01]  /*10020*/  IMAD R54, R195.reuse, 0x4, R40 ;  /* 0x00000004c3367824 */ /* 0x040fe200078e0228 */
[----:B------:R-:W-:Y:S02]  /*10030*/  LEA R28, P6, R32, R2, 0x1 ;  /* 0x00000002201c7211 */ /* 0x000fe400078c08ff */
[----:B------:R-:W-:Y:S02]  /*10040*/  LEA.HI.X.SX32 R21, R22, R3, 0x1, P3 ;  /* 0x0000000316157211 */ /* 0x000fe400018f0eff */
[----:B------:R-:W-:Y:S02]  /*10050*/  LEA R22, R195, R54, 0x2 ;  /* 0x00000036c3167211 */ /* 0x000fe400078e10ff */
[----:B------:R-:W-:-:S02]  /*10060*/  PRMT R116, R116, 0x7632, R116 ;  /* 0x0000763274747816 */ /* 0x000fc40000000074 */
[-C--:B------:R-:W-:Y:S01]  /*10070*/  LEA.HI.X.SX32 R29, R32, R3.reuse, 0x1, P6 ;  /* 0x00000003201d7211 */ /* 0x080fe200030f0eff */
[----:B------:R-:W-:Y:S01]  /*10080*/  IMAD R32, R195, 0x4, R22 ;  /* 0x00000004c3207824 */ /* 0x000fe200078e0216 */
[-C--:B------:R-:W-:Y:S01]  /*10090*/  LEA R36, P3, R34, R2.reuse, 0x1 ;  /* 0x0000000222247211 */ /* 0x080fe200078608ff */
[----:B------:R0:W-:Y:S01]  /*100a0*/  STG.E.U16 [R4.64], R116 ;  /* 0x0000007404007986 */ /* 0x0001e2000c101506 */
[-C--:B------:R-:W-:Y:S02]  /*100b0*/  LEA R44, P6, R42, R2.reuse, 0x1 ;  /* 0x000000022a2c7211 */ /* 0x080fe400078c08ff */
[-C--:B------:R-:W-:Y:S02]  /*100c0*/  LEA.HI.X.SX32 R37, R34, R3.reuse, 0x1, P3 ;  /* 0x0000000322257211 */ /* 0x080fe400018f0eff */
[----:B------:R-:W-:Y:S02]  /*100d0*/  LEA.HI.X.SX32 R45, R42, R3, 0x1, P6 ;  /* 0x000000032a2d7211 */ /* 0x000fe400030f0eff */
[----:B------:R-:W-:-:S02]  /*100e0*/  LEA R60, P6, R38, R2, 0x1 ;  /* 0x00000002263c7211 */ /* 0x000fc400078c08ff */
[----:B0-----:R-:W-:-:S05]  /*100f0*/  LEA R4, R195, R32, 0x2 ;  /* 0x00000020c3047211 */ /* 0x001fca00078e10ff */
[----:B------:R-:W-:Y:S01]  /*10100*/  IMAD R34, R195, 0x4, R4 ;  /* 0x00000004c3227824 */ /* 0x000fe200078e0204 */
[----:B------:R-:W-:-:S04]  /*10110*/  LEA.HI.X.SX32 R61, R38, R3, 0x1, P6 ;  /* 0x00000003263d7211 */ /* 0x000fc800030f0eff */
[----:B------:R-:W-:Y:S02]  /*10120*/  LEA R38, R195, R34, 0x2 ;  /* 0x00000022c3267211 */ /* 0x000fe400078e10ff */
[----:B------:R-:W-:-:S03]  /*10130*/  LEA R52, P3, R46, R2, 0x1 ;  /* 0x000000022e347211 */ /* 0x000fc600078608ff */
[C---:B------:R-:W-:Y:S01]  /*10140*/  IMAD R42, R195.reuse, 0x4, R38 ;  /* 0x00000004c32a7824 */ /* 0x040fe200078e0226 */
[----:B------:R-:W-:Y:S02]  /*10150*/  PRMT R120, R120, 0x7632, R120 ;  /* 0x0000763278787816 */ /* 0x000fe40000000078 */
[-C--:B------:R-:W-:Y:S02]  /*10160*/  LEA.HI.X.SX32 R53, R46, R3.reuse, 0x1, P3 ;  /* 0x000000032e357211 */ /* 0x080fe400018f0eff */
[C---:B------:R-:W-:Y:S02]  /*10170*/  LEA R68, P3, R48.reuse, R2, 0x1 ;  /* 0x0000000230447211 */ /* 0x040fe400078608ff */
[----:B------:R-:W-:Y:S01]  /*10180*/  LEA R46, R195, R42, 0x2 ;  /* 0x0000002ac32e7211 */ /* 0x000fe200078e10ff */
[----:B------:R0:W-:Y:S01]  /*10190*/  STG.E.U16 [R6.64], R120 ;  /* 0x0000007806007986 */ /* 0x0001e2000c101506 */
[----:B------:R-:W-:Y:S02]  /*101a0*/  LEA.HI.X.SX32 R69, R48, R3, 0x1, P3 ;  /* 0x0000000330457211 */ /* 0x000fe400018f0eff */
[----:B------:R-:W-:-:S02]  /*101b0*/  LEA R74, P6, R50, R2, 0x1 ;  /* 0x00000002324a7211 */ /* 0x000fc400078c08ff */
[-C--:B------:R-:W-:Y:S02]  /*101c0*/  LEA R86, P3, R24, R2.reuse, 0x1 ;  /* 0x0000000218567211 */ /* 0x080fe400078608ff */
[-C--:B------:R-:W-:Y:S01]  /*101d0*/  LEA.HI.X.SX32 R75, R50, R3.reuse, 0x1, P6 ;  /* 0x00000003324b7211 */ /* 0x080fe200030f0eff */
[C---:B0-----:R-:W-:Y:S01]  /*101e0*/  IMAD R6, R195.reuse, 0x4, R46 ;  /* 0x00000004c3067824 */ /* 0x041fe200078e022e */
[----:B------:R-:W-:Y:S02]  /*101f0*/  LEA.HI.X.SX32 R87, R24, R3, 0x1, P3 ;  /* 0x0000000318577211 */ /* 0x000fe400018f0eff */
[-C--:B------:R-:W-:Y:S02]  /*10200*/  LEA R144, P6, R26, R2.reuse, 0x1 ;  /* 0x000000021a907211 */ /* 0x080fe400078c08ff */
[----:B------:R-:W-:Y:S02]  /*10210*/  LEA R156, P3, R62, R2, 0x1 ;  /* 0x000000023e9c7211 */ /* 0x000fe400078608ff */
[----:B------:R-:W-:-:S02]  /*10220*/  LEA R24, R195, R6, 0x2 ;  /* 0x00000006c3187211 */ /* 0x000fc400078e10ff */
[-C--:B------:R-:W-:Y:S02]  /*10230*/  LEA.HI.X.SX32 R145, R26, R3.reuse, 0x1, P6 ;  /* 0x000000031a917211 */ /* 0x080fe400030f0eff */
[-C--:B------:R-:W-:Y:S01]  /*10240*/  LEA.HI.X.SX32 R157, R62, R3.reuse, 0x1, P3 ;  /* 0x000000033e9d7211 */ /* 0x080fe200018f0eff */
[C---:B------:R-:W-:Y:S01]  /*10250*/  IMAD R26, R195.reuse, 0x4, R24 ;  /* 0x00000004c31a7824 */ /* 0x040fe200078e0218 */
[-C--:B------:R-:W-:Y:S02]  /*10260*/  LEA R236, P3, R30, R2.reuse, 0x1 ;  /* 0x000000021eec7211 */ /* 0x080fe400078608ff */
[----:B------:R-:W-:Y:S02]  /*10270*/  LEA R168, P6, R66, R2, 0x1 ;  /* 0x0000000242a87211 */ /* 0x000fe400078c08ff */
[----:B------:R-:W-:Y:S02]  /*10280*/  LEA.HI.X.SX32 R237, R30, R3, 0x1, P3 ;  /* 0x000000031eed7211 */ /* 0x000fe400018f0eff */
[----:B------:R-:W-:-:S02]  /*10290*/  LEA R30, R195, R26, 0x2 ;  /* 0x0000001ac31e7211 */ /* 0x000fc400078e10ff */
[----:B------:R-:W-:Y:S02]  /*102a0*/  PRMT R112, R112, 0x7632, R112 ;  /* 0x0000763270707816 */ /* 0x000fe40000000070 */
[-C--:B------:R-:W-:Y:S01]  /*102b0*/  LEA.HI.X.SX32 R169, R66, R3.reuse, 0x1, P6 ;  /* 0x0000000342a97211 */ /* 0x080fe200030f0eff */
[----:B------:R-:W-:Y:S01]  /*102c0*/  IMAD R48, R195, 0x4, R30 ;  /* 0x00000004c3307824 */ /* 0x000fe200078e021e */
[-C--:B------:R-:W-:Y:S01]  /*102d0*/  LEA R230, P6, R70, R2.reuse, 0x1 ;  /* 0x0000000246e67211 */ /* 0x080fe200078c08ff */
[----:B------:R0:W-:Y:S01]  /*102e0*/  STG.E.U16 [R16.64], R112 ;  /* 0x0000007010007986 */ /* 0x0001e2000c101506 */
[-C--:B------:R-:W-:Y:S02]  /*102f0*/  LEA R234, P3, R72, R2.reuse, 0x1 ;  /* 0x0000000248ea7211 */ /* 0x080fe400078608ff */
[----:B------:R-:W-:Y:S02]  /*10300*/  LEA.HI.X.SX32 R231, R70, R3, 0x1, P6 ;  /* 0x0000000346e77211 */ /* 0x000fe400030f0eff */
[----:B------:R-:W-:-:S02]  /*10310*/  LEA R232, P6, R58, R2, 0x1 ;  /* 0x000000023ae87211 */ /* 0x000fc400078c08ff */
[-C--:B------:R-:W-:Y:S02]  /*10320*/  LEA.HI.X.SX32 R235, R72, R3.reuse, 0x1, P3 ;  /* 0x0000000348eb7211 */ /* 0x080fe400018f0eff */
[C---:B0-----:R-:W-:Y:S02]  /*10330*/  LEA R16, R195.reuse, R48, 0x2 ;  /* 0x00000030c3107211 */ /* 0x041fe400078e10ff */
[-C--:B------:R-:W-:Y:S02]  /*10340*/  LEA.HI.X.SX32 R233, R58, R3.reuse, 0x1, P6 ;  /* 0x000000033ae97211 */ /* 0x080fe400030f0eff */
[-C--:B------:R-:W-:Y:S01]  /*10350*/  LEA R228, P3, R64, R2.reuse, 0x1 ;  /* 0x0000000240e47211 */ /* 0x080fe200078608ff */
[----:B------:R-:W-:Y:S01]  /*10360*/  IMAD R50, R195, 0x4, R16 ;  /* 0x00000004c3327824 */ /* 0x000fe200078e0210 */
[----:B------:R-:W-:Y:S02]  /*10370*/  LEA R222, P6, R10, R2, 0x1 ;  /* 0x000000020ade7211 */ /* 0x000fe400078c08ff */
[----:B------:R-:W-:-:S02]  /*10380*/  LEA.HI.X.SX32 R229, R64, R3, 0x1, P3 ;  /* 0x0000000340e57211 */ /* 0x000fc400018f0eff */
[-C--:B------:R-:W-:Y:S02]  /*10390*/  LEA.HI.X.SX32 R223, R10, R3.reuse, 0x1, P6 ;  /* 0x000000030adf7211 */ /* 0x080fe400030f0eff */
[C---:B------:R-:W-:Y:S02]  /*103a0*/  LEA R220, P3, R40.reuse, R2, 0x1 ;  /* 0x0000000228dc7211 */ /* 0x040fe400078608ff */
[C---:B------:R-:W-:Y:S02]  /*103b0*/  LEA R10, R195.reuse, R50, 0x2 ;  /* 0x00000032c30a7211 */ /* 0x040fe400078e10ff */
[----:B------:R-:W-:Y:S02]  /*103c0*/  LEA.HI.X.SX32 R221, R40, R3, 0x1, P3 ;  /* 0x0000000328dd7211 */ /* 0x000fe400018f0eff */
[----:B-----5:R-:W-:Y:S01]  /*103d0*/  LEA R218, P6, R54, R2, 0x1 ;  /* 0x0000000236da7211 */ /* 0x020fe200078c08ff */
[----:B------:R-:W-:Y:S01]  /*103e0*/  IMAD R40, R195, 0x4, R10 ;  /* 0x00000004c3287824 */ /* 0x000fe200078e020a */
[----:B------:R-:W-:-:S02]  /*103f0*/  PRMT R108, R108, 0x7632, R108 ;  /* 0x000076326c6c7816 */ /* 0x000fc4000000006c */
[-C--:B------:R-:W-:Y:S02]  /*10400*/  LEA.HI.X.SX32 R219, R54, R3.reuse, 0x1, P6 ;  /* 0x0000000336db7211 */ /* 0x080fe400030f0eff */
[C---:B------:R-:W-:Y:S01]  /*10410*/  LEA R54, R195.reuse, R40, 0x2 ;  /* 0x00000028c3367211 */ /* 0x040fe200078e10ff */
[----:B------:R0:W-:Y:S01]  /*10420*/  STG.E.U16 [R8.64], R108 ;  /* 0x0000006c08007986 */ /* 0x0001e2000c101506 */
[-C--:B------:R-:W-:Y:S02]  /*10430*/  LEA R216, P3, R22, R2.reuse, 0x1 ;  /* 0x0000000216d87211 */ /* 0x080fe400078608ff */
[----:B------:R-:W-:Y:S02]  /*10440*/  LEA R214, P6, R32, R2, 0x1 ;  /* 0x0000000220d67211 */ /* 0x000fe400078c08ff */
[-C--:B------:R-:W-:Y:S01]  /*10450*/  LEA.HI.X.SX32 R217, R22, R3.reuse, 0x1, P3 ;  /* 0x0000000316d97211 */ /* 0x080fe200018f0eff */
[----:B0-----:R-:W-:Y:S01]  /*10460*/  IMAD R8, R195, 0x4, R54 ;  /* 0x00000004c3087824 */ /* 0x001fe200078e0236 */
[----:B------:R-:W-:-:S04]  /*10470*/  LEA.HI.X.SX32 R215, R32, R3, 0x1, P6 ;  /* 0x0000000320d77211 */ /* 0x000fc800030f0eff */
[C---:B------:R-:W-:Y:S02]  /*10480*/  LEA R22, R195.reuse, R8, 0x2 ;  /* 0x00000008c3167211 */ /* 0x040fe400078e10ff */
[-C--:B------:R-:W-:Y:S02]  /*10490*/  LEA R212, P3, R4, R2.reuse, 0x1 ;  /* 0x0000000204d47211 */ /* 0x080fe400078608ff */
[-C--:B------:R-:W-:Y:S01]  /*104a0*/  LEA R210, P6, R34, R2.reuse, 0x1 ;  /* 0x0000000222d27211 */ /* 0x080fe200078c08ff */
[----:B------:R-:W-:Y:S01]  /*104b0*/  IMAD R32, R195, 0x4, R22 ;  /* 0x00000004c3207824 */ /* 0x000fe200078e0216 */
[-C--:B------:R-:W-:Y:S02]  /*104c0*/  LEA.HI.X.SX32 R213, R4, R3.reuse, 0x1, P3 ;  /* 0x0000000304d57211 */ /* 0x080fe400018f0eff */
[----:B------:R-:W-:Y:S02]  /*104d0*/  LEA.HI.X.SX32 R211, R34, R3, 0x1, P6 ;  /* 0x0000000322d37211 */ /* 0x000fe400030f0eff */
[----:B------:R-:W-:-:S02]  /*104e0*/  LEA R208, P3, R38, R2, 0x1 ;  /* 0x0000000226d07211 */ /* 0x000fc400078608ff */
[C---:B------:R-:W-:Y:S02]  /*104f0*/  LEA R34, R195.reuse, R32, 0x2 ;  /* 0x00000020c3227211 */ /* 0x040fe400078e10ff */
[-C--:B------:R-:W-:Y:S02]  /*10500*/  LEA.HI.X.SX32 R209, R38, R3.reuse, 0x1, P3 ;  /* 0x0000000326d17211 */ /* 0x080fe400018f0eff */
[-C--:B------:R-:W-:Y:S01]  /*10510*/  LEA R206, P6, R42, R2.reuse, 0x1 ;  /* 0x000000022ace7211 */ /* 0x080fe200078c08ff */
[----:B------:R-:W-:Y:S01]  /*10520*/  IMAD R38, R195, 0x4, R34 ;  /* 0x00000004c3267824 */ /* 0x000fe200078e0222 */
[----:B------:R-:W-:Y:S02]  /*10530*/  LEA R204, P3, R46, R2, 0x1 ;  /* 0x000000022ecc7211 */ /* 0x000fe400078608ff */
[-C--:B------:R-:W-:Y:S02]  /*10540*/  LEA.HI.X.SX32 R207, R42, R3.reuse, 0x1, P6 ;  /* 0x000000032acf7211 */ /* 0x080fe400030f0eff */
[----:B------:R-:W-:-:S02]  /*10550*/  LEA.HI.X.SX32 R205, R46, R3, 0x1, P3 ;  /* 0x000000032ecd7211 */ /* 0x000fc400018f0eff */
[-C--:B------:R-:W-:Y:S02]  /*10560*/  LEA R202, P6, R6, R2.reuse, 0x1 ;  /* 0x0000000206ca7211 */ /* 0x080fe400078c08ff */
[----:B------:R-:W-:Y:S02]  /*10570*/  LEA R200, P3, R24, R2, 0x1 ;  /* 0x0000000218c87211 */ /* 0x000fe400078608ff */
[C---:B------:R-:W-:Y:S02]  /*10580*/  LEA R42, R195.reuse, R38, 0x2 ;  /* 0x00000026c32a7211 */ /* 0x040fe400078e10ff */
[-C--:B------:R-:W-:Y:S02]  /*10590*/  LEA.HI.X.SX32 R203, R6, R3.reuse, 0x1, P6 ;  /* 0x0000000306cb7211 */ /* 0x080fe400030f0eff */
[----:B------:R-:W-:Y:S01]  /*105a0*/  LEA.HI.X.SX32 R201, R24, R3, 0x1, P3 ;  /* 0x0000000318c97211 */ /* 0x000fe200018f0eff */
[----:B------:R-:W-:Y:S01]  /*105b0*/  IMAD R24, R195, 0x4, R42 ;  /* 0x00000004c3187824 */ /* 0x000fe200078e022a */
[----:B------:R-:W-:-:S02]  /*105c0*/  LEA R132, P6, R26, R2, 0x1 ;  /* 0x000000021a847211 */ /* 0x000fc400078c08ff */
[----:B------:R-:W-:Y:S02]  /*105d0*/  LEA R138, P3, R30, R2, 0x1 ;  /* 0x000000021e8a7211 */ /* 0x000fe400078608ff */
[-C--:B------:R-:W-:Y:S02]  /*105e0*/  LEA.HI.X.SX32 R133, R26, R3.reuse, 0x1, P6 ;  /* 0x000000031a857211 */ /* 0x080fe400030f0eff */
[----:B------:R-:W-:Y:S02]  /*105f0*/  LEA R26, R195, R24, 0x2 ;  /* 0x00000018c31a7211 */ /* 0x000fe400078e10ff */
[----:B------:R-:W-:-:S03]  /*10600*/  LEA.HI.X.SX32 R139, R30, R3, 0x1, P3 ;  /* 0x000000031e8b7211 */ /* 0x000fc600018f0eff */
[----:B------:R-:W-:Y:S01]  /*10610*/  IMAD R30, R195, 0x4, R26 ;  /* 0x00000004c31e7824 */ /* 0x000fe200078e021a */
[----:B------:R-:W-:-:S04]  /*10620*/  LEA R134, P6, R48, R2, 0x1 ;  /* 0x0000000230867211 */ /* 0x000fc800078c08ff */
        /* <DEDUP_REMOVED lines=13> */
[----:B------:R-:W-:-:S04]  /*10700*/  LEA R136, P3, R54, R2, 0x1 ;  /* 0x0000000236887211 */ /* 0x000fc800078608ff */
[----:B------:R-:W-:Y:S02]  /*10710*/  LEA.HI.X.SX32 R137, R54, R3, 0x1, P3 ;  /* 0x0000000336897211 */ /* 0x000fe400018f0eff */
[----:B------:R-:W-:Y:S02]  /*10720*/  LEA R54, R195, R40, 0x2 ;  /* 0x00000028c3367211 */ /* 0x000fe400078e10ff */
[----:B------:R-:W-:-:S03]  /*10730*/  PRMT R7, R104, 0x7632, R7 ;  /* 0x0000763268077816 */ /* 0x000fc60000000007 */
[C---:B------:R-:W-:Y:S01]  /*10740*/  IMAD R56, R195.reuse, 0x4, R54 ;  /* 0x00000004c3387824 */ /* 0x040fe200078e0236 */
[----:B------:R-:W-:Y:S01]  /*10750*/  LEA R6, P3, R22, R2, 0x1 ;  /* 0x0000000216067211 */ /* 0x000fe200078608ff */
[----:B------:R0:W-:Y:S03]  /*10760*/  STG.E.U16 [R14.64], R7 ;  /* 0x000000070e007986 */ /* 0x0001e6000c101506 */
[----:B------:R-:W-:-:S05]  /*10770*/  LEA R58, R195, R56, 0x2 ;  /* 0x00000038c33a7211 */ /* 0x000fca00078e10ff */
[C---:B------:R-:W-:Y:S01]  /*10780*/  IMAD R62, R195.reuse, 0x4, R58 ;  /* 0x00000004c33e7824 */ /* 0x040fe200078e023a */
[-C--:B0-----:R-:W-:Y:S02]  /*10790*/  LEA.HI.X.SX32 R7, R22, R3.reuse, 0x1, P3 ;  /* 0x0000000316077211 */ /* 0x081fe400018f0eff */
[C---:B------:R-:W-:Y:S02]  /*107a0*/  LEA R10, P3, R34.reuse, R2, 0x1 ;  /* 0x00000002220a7211 */ /* 0x040fe400078608ff */
[----:B------:R-:W-:Y:S02]  /*107b0*/  LEA R64, R195, R62, 0x2 ;  /* 0x0000003ec3407211 */ /* 0x000fe400078e10ff */
[----:B------:R-:W-:Y:S02]  /*107c0*/  LEA.HI.X.SX32 R11, R34, R3, 0x1, P3 ;  /* 0x00000003220b7211 */ /* 0x000fe400018f0eff */
[-C--:B------:R-:W-:Y:S02]  /*107d0*/  LEA R14, P3, R42, R2.reuse, 0x1 ;  /* 0x000000022a0e7211 */ /* 0x080fe400078608ff */
[----:B------:R-:W-:-:S02]  /*107e0*/  LEA R4, P6, R8, R2, 0x1 ;  /* 0x0000000208047211 */ /* 0x000fc400078c08ff */
[-C--:B------:R-:W-:Y:S01]  /*107f0*/  LEA.HI.X.SX32 R15, R42, R3.reuse, 0x1, P3 ;  /* 0x000000032a0f7211 */ /* 0x080fe200018f0eff */
[C---:B------:R-:W-:Y:S01]  /*10800*/  IMAD R42, R195.reuse, 0x4, R64 ;  /* 0x00000004c32a7824 */ /* 0x040fe200078e0240 */
[----:B------:R-:W-:Y:S02]  /*10810*/  PRMT R9, R100, 0x7632, R9 ;  /* 0x0000763264097816 */ /* 0x000fe40000000009 */
[----:B------:R-:W-:Y:S02]  /*10820*/  PRMT R96, R96, 0x7632, R96 ;  /* 0x0000763260607816 */ /* 0x000fe40000000060 */
[-C--:B------:R-:W-:Y:S02]  /*10830*/  LEA.HI.X.SX32 R5, R8, R3.reuse, 0x1, P6 ;  /* 0x0000000308057211 */ /* 0x080fe400030f0eff */
[C---:B------:R-:W-:Y:S02]  /*10840*/  LEA R8, P6, R32.reuse, R2, 0x1 ;  /* 0x0000000220087211 */ /* 0x040fe400078c08ff */
[C---:B------:R-:W-:Y:S01]  /*10850*/  LEA R66, R195.reuse, R42, 0x2 ;  /* 0x0000002ac3427211 */ /* 0x040fe200078e10ff */
[----:B------:R0:W-:Y:S04]  /*10860*/  STG.E.U16 [R18.64], R9 ;  /* 0x0000000912007986 */ /* 0x0001e8000c101506 */
[----:B------:R1:W-:Y:S01]  /*10870*/  STG.E.U16 [R12.64], R96 ;  /* 0x000000600c007986 */ /* 0x0003e2000c101506 */
[----:B------:R-:W-:Y:S01]  /*10880*/  IMAD R70, R195, 0x4, R66 ;  /* 0x00000004c3467824 */ /* 0x000fe200078e0242 */
[----:B0-----:R-:W-:-:S02]  /*10890*/  LEA.HI.X.SX32 R9, R32, R3, 0x1, P6 ;  /* 0x0000000320097211 */ /* 0x001fc400030f0eff */
[-C--:B-1----:R-:W-:Y:S02]  /*108a0*/  LEA R12, P6, R38, R2.reuse, 0x1 ;  /* 0x00000002260c7211 */ /* 0x082fe400078c08ff */
[-C--:B------:R-:W-:Y:S02]  /*108b0*/  LEA R18, P3, R26, R2.reuse, 0x1 ;  /* 0x000000021a127211 */ /* 0x080fe400078608ff */
[-C--:B------:R-:W-:Y:S02]  /*108c0*/  LEA.HI.X.SX32 R13, R38, R3.reuse, 0x1, P6 ;  /* 0x00000003260d7211 */ /* 0x080fe400030f0eff */
[C---:B------:R-:W-:Y:S02]  /*108d0*/  LEA R16, P6, R24.reuse, R2, 0x1 ;  /* 0x0000000218107211 */ /* 0x040fe400078c08ff */
[----:B------:R-:W-:Y:S01]  /*108e0*/  LEA R72, R195, R70, 0x2 ;  /* 0x00000046c3487211 */ /* 0x000fe200078e10ff */
[----:B------:R0:W-:Y:S01]  /*108f0*/  STG.E.U16 [R20.64], R93 ;  /* 0x0000005d14007986 */ /* 0x0001e2000c101506 */
[----:B------:R-:W-:-:S02]  /*10900*/  LEA.HI.X.SX32 R17, R24, R3, 0x1, P6 ;  /* 0x0000000318117211 */ /* 0x000fc400030f0eff */
[-C--:B------:R-:W-:Y:S01]  /*10910*/  LEA.HI.X.SX32 R19, R26, R3.reuse, 0x1, P3 ;  /* 0x000000031a137211 */ /* 0x080fe200018f0eff */
[----:B------:R-:W-:Y:S01]  /*10920*/  IMAD R76, R195, 0x4, R72 ;  /* 0x00000004c34c7824 */ /* 0x000fe200078e0248 */
[-C--:B------:R-:W-:Y:S02]  /*10930*/  LEA R22, P3, R46, R2.reuse, 0x1 ;  /* 0x000000022e167211 */ /* 0x080fe400078608ff */
[-C--:B0-----:R-:W-:Y:S02]  /*10940*/  LEA R20, P6, R30, R2.reuse, 0x1 ;  /* 0x000000021e147211 */ /* 0x081fe400078c08ff */
[-C--:B------:R-:W-:Y:S02]  /*10950*/  LEA.HI.X.SX32 R23, R46, R3.reuse, 0x1, P3 ;  /* 0x000000032e177211 */ /* 0x080fe400018f0eff */
[----:B------:R-:W-:Y:S02]  /*10960*/  LEA.HI.X.SX32 R21, R30, R3, 0x1, P6 ;  /* 0x000000031e157211 */ /* 0x000fe400030f0eff */
[----:B------:R-:W-:-:S02]  /*10970*/  LEA R24, P6, R48, R2, 0x1 ;  /* 0x0000000230187211 */ /* 0x000fc400078c08ff */
[----:B------:R-:W-:Y:S02]  /*10980*/  LEA R26, P3, R50, R2, 0x1 ;  /* 0x00000002321a7211 */ /* 0x000fe400078608ff */
[C---:B------:R-:W-:Y:S01]  /*10990*/  LEA R78, R195.reuse, R76, 0x2 ;  /* 0x0000004cc34e7211 */ /* 0x040fe200078e10ff */
[----:B------:R0:W-:Y:S01]  /*109a0*/  STG.E.U16 [R28.64], R117 ;  /* 0x000000751c007986 */ /* 0x0001e2000c101506 */
[-C--:B------:R-:W-:Y:S02]  /*109b0*/  LEA.HI.X.SX32 R25, R48, R3.reuse, 0x1, P6 ;  /* 0x0000000330197211 */ /* 0x080fe400030f0eff */
[----:B------:R-:W-:Y:S01]  /*109c0*/  LEA.HI.X.SX32 R27, R50, R3, 0x1, P3 ;  /* 0x00000003321b7211 */ /* 0x000fe200018f0eff */
[----:B------:R-:W-:Y:S01]  /*109d0*/  IMAD R80, R195, 0x4, R78 ;  /* 0x00000004c3507824 */ /* 0x000fe200078e024e */
[-C--:B------:R-:W-:Y:S02]  /*109e0*/  LEA R30, P3, R54, R2.reuse, 0x1 ;  /* 0x00000002361e7211 */ /* 0x080fe400078608ff */
[----:B0-----:R-:W-:-:S02]  /*109f0*/  LEA R28, P6, R40, R2, 0x1 ;  /* 0x00000002281c7211 */ /* 0x001fc400078c08ff */
[-C--:B------:R-:W-:Y:S02]  /*10a00*/  LEA.HI.X.SX32 R31, R54, R3.reuse, 0x1, P3 ;  /* 0x00000003361f7211 */ /* 0x080fe400018f0eff */
[-C--:B------:R-:W-:Y:S02]  /*10a10*/  LEA.HI.X.SX32 R29, R40, R3.reuse, 0x1, P6 ;  /* 0x00000003281d7211 */ /* 0x080fe400030f0eff */
[-C--:B------:R-:W-:Y:S02]  /*10a20*/  LEA R32, P6, R56, R2.reuse, 0x1 ;  /* 0x0000000238207211 */ /* 0x080fe400078c08ff */
[----:B------:R-:W-:Y:S02]  /*10a30*/  LEA R34, P3, R58, R2, 0x1 ;  /* 0x000000023a227211 */ /* 0x000fe400078608ff */
[----:B------:R-:W-:Y:S01]  /*10a40*/  LEA R82, R195, R80, 0x2 ;  /* 0x00000050c3527211 */ /* 0x000fe200078e10ff */
[----:B------:R0:W-:Y:S01]  /*10a50*/  STG.E.U16 [R36.64], R121 ;  /* 0x0000007924007986 */ /* 0x0001e2000c101506 */
[----:B------:R-:W-:-:S02]  /*10a60*/  LEA.HI.X.SX32 R33, R56, R3, 0x1, P6 ;  /* 0x0000000338217211 */ /* 0x000fc400030f0eff */
[----:B------:R-:W-:Y:S01]  /*10a70*/  LEA.HI.X.SX32 R35, R58, R3, 0x1, P3 ;  /* 0x000000033a237211 */ /* 0x000fe200018f0eff */
[----:B------:R-:W-:Y:S01]  /*10a80*/  IMAD R58, R195, 0x4, R82 ;  /* 0x00000004c33a7824 */ /* 0x000fe200078e0252 */
[-C--:B------:R-:W-:Y:S02]  /*10a90*/  LEA R38, P3, R64, R2.reuse, 0x1 ;  /* 0x0000000240267211 */ /* 0x080fe400078608ff */
[----:B0-----:R-:W-:-:S04]  /*10aa0*/  LEA R36, P6, R62, R2, 0x1 ;  /* 0x000000023e247211 */ /* 0x001fc800078c08ff */
[-C--:B------:R-:W-:Y:S02]  /*10ab0*/  LEA.HI.X.SX32 R37, R62, R3.reuse, 0x1, P6 ;  /* 0x000000033e257211 */ /* 0x080fe400030f0eff */
[C---:B------:R-:W-:Y:S02]  /*10ac0*/  LEA R62, R195.reuse, R58, 0x2 ;  /* 0x0000003ac33e7211 */ /* 0x040fe400078e10ff */
[----:B------:R-:W-:Y:S02]  /*10ad0*/  LEA.HI.X.SX32 R39, R64, R3, 0x1, P3 ;  /* 0x0000000340277211 */ /* 0x000fe400018f0eff */
[----:B------:R-:W-:Y:S01]  /*10ae0*/  LEA R40, P6, R42, R2, 0x1 ;  /* 0x000000022a287211 */ /* 0x000fe200078c08ff */
[----:B------:R-:W-:-:S03]  /*10af0*/  IMAD R64, R195, 0x4, R62 ;  /* 0x00000004c3407824 */ /* 0x000fc600078e023e */
[-C--:B------:R-:W-:Y:S02]  /*10b00*/  LEA.HI.X.SX32 R41, R42, R3.reuse, 0x1, P6 ;  /* 0x000000032a297211 */ /* 0x080fe400030f0eff */
[C---:B------:R-:W-:Y:S02]  /*10b10*/  LEA R42, P3, R66.reuse, R2, 0x1 ;  /* 0x00000002422a7211 */ /* 0x040fe400078608ff */
[----:B------:R-:W-:Y:S01]  /*10b20*/  LEA R84, R195, R64, 0x2 ;  /* 0x00000040c3547211 */ /* 0x000fe200078e10ff */
[----:B------:R0:W-:Y:S01]  /*10b30*/  STG.E.U16 [R44.64], R113 ;  /* 0x000000712c007986 */ /* 0x0001e2000c101506 */
[----:B------:R-:W-:-:S03]  /*10b40*/  LEA.HI.X.SX32 R43, R66, R3, 0x1, P3 ;  /* 0x00000003422b7211 */ /* 0x000fc600018f0eff */
[----:B------:R-:W-:Y:S01]  /*10b50*/  IMAD R66, R195, 0x4, R84 ;  /* 0x00000004c3427824 */ /* 0x000fe200078e0254 */
[-C--:B------:R-:W-:Y:S02]  /*10b60*/  LEA R46, P3, R72, R2.reuse, 0x1 ;  /* 0x00000002482e7211 */ /* 0x080fe400078608ff */
[----:B0-----:R-:W-:-:S04]  /*10b70*/  LEA R44, P6, R70, R2, 0x1 ;  /* 0x00000002462c7211 */ /* 0x001fc800078c08ff */
[-C--:B------:R-:W-:Y:S02]  /*10b80*/  LEA.HI.X.SX32 R45, R70, R3.reuse, 0x1, P6 ;  /* 0x00000003462d7211 */ /* 0x080fe400030f0eff */
[C---:B------:R-:W-:Y:S02]  /*10b90*/  LEA R70, R195.reuse, R66, 0x2 ;  /* 0x00000042c3467211 */ /* 0x040fe400078e10ff */
[-C--:B------:R-:W-:Y:S02]  /*10ba0*/  LEA.HI.X.SX32 R47, R72, R3.reuse, 0x1, P3 ;  /* 0x00000003482f7211 */ /* 0x080fe400018f0eff */
[-C--:B------:R-:W-:Y:S01]  /*10bb0*/  LEA R48, P6, R76, R2.reuse, 0x1 ;  /* 0x000000024c307211 */ /* 0x080fe200078c08ff */
[----:B------:R-:W-:Y:S01]  /*10bc0*/  IMAD R72, R195, 0x4, R70 ;  /* 0x00000004c3487824 */ /* 0x000fe200078e0246 */
[----:B------:R-:W-:Y:S02]  /*10bd0*/  LEA R50, P3, R78, R2, 0x1 ;  /* 0x000000024e327211 */ /* 0x000fe400078608ff */
[----:B------:R-:W-:-:S02]  /*10be0*/  LEA.HI.X.SX32 R49, R76, R3, 0x1, P6 ;  /* 0x000000034c317211 */ /* 0x000fc400030f0eff */
[----:B------:R-:W-:Y:S01]  /*10bf0*/  LEA R76, R195, R72, 0x2 ;  /* 0x00000048c34c7211 */ /* 0x000fe200078e10ff */
[----:B------:R0:W-:Y:S01]  /*10c00*/  STG.E.U16 [R52.64], R109 ;  /* 0x0000006d34007986 */ /* 0x0001e2000c101506 */
[----:B------:R-:W-:-:S03]  /*10c10*/  LEA.HI.X.SX32 R51, R78, R3, 0x1, P3 ;  /* 0x000000034e337211 */ /* 0x000fc600018f0eff */
[----:B------:R-:W-:Y:S01]  /*10c20*/  IMAD R78, R195, 0x4, R76 ;  /* 0x00000004c34e7824 */ /* 0x000fe200078e024c */
[-C--:B------:R-:W-:Y:S02]  /*10c30*/  LEA R54, P3, R82, R2.reuse, 0x1 ;  /* 0x0000000252367211 */ /* 0x080fe400078608ff */
[----:B0-----:R-:W-:-:S04]  /*10c40*/  LEA R52, P6, R80, R2, 0x1 ;  /* 0x0000000250347211 */ /* 0x001fc800078c08ff */
[-C--:B------:R-:W-:Y:S02]  /*10c50*/  LEA.HI.X.SX32 R53, R80, R3.reuse, 0x1, P6 ;  /* 0x0000000350357211 */ /* 0x080fe400030f0eff */
[----:B------:R-:W-:Y:S02]  /*10c60*/  LEA R56, P6, R58, R2, 0x1 ;  /* 0x000000023a387211 */ /* 0x000fe400078c08ff */
[C---:B------:R-:W-:Y:S02]  /*10c70*/  LEA R80, R195.reuse, R78, 0x2 ;  /* 0x0000004ec3507211 */ /* 0x040fe400078e10ff */
[-C--:B------:R-:W-:Y:S02]  /*10c80*/  LEA.HI.X.SX32 R55, R82, R3.reuse, 0x1, P3 ;  /* 0x0000000352377211 */ /* 0x080fe400018f0eff */
[----:B------:R-:W-:Y:S01]  /*10c90*/  LEA.HI.X.SX32 R57, R58, R3, 0x1, P6 ;  /* 0x000000033a397211 */ /* 0x000fe200030f0eff */
[----:B------:R-:W-:Y:S01]  /*10ca0*/  IMAD R82, R195, 0x4, R80 ;  /* 0x00000004c3527824 */ /* 0x000fe200078e0250 */
[----:B------:R-:W-:-:S04]  /*10cb0*/  LEA R58, P3, R62, R2, 0x1 ;  /* 0x000000023e3a7211 */ /* 0x000fc800078608ff */
[-C--:B------:R-:W-:Y:S02]  /*10cc0*/  LEA.HI.X.SX32 R59, R62, R3.reuse, 0x1, P3 ;  /* 0x000000033e3b7211 */ /* 0x080fe400018f0eff */
[C---:B------:R-:W-:Y:S02]  /*10cd0*/  LEA R62, P3, R84.reuse, R2, 0x1 ;  /* 0x00000002543e7211 */ /* 0x040fe400078608ff */
[----:B------:R-:W-:Y:S02]  /*10ce0*/  LEA R88, R195, R82, 0x2 ;  /* 0x00000052c3587211 */ /* 0x000fe400078e10ff */
[----:B------:R-:W-:-:S03]  /*10cf0*/  LEA.HI.X.SX32 R63, R84, R3, 0x1, P3 ;  /* 0x00000003543f7211 */ /* 0x000fc600018f0eff */
[C---:B------:R-:W-:Y:S01]  /*10d00*/  IMAD R84, R195.reuse, 0x4, R88 ;  /* 0x00000004c3547824 */ /* 0x040fe200078e0258 */
[----:B------:R0:W-:Y:S04]  /*10d10*/  STG.E.U16 [R60.64], R105 ;  /* 0x000000693c007986 */ /* 0x0001e8000c101506 */
[----:B------:R-:W-:-:S05]  /*10d20*/  LEA R90, R195, R84, 0x2 ;  /* 0x00000054c35a7211 */ /* 0x000fca00078e10ff */
[----:B------:R-:W-:Y:S01]  /*10d30*/  IMAD R92, R195, 0x4, R90 ;  /* 0x00000004c35c7824 */ /* 0x000fe200078e025a */
[----:B0-----:R-:W-:-:S04]  /*10d40*/  LEA R60, P6, R64, R2, 0x1 ;  /* 0x00000002403c7211 */ /* 0x001fc800078c08ff */
[C---:B------:R-:W-:Y:S02]  /*10d50*/  LEA R96, R195.reuse, R92, 0x2 ;  /* 0x0000005cc3607211 */ /* 0x040fe400078e10ff */
[----:B------:R-:W-:Y:S02]  /*10d60*/  LEA.HI.X.SX32 R61, R64, R3, 0x1, P6 ;  /* 0x00000003403d7211 */ /* 0x000fe400030f0eff */
[----:B------:R-:W-:Y:S01]  /*10d70*/  LEA R64, P6, R66, R2, 0x1 ;  /* 0x0000000242407211 */ /* 0x000fe200078c08ff */
[----:B------:R-:W-:-:S03]  /*10d80*/  IMAD R100, R195, 0x4, R96 ;  /* 0x00000004c3647824 */ /* 0x000fc600078e0260 */
[-C--:B------:R-:W-:Y:S02]  /*10d90*/  LEA.HI.X.SX32 R65, R66, R3.reuse, 0x1, P6 ;  /* 0x0000000342417211 */ /* 0x080fe400030f0eff */
[C---:B------:R-:W-:Y:S01]  /*10da0*/  LEA R66, P3, R70.reuse, R2, 0x1 ;  /* 0x0000000246427211 */ /* 0x040fe200078608ff */
[----:B------:R0:W-:Y:S01]  /*10db0*/  STG.E.U16 [R68.64], R101 ;  /* 0x0000006544007986 */ /* 0x0001e2000c101506 */
[C---:B------:R-:W-:Y:S02]  /*10dc0*/  LEA R104, R195.reuse, R100, 0x2 ;  /* 0x00000064c3687211 */ /* 0x040fe400078e10ff */
[----:B------:R-:W-:Y:S02]  /*10dd0*/  LEA.HI.X.SX32 R67, R70, R3, 0x1, P3 ;  /* 0x0000000346437211 */ /* 0x000fe400018f0eff */
[-C--:B------:R-:W-:Y:S01]  /*10de0*/  LEA R70, P3, R76, R2.reuse, 0x1 ;  /* 0x000000024c467211 */ /* 0x080fe200078608ff */
[----:B------:R1:W-:Y:S01]  /*10df0*/  STG.E.U16 [R74.64], R97 ;  /* 0x000000614a007986 */ /* 0x0003e2000c101506 */
[----:B------:R-:W-:Y:S01]  /*10e00*/  IMAD R108, R195, 0x4, R104 ;  /* 0x00000004c36c7824 */ /* 0x000fe200078e0268 */
[----:B0-----:R-:W-:-:S02]  /*10e10*/  LEA R68, P6, R72, R2, 0x1 ;  /* 0x0000000248447211 */ /* 0x001fc400078c08ff */
[-C--:B------:R-:W-:Y:S02]  /*10e20*/  LEA.HI.X.SX32 R71, R76, R3.reuse, 0x1, P3 ;  /* 0x000000034c477211 */ /* 0x080fe400018f0eff */
[-C--:B------:R-:W-:Y:S02]  /*10e30*/  LEA.HI.X.SX32 R69, R72, R3.reuse, 0x1, P6 ;  /* 0x0000000348457211 */ /* 0x080fe400030f0eff */
[-C--:B------:R-:W-:Y:S02]  /*10e40*/  LEA R72, P6, R78, R2.reuse, 0x1 ;  /* 0x000000024e487211 */ /* 0x080fe400078c08ff */
[----:B-1----:R-:W-:Y:S02]  /*10e50*/  LEA R74, P3, R80, R2, 0x1 ;  /* 0x00000002504a7211 */ /* 0x002fe400078608ff */
[-C--:B------:R-:W-:Y:S02]  /*10e60*/  LEA.HI.X.SX32 R73, R78, R3.reuse, 0x1, P6 ;  /* 0x000000034e497211 */ /* 0x080fe400030f0eff */
[----:B------:R-:W-:-:S02]  /*10e70*/  LEA.HI.X.SX32 R75, R80, R3, 0x1, P3 ;  /* 0x00000003504b7211 */ /* 0x000fc400018f0eff */
[-C--:B------:R-:W-:Y:S02]  /*10e80*/  LEA R76, P6, R82, R2.reuse, 0x1 ;  /* 0x00000002524c7211 */ /* 0x080fe400078c08ff */
[----:B------:R-:W-:Y:S02]  /*10e90*/  LEA R78, P3, R88, R2, 0x1 ;  /* 0x00000002584e7211 */ /* 0x000fe400078608ff */
[----:B------:R-:W-:Y:S02]  /*10ea0*/  LEA R112, R195, R108, 0x2 ;  /* 0x0000006cc3707211 */ /* 0x000fe400078e10ff */
[----:B------:R-:W-:Y:S02]  /*10eb0*/  PRMT R93, R93, 0x7632, R93 ;  /* 0x000076325d5d7816 */ /* 0x000fe4000000005d */
[-C--:B------:R-:W-:Y:S01]  /*10ec0*/  LEA.HI.X.SX32 R77, R82, R3.reuse, 0x1, P6 ;  /* 0x00000003524d7211 */ /* 0x080fe200030f0eff */
[----:B------:R-:W-:Y:S01]  /*10ed0*/  IMAD R116, R195, 0x4, R112 ;  /* 0x00000004c3747824 */ /* 0x000fe200078e0270 */
[----:B------:R-:W-:-:S02]  /*10ee0*/  LEA.HI.X.SX32 R79, R88, R3, 0x1, P3 ;  /* 0x00000003584f7211 */ /* 0x000fc400018f0eff */
[-C--:B------:R-:W-:Y:S02]  /*10ef0*/  LEA R80, P6, R84, R2.reuse, 0x1 ;  /* 0x0000000254507211 */ /* 0x080fe400078c08ff */
[-C--:B------:R-:W-:Y:S01]  /*10f00*/  LEA R82, P3, R90, R2.reuse, 0x1 ;  /* 0x000000025a527211 */ /* 0x080fe200078608ff */
[----:B------:R0:W-:Y:S01]  /*10f10*/  STG.E.U16 [R86.64], R93 ;  /* 0x0000005d56007986 */ /* 0x0001e2000c101506 */
[-C--:B------:R-:W-:Y:S02]  /*10f20*/  LEA.HI.X.SX32 R81, R84, R3.reuse, 0x1, P6 ;  /* 0x0000000354517211 */ /* 0x080fe400030f0eff */
[----:B------:R-:W-:Y:S02]  /*10f30*/  LEA.HI.X.SX32 R83, R90, R3, 0x1, P3 ;  /* 0x000000035a537211 */ /* 0x000fe400018f0eff */
[----:B------:R-:W-:Y:S02]  /*10f40*/  LEA R84, P6, R92, R2, 0x1 ;  /* 0x000000025c547211 */ /* 0x000fe400078c08ff */
[----:B------:R-:W-:-:S02]  /*10f50*/  LEA R120, R195, R116, 0x2 ;  /* 0x00000074c3787211 */ /* 0x000fc400078e10ff */
[-C--:B0-----:R-:W-:Y:S02]  /*10f60*/  LEA R86, P3, R96, R2.reuse, 0x1 ;  /* 0x0000000260567211 */ /* 0x081fe400078608ff */
[-C--:B------:R-:W-:Y:S02]  /*10f70*/  LEA.HI.X.SX32 R85, R92, R3.reuse, 0x1, P6 ;  /* 0x000000035c557211 */ /* 0x080fe400030f0eff */
[-C--:B------:R-:W-:Y:S01]  /*10f80*/  LEA.HI.X.SX32 R87, R96, R3.reuse, 0x1, P3 ;  /* 0x0000000360577211 */ /* 0x080fe200018f0eff */
[----:B------:R-:W-:Y:S01]  /*10f90*/  IMAD R96, R195, 0x4, R120 ;  /* 0x00000004c3607824 */ /* 0x000fe200078e0278 */
[-C--:B------:R-:W-:Y:S02]  /*10fa0*/  LEA R88, P6, R100, R2.reuse, 0x1 ;  /* 0x0000000264587211 */ /* 0x080fe400078c08ff */
[----:B------:R-:W-:Y:S02]  /*10fb0*/  LEA R90, P3, R104, R2, 0x1 ;  /* 0x00000002685a7211 */ /* 0x000fe400078608ff */
[----:B------:R-:W-:-:S02]  /*10fc0*/  LEA.HI.X.SX32 R89, R100, R3, 0x1, P6 ;  /* 0x0000000364597211 */ /* 0x000fc400030f0eff */
[C---:B------:R-:W-:Y:S02]  /*10fd0*/  LEA R100, R195.reuse, R96, 0x2 ;  /* 0x00000060c3647211 */ /* 0x040fe400078e10ff */
[-C--:B------:R-:W-:Y:S02]  /*10fe0*/  LEA.HI.X.SX32 R91, R104, R3.reuse, 0x1, P3 ;  /* 0x00000003685b7211 */ /* 0x080fe400018f0eff */
[-C--:B------:R-:W-:Y:S01]  /*10ff0*/  LEA R92, P6, R108, R2.reuse, 0x1 ;  /* 0x000000026c5c7211 */ /* 0x080fe200078c08ff */
[----:B------:R-:W-:Y:S01]  /*11000*/  IMAD R104, R195, 0x4, R100 ;  /* 0x00000004c3687824 */ /* 0x000fe200078e0264 */
[-C--:B------:R-:W-:Y:S02]  /*11010*/  LEA R140, P3, R112, R2.reuse, 0x1 ;  /* 0x00000002708c7211 */ /* 0x080fe400078608ff */
[----:B------:R-:W-:Y:S02]  /*11020*/  LEA.HI.X.SX32 R93, R108, R3, 0x1, P6 ;  /* 0x000000036c5d7211 */ /* 0x000fe400030f0eff */
[----:B------:R-:W-:-:S02]  /*11030*/  LEA R142, P6, R116, R2, 0x1 ;  /* 0x00000002748e7211 */ /* 0x000fc400078c08ff */
[----:B------:R-:W-:Y:S02]  /*11040*/  LEA R108, R195, R104, 0x2 ;  /* 0x00000068c36c7211 */ /* 0x000fe400078e10ff */
[----:B------:R-:W-:Y:S02]  /*11050*/  PRMT R117, R117, 0x7632, R117 ;  /* 0x0000763275757816 */ /* 0x000fe40000000075 */
[-C--:B------:R-:W-:Y:S01]  /*11060*/  LEA.HI.X.SX32 R141, R112, R3.reuse, 0x1, P3 ;  /* 0x00000003708d7211 */ /* 0x080fe200018f0eff */
[----:B------:R-:W-:Y:S01]  /*11070*/  IMAD R112, R195, 0x4, R108 ;  /* 0x00000004c3707824 */ /* 0x000fe200078e026c */
[-C--:B------:R-:W-:Y:S02]  /*11080*/  LEA.HI.X.SX32 R143, R116, R3.reuse, 0x1, P6 ;  /* 0x00000003748f7211 */ /* 0x080fe400030f0eff */
[C---:B------:R-:W-:Y:S01]  /*11090*/  LEA R146, P6, R96.reuse, R2, 0x1 ;  /* 0x0000000260927211 */ /* 0x040fe200078c08ff */
[----:B------:R0:W-:Y:S03]  /*110a0*/  STG.E.U16 [R144.64], R117 ;  /* 0x0000007590007986 */ /* 0x0001e6000c101506 */
[----:B------:R-:W-:-:S02]  /*110b0*/  LEA.HI.X.SX32 R147, R96, R3, 0x1, P6 ;  /* 0x0000000360937211 */ /* 0x000fc400030f0eff */
[----:B------:R-:W-:Y:S02]  /*110c0*/  LEA R96, R195, R112, 0x2 ;  /* 0x00000070c3607211 */ /* 0x000fe400078e10ff */
[----:B0-----:R-:W-:-:S03]  /*110d0*/  LEA R144, P3, R120, R2, 0x1 ;  /* 0x0000000278907211 */ /* 0x001fc600078608ff */
[C---:B------:R-:W-:Y:S01]  /*110e0*/  IMAD R116, R195.reuse, 0x4, R96 ;  /* 0x00000004c3747824 */ /* 0x040fe200078e0260 */
[-C--:B------:R-:W-:Y:S02]  /*110f0*/  LEA.HI.X.SX32 R145, R120, R3.reuse, 0x1, P3 ;  /* 0x0000000378917211 */ /* 0x080fe400018f0eff */
[-C--:B------:R-:W-:Y:S02]  /*11100*/  LEA R148, P3, R100, R2.reuse, 0x1 ;  /* 0x0000000264947211 */ /* 0x080fe400078608ff */
[----:B------:R-:W-:Y:S02]  /*11110*/  LEA R150, P6, R104, R2, 0x1 ;  /* 0x0000000268967211 */ /* 0x000fe400078c08ff */
[-C--:B------:R-:W-:Y:S02]  /*11120*/  LEA.HI.X.SX32 R149, R100, R3.reuse, 0x1, P3 ;  /* 0x0000000364957211 */ /* 0x080fe400018f0eff */
[----:B------:R-:W-:Y:S02]  /*11130*/  LEA R100, R195, R116, 0x2 ;  /* 0x00000074c3647211 */ /* 0x000fe400078e10ff */
[----:B------:R-:W-:-:S02]  /*11140*/  LEA.HI.X.SX32 R151, R104, R3, 0x1, P6 ;  /* 0x0000000368977211 */ /* 0x000fc400030f0eff */
[CC--:B------:R-:W-:Y:S01]  /*11150*/  LEA R152, P3, R108.reuse, R2.reuse, 0x1 ;  /* 0x000000026c987211 */ /* 0x0c0fe200078608ff */
[----:B------:R-:W-:Y:S01]  /*11160*/  IMAD R104, R195, 0x4, R100 ;  /* 0x00000004c3687824 */ /* 0x000fe200078e0264 */
[----:B------:R-:W-:Y:S02]  /*11170*/  PRMT R121, R121, 0x7632, R121 ;  /* 0x0000763279797816 */ /* 0x000fe40000000079 */
[-C--:B------:R-:W-:Y:S02]  /*11180*/  LEA.HI.X.SX32 R153, R108, R3.reuse, 0x1, P3 ;  /* 0x000000036c997211 */ /* 0x080fe400018f0eff */
[C---:B------:R-:W-:Y:S02]  /*11190*/  LEA R154, P6, R112.reuse, R2, 0x1 ;  /* 0x00000002709a7211 */ /* 0x040fe400078c08ff */
[----:B------:R-:W-:Y:S01]  /*111a0*/  LEA R108, R195, R104, 0x2 ;  /* 0x00000068c36c7211 */ /* 0x000fe200078e10ff */
[----:B------:R0:W-:Y:S01]  /*111b0*/  STG.E.U16 [R156.64], R121 ;  /* 0x000000799c007986 */ /* 0x0001e2000c101506 */
[----:B------:R-:W-:-:S02]  /*111c0*/  LEA.HI.X.SX32 R155, R112, R3, 0x1, P6 ;  /* 0x00000003709b7211 */ /* 0x000fc400030f0eff */
[----:B------:R-:W-:Y:S01]  /*111d0*/  LEA R158, P6, R116, R2, 0x1 ;  /* 0x00000002749e7211 */ /* 0x000fe200078c08ff */
[----:B------:R-:W-:-:S03]  /*111e0*/  IMAD R112, R195, 0x4, R108 ;  /* 0x00000004c3707824 */ /* 0x000fc600078e026c */
[-C--:B------:R-:W-:Y:S02]  /*111f0*/  LEA.HI.X.SX32 R159, R116, R3.reuse, 0x1, P6 ;  /* 0x00000003749f7211 */ /* 0x080fe400030f0eff */
[C---:B0-----:R-:W-:Y:S02]  /*11200*/  LEA R156, P3, R96.reuse, R2, 0x1 ;  /* 0x00000002609c7211 */ /* 0x041fe400078608ff */
[----:B------:R-:W-:Y:S02]  /*11210*/  LEA R116, R195, R112, 0x2 ;  /* 0x00000070c3747211 */ /* 0x000fe400078e10ff */
[----:B------:R-:W-:Y:S02]  /*11220*/  LEA.HI.X.SX32 R157, R96, R3, 0x1, P3 ;  /* 0x00000003609d7211 */ /* 0x000fe400018f0eff */
[-C--:B------:R-:W-:Y:S02]  /*11230*/  LEA R160, P3, R100, R2.reuse, 0x1 ;  /* 0x0000000264a07211 */ /* 0x080fe400078608ff */
[----:B------:R-:W-:-:S02]  /*11240*/  LEA R162, P6, R104, R2, 0x1 ;  /* 0x0000000268a27211 */ /* 0x000fc400078c08ff */
[-C--:B------:R-:W-:Y:S01]  /*11250*/  LEA.HI.X.SX32 R161, R100, R3.reuse, 0x1, P3 ;  /* 0x0000000364a17211 */ /* 0x080fe200018f0eff */
[C---:B------:R-:W-:Y:S01]  /*11260*/  IMAD R100, R195.reuse, 0x4, R116 ;  /* 0x00000004c3647824 */ /* 0x040fe200078e0274 */
[-C--:B------:R-:W-:Y:S02]  /*11270*/  LEA R164, P3, R108, R2.reuse, 0x1 ;  /* 0x000000026ca47211 */ /* 0x080fe400078608ff */
[-C--:B------:R-:W-:Y:S02]  /*11280*/  LEA.HI.X.SX32 R163, R104, R3.reuse, 0x1, P6 ;  /* 0x0000000368a37211 */ /* 0x080fe400030f0eff */
[----:B------:R-:W-:Y:S01]  /*11290*/  LEA.HI.X.SX32 R165, R108, R3, 0x1, P3 ;  /* 0x000000036ca57211 */ /* 0x000fe200018f0eff */
[----:B------:R-:W-:Y:S01]  /*112a0*/  IMAD R108, R195, 0x4, R100 ;  /* 0x00000004c36c7824 */ /* 0x000fe200078e0264 */
[----:B------:R-:W-:Y:S02]  /*112b0*/  LEA R166, P6, R112, R2, 0x1 ;  /* 0x0000000270a67211 */ /* 0x000fe400078c08ff */
[----:B------:R-:W-:-:S02]  /*112c0*/  PRMT R113, R113, 0x7632, R113 ;  /* 0x0000763271717816 */ /* 0x000fc40000000071 */
[-C--:B------:R-:W-:Y:S02]  /*112d0*/  LEA.HI.X.SX32 R167, R112, R3.reuse, 0x1, P6 ;  /* 0x0000000370a77211 */ /* 0x080fe400030f0eff */
[C---:B------:R-:W-:Y:S02]  /*112e0*/  LEA R170, P6, R100.reuse, R2, 0x1 ;  /* 0x0000000264aa7211 */ /* 0x040fe400078c08ff */
[----:B------:R-:W-:Y:S01]  /*112f0*/  LEA R112, R195, R108, 0x2 ;  /* 0x0000006cc3707211 */ /* 0x000fe200078e10ff */
[----:B------:R0:W-:Y:S01]  /*11300*/  STG.E.U16 [R168.64], R113 ;  /* 0x00000071a8007986 */ /* 0x0001e2000c101506 */
[----:B------:R-:W-:-:S03]  /*11310*/  LEA.HI.X.SX32 R171, R100, R3, 0x1, P6 ;  /* 0x0000000364ab7211 */ /* 0x000fc600030f0eff */
[----:B------:R-:W-:Y:S01]  /*11320*/  IMAD R100, R195, 0x4, R112 ;  /* 0x00000004c3647824 */ /* 0x000fe200078e0270 */
[----:B0-----:R-:W-:-:S04]  /*11330*/  LEA R168, P3, R116, R2, 0x1 ;  /* 0x0000000274a87211 */ /* 0x001fc800078608ff */
[-C--:B------:R-:W-:Y:S02]  /*11340*/  LEA.HI.X.SX32 R169, R116, R3.reuse, 0x1, P3 ;  /* 0x0000000374a97211 */ /* 0x080fe400018f0eff */
[C---:B------:R-:W-:Y:S02]  /*11350*/  LEA R172, P3, R108.reuse, R2, 0x1 ;  /* 0x000000026cac7211 */ /* 0x040fe400078608ff */
[C---:B------:R-:W-:Y:S02]  /*11360*/  LEA R116, R195.reuse, R100, 0x2 ;  /* 0x00000064c3747211 */ /* 0x040fe400078e10ff */
[----:B------:R-:W-:Y:S02]  /*11370*/  LEA.HI.X.SX32 R173, R108, R3, 0x1, P3 ;  /* 0x000000036cad7211 */ /* 0x000fe400018f0eff */
[----:B------:R-:W-:Y:S02]  /*11380*/  LEA R174, P6, R112, R2, 0x1 ;  /* 0x0000000270ae7211 */ /* 0x000fe400078c08ff */
[----:B------:R-:W-:-:S02]  /*11390*/  LEA R108, R195, R116, 0x2 ;  /* 0x00000074c36c7211 */ /* 0x000fc400078e10ff */
[----:B------:R-:W-:Y:S02]  /*113a0*/  IADD3 R104, R243, -0x3f3504f3, RZ ;  /* 0xc0cafb0df3687810 */ /* 0x000fe40007ffe0ff */
[-C--:B------:R-:W-:Y:S01]  /*113b0*/  LEA.HI.X.SX32 R175, R112, R3.reuse, 0x1, P6 ;  /* 0x0000000370af7211 */ /* 0x080fe200030f0eff */
[----:B------:R-:W-:Y:S01]  /*113c0*/  IMAD R112, R195, 0x4, R108 ;  /* 0x00000004c3707824 */ /* 0x000fe200078e026c */
[----:B------:R-:W-:Y:S02]  /*113d0*/  LOP3.LUT R104, R104, 0xff800000, RZ, 0xc0, !PT ;  /* 0xff80000068687812 */ /* 0x000fe400078ec0ff */
[-C--:B------:R-:W-:Y:S02]  /*113e0*/  LEA R176, P3, R100, R2.reuse, 0x1 ;  /* 0x0000000264b07211 */ /* 0x080fe400078608ff */
[----:B------:R-:W-:Y:S01]  /*113f0*/  LEA R178, P6, R116, R2, 0x1 ;  /* 0x0000000274b27211 */ /* 0x000fe200078c08ff */
[----:B------:R-:W-:Y:S01]  /*11400*/  IMAD.IADD R113, R243, 0x1, -R104 ;  /* 0x00000001f3717824 */ /* 0x000fe200078e0a68 */
[----:B------:R-:W-:-:S02]  /*11410*/  LEA.HI.X.SX32 R177, R100, R3, 0x1, P3 ;  /* 0x0000000364b17211 */ /* 0x000fc400018f0eff */
[-C--:B------:R-:W-:Y:S02]  /*11420*/  LEA.HI.X.SX32 R179, R116, R3.reuse, 0x1, P6 ;  /* 0x0000000374b37211 */ /* 0x080fe400030f0eff */
[C---:B------:R-:W-:Y:S02]  /*11430*/  LEA R180, P3, R108.reuse, R2, 0x1 ;  /* 0x000000026cb47211 */ /* 0x040fe400078608ff */
[----:B------:R-:W-:Y:S01]  /*11440*/  LEA R116, R195, R112, 0x2 ;  /* 0x00000070c3747211 */ /* 0x000fe200078e10ff */
[----:B------:R-:W-:Y:S01]  /*11450*/  FADD R113, R113, -1 ;  /* 0xbf80000071717421 */ /* 0x000fe20000000000 */
[----:B------:R-:W-:Y:S02]  /*11460*/  MOV R96, 0x3dc6b27f ;  /* 0x3dc6b27f00607802 */ /* 0x000fe40000000f00 */
[----:B------:R-:W-:Y:S01]  /*11470*/  LEA.HI.X.SX32 R181, R108, R3, 0x1, P3 ;  /* 0x000000036cb57211 */ /* 0x000fe200018f0eff */
[----:B------:R-:W-:Y:S01]  /*11480*/  IMAD R108, R195, 0x4, R116 ;  /* 0x00000004c36c7824 */ /* 0x000fe200078e0274 */
[----:B------:R-:W-:Y:S01]  /*11490*/  LEA R182, P6, R112, R2, 0x1 ;  /* 0x0000000270b67211 */ /* 0x000fe200078c08ff */
[----:B------:R-:W-:Y:S01]  /*114a0*/  FFMA.FTZ R100, R113, R96, -0.16845393180847167969 ;  /* 0xbe2c7f3071647423 */ /* 0x000fe20000010060 */
[----:B------:R-:W-:-:S02]  /*114b0*/  LEA R184, P3, R116, R2, 0x1 ;  /* 0x0000000274b87211 */ /* 0x000fc400078608ff */
[-C--:B------:R-:W-:Y:S02]  /*114c0*/  LEA.HI.X.SX32 R183, R112, R3.reuse, 0x1, P6 ;  /* 0x0000000370b77211 */ /* 0x080fe400030f0eff */
[----:B------:R-:W-:Y:S01]  /*114d0*/  LEA R112, R195, R108, 0x2 ;  /* 0x0000006cc3707211 */ /* 0x000fe200078e10ff */
[----:B------:R-:W-:Y:S01]  /*114e0*/  FFMA.FTZ R100, R113, R100, 0.1716887056827545166 ;  /* 0x3e2fcf2a71647423 */ /* 0x000fe20000010064 */
[-C--:B------:R-:W-:Y:S02]  /*114f0*/  LEA.HI.X.SX32 R185, R116, R3.reuse, 0x1, P3 ;  /* 0x0000000374b97211 */ /* 0x080fe400018f0eff */
[C---:B------:R-:W-:Y:S01]  /*11500*/  LEA R186, P6, R108.reuse, R2, 0x1 ;  /* 0x000000026cba7211 */ /* 0x040fe200078c08ff */
[----:B------:R-:W-:Y:S02]  /*11510*/  IMAD R116, R195, 0x4, R112 ;  /* 0x00000004c3747824 */ /* 0x000fe400078e0270 */
[----:B------:R-:W-:Y:S01]  /*11520*/  FFMA.FTZ R100, R113, R100, -0.17900948226451873779 ;  /* 0xbe374e4371647423 */ /* 0x000fe20000010064 */
[----:B------:R-:W-:-:S02]  /*11530*/  LEA.HI.X.SX32 R187, R108, R3, 0x1, P6 ;  /* 0x000000036cbb7211 */ /* 0x000fc400030f0eff */
[C---:B------:R-:W-:Y:S01]  /*11540*/  LEA R188, P3, R112.reuse, R2, 0x1 ;  /* 0x0000000270bc7211 */ /* 0x040fe200078608ff */
[----:B------:R-:W-:Y:S01]  /*11550*/  FFMA.FTZ R100, R113, R100, 0.20512372255325317383 ;  /* 0x3e520bf471647423 */ /* 0x000fe20000010064 */
[----:B------:R-:W-:Y:S02]  /*11560*/  LEA R108, R195, R116, 0x2 ;  /* 0x00000074c36c7211 */ /* 0x000fe400078e10ff */
[-C--:B------:R-:W-:Y:S01]  /*11570*/  LEA.HI.X.SX32 R189, R112, R3.reuse, 0x1, P3 ;  /* 0x0000000370bd7211 */ /* 0x080fe200018f0eff */
[----:B------:R-:W-:Y:S01]  /*11580*/  FFMA.FTZ R100, R113, R100, -0.24046532809734344482 ;  /* 0xbe763c8b71647423 */ /* 0x000fe20000010064 */
[C---:B------:R-:W-:Y:S01]  /*11590*/  LEA R192, P3, R108.reuse, R2, 0x1 ;  /* 0x000000026cc07211 */ /* 0x040fe200078608ff */
[----:B------:R-:W-:Y:S02]  /*115a0*/  IMAD R112, R195, 0x4, R108 ;  /* 0x00000004c3707824 */ /* 0x000fe400078e026c */
[----:B------:R-:W-:Y:S01]  /*115b0*/  FFMA.FTZ R100, R113, R100, 0.28857114911079406738 ;  /* 0x3e93bf9971647423 */ /* 0x000fe20000010064 */
[----:B------:R-:W-:-:S02]  /*115c0*/  LEA.HI.X.SX32 R193, R108, R3, 0x1, P3 ;  /* 0x000000036cc17211 */ /* 0x000fc400018f0eff */
[C---:B------:R-:W-:Y:S02]  /*115d0*/  LEA R190, P6, R116.reuse, R2, 0x1 ;  /* 0x0000000274be7211 */ /* 0x040fe400078c08ff */
[----:B------:R-:W-:Y:S01]  /*115e0*/  LEA R108, R195, R112, 0x2 ;  /* 0x00000070c36c7211 */ /* 0x000fe200078e10ff */
[----:B------:R-:W-:Y:S01]  /*115f0*/  FFMA.FTZ R100, R113, R100, -0.36067417263984680176 ;  /* 0xbeb8aa4971647423 */ /* 0x000fe20000010064 */
[-C--:B------:R-:W-:Y:S02]  /*11600*/  LEA.HI.X.SX32 R191, R116, R3.reuse, 0x1, P6 ;  /* 0x0000000374bf7211 */ /* 0x080fe400030f0eff */
[C---:B------:R-:W-:Y:S01]  /*11610*/  LEA R194, P3, R112.reuse, R2, 0x1 ;  /* 0x0000000270c27211 */ /* 0x040fe200078608ff */
[----:B------:R-:W-:Y:S02]  /*11620*/  IMAD R116, R195, 0x4, R108 ;  /* 0x00000004c3747824 */ /* 0x000fe400078e026c */
[C---:B------:R-:W-:Y:S01]  /*11630*/  FFMA.FTZ R100, R113.reuse, R100, 0.48089820146560668945 ;  /* 0x3ef6384a71647423 */ /* 0x040fe20000010064 */
[----:B------:R-:W-:Y:S01]  /*11640*/  LEA.HI.X.SX32 R195, R112, R3, 0x1, P3 ;  /* 0x0000000370c37211 */ /* 0x000fe200018f0eff */
[----:B------:R-:W0:Y:S01]  /*11650*/  I2F R117, R104 ;  /* 0x0000006800757306 */ /* 0x000e220000201400 */
[----:B------:R-:W-:Y:S01]  /*11660*/  LEA R196, P3, R108, R2, 0x1 ;  /* 0x000000026cc47211 */ /* 0x000fe200078608ff */
[----:B------:R-:W-:Y:S01]  /*11670*/  FFMA.FTZ R100, R113, R100, -0.72134751081466674805 ;  /* 0xbf38aa3b71647423 */ /* 0x000fe20000010064 */
[----:B------:R-:W-:-:S02]  /*11680*/  LEA R198, P6, R116, R2, 0x1 ;  /* 0x0000000274c67211 */ /* 0x000fc400078c08ff */
[-C--:B------:R-:W-:Y:S01]  /*11690*/  LEA.HI.X.SX32 R197, R108, R3.reuse, 0x1, P3 ;  /* 0x000000036cc57211 */ /* 0x080fe200018f0eff */
[C---:B------:R-:W-:Y:S01]  /*116a0*/  FMUL R100, R113.reuse, R100 ;  /* 0x0000006471647220 */ /* 0x040fe20000400000 */
[----:B------:R-:W-:Y:S02]  /*116b0*/  LEA.HI.X.SX32 R199, R116, R3, 0x1, P6 ;  /* 0x0000000374c77211 */ /* 0x000fe400030f0eff */
[----:B------:R-:W-:Y:S01]  /*116c0*/  IADD3 R3, R242, -0x3f3504f3, RZ ;  /* 0xc0cafb0df2037810 */ /* 0x000fe20007ffe0ff */
[----:B------:R-:W-:-:S03]  /*116d0*/  FMUL R100, R113, R100 ;  /* 0x0000006471647220 */ /* 0x000fc60000400000 */
[----:B------:R-:W-:Y:S01]  /*116e0*/  LOP3.LUT R3, R3, 0xff800000, RZ, 0xc0, !PT ;  /* 0xff80000003037812 */ /* 0x000fe200078ec0ff */
[----:B------:R-:W-:Y:S01]  /*116f0*/  FFMA.FTZ R121, R113, 1.4426950216293334961, R100 ;  /* 0x3fb8aa3b71797823 */ /* 0x000fe20000010064 */
[----:B------:R-:W-:Y:S02]  /*11700*/  FSEL R2, RZ, -23, P4 ;  /* 0xc1b80000ff027808 */ /* 0x000fe40002000000 */
[----:B------:R-:W-:-:S03]  /*11710*/  IADD3 R113, R242, -R3, RZ ;  /* 0x80000003f2717210 */ /* 0x000fc60007ffe0ff */
[----:B0-----:R-:W-:Y:S02]  /*11720*/  FFMA.FTZ R2, R117, 1.1920928955078125e-07, R2 ;  /* 0x3400000075027823 */ /* 0x001fe40000010002 */
[----:B------:R-:W-:Y:S01]  /*11730*/  FADD R113, R113, -1 ;  /* 0xbf80000071717421 */ /* 0x000fe20000000000 */
[----:B------:R-:W-:Y:S01]  /*11740*/  ISETP.GE.U32.AND P3, PT, R243, 0x7f800000, PT ;  /* 0x7f800000f300780c */ /* 0x000fe20003f66070 */
[----:B------:R-:W-:Y:S02]  /*11750*/  FADD R100, R2, R121 ;  /* 0x0000007902647221 */ /* 0x000fe40000000000 */
[----:B------:R-:W-:-:S04]  /*11760*/  FFMA.FTZ R2, R113, R96, -0.16845393180847167969 ;  /* 0xbe2c7f3071027423 */ /* 0x000fc80000010060 */
[----:B------:R-:W-:-:S04]  /*11770*/  FFMA.FTZ R2, R113, R2, 0.1716887056827545166 ;  /* 0x3e2fcf2a71027423 */ /* 0x000fc80000010002 */
[C---:B------:R-:W-:Y:S02]  /*11780*/  FFMA.FTZ R2, R113.reuse, R2, -0.17900948226451873779 ;  /* 0xbe374e4371027423 */ /* 0x040fe40000010002 */
[----:B------:R-:W-:Y:S02]  /*11790*/  @P3 IMAD.MOV.U32 R104, RZ, RZ, 0x7f800000 ;  /* 0x7f800000ff683424 */ /* 0x000fe400078e00ff */
[----:B------:R-:W-:Y:S01]  /*117a0*/  FFMA.FTZ R2, R113, R2, 0.20512372255325317383 ;  /* 0x3e520bf471027423 */ /* 0x000fe20000010002 */
[----:B------:R-:W-:Y:S01]  /*117b0*/  IADD3 R108, R241, -0x3f3504f3, RZ ;  /* 0xc0cafb0df16c7810 */ /* 0x000fe20007ffe0ff */
[----:B------:R-:W-:Y:S02]  /*117c0*/  @P3 FFMA.FTZ R100, R243, R104, +INF ;  /* 0x7f800000f3643423 */ /* 0x000fe40000010068 */
[----:B------:R-:W-:Y:S01]  /*117d0*/  FFMA.FTZ R104, R113, R2, -0.24046532809734344482 ;  /* 0xbe763c8b71687423 */ /* 0x000fe20000010002 */
[----:B------:R-:W-:-:S03]  /*117e0*/  LOP3.LUT R2, R108, 0xff800000, RZ, 0xc0, !PT ;  /* 0xff8000006c027812 */ /* 0x000fc600078ec0ff */
[----:B------:R-:W-:Y:S01]  /*117f0*/  FFMA.FTZ R104, R113, R104, 0.28857114911079406738 ;  /* 0x3e93bf9971687423 */ /* 0x000fe20000010068 */
[----:B------:R-:W-:-:S03]  /*11800*/  IADD3 R117, R241, -R2, RZ ;  /* 0x80000002f1757210 */ /* 0x000fc60007ffe0ff */
[----:B------:R-:W-:Y:S02]  /*11810*/  FFMA.FTZ R104, R113, R104, -0.36067417263984680176 ;  /* 0xbeb8aa4971687423 */ /* 0x000fe40000010068 */
[----:B------:R-:W-:Y:S02]  /*11820*/  FADD R117, R117, -1 ;  /* 0xbf80000075757421 */ /* 0x000fe40000000000 */
[----:B------:R-:W-:Y:S02]  /*11830*/  FFMA.FTZ R104, R113, R104, 0.48089820146560668945 ;  /* 0x3ef6384a71687423 */ /* 0x000fe40000010068 */
[----:B------:R-:W-:Y:S02]  /*11840*/  FFMA.FTZ R108, R117, R96, -0.16845393180847167969 ;  /* 0xbe2c7f30756c7423 */ /* 0x000fe40000010060 */
[----:B------:R-:W-:Y:S02]  /*11850*/  FFMA.FTZ R104, R113, R104, -0.72134751081466674805 ;  /* 0xbf38aa3b71687423 */ /* 0x000fe40000010068 */
[----:B------:R-:W-:-:S02]  /*11860*/  FFMA.FTZ R108, R117, R108, 0.1716887056827545166 ;  /* 0x3e2fcf2a756c7423 */ /* 0x000fc4000001006c */
[----:B------:R-:W-:Y:S02]  /*11870*/  FMUL R104, R113, R104 ;  /* 0x0000006871687220 */ /* 0x000fe40000400000 */
[----:B------:R-:W-:Y:S02]  /*11880*/  FFMA.FTZ R108, R117, R108, -0.17900948226451873779 ;  /* 0xbe374e43756c7423 */ /* 0x000fe4000001006c */
[----:B------:R-:W-:Y:S02]  /*11890*/  FMUL R104, R113, R104 ;  /* 0x0000006871687220 */ /* 0x000fe40000400000 */
[----:B------:R-:W-:Y:S02]  /*118a0*/  FFMA.FTZ R108, R117, R108, 0.20512372255325317383 ;  /* 0x3e520bf4756c7423 */ /* 0x000fe4000001006c */
[----:B------:R-:W-:Y:S01]  /*118b0*/  FFMA.FTZ R104, R113, 1.4426950216293334961, R104 ;  /* 0x3fb8aa3b71687823 */ /* 0x000fe20000010068 */
[----:B------:R-:W-:Y:S01]  /*118c0*/  IADD3 R113, R240, -0x3f3504f3, RZ ;  /* 0xc0cafb0df0717810 */ /* 0x000fe20007ffe0ff */
[----:B------:R-:W-:-:S03]  /*118d0*/  FFMA.FTZ R108, R117, R108, -0.24046532809734344482 ;  /* 0xbe763c8b756c7423 */ /* 0x000fc6000001006c */
[----:B------:R-:W-:Y:S01]  /*118e0*/  LOP3.LUT R113, R113, 0xff800000, RZ, 0xc0, !PT ;  /* 0xff80000071717812 */ /* 0x000fe200078ec0ff */
[----:B------:R-:W-:-:S04]  /*118f0*/  FFMA.FTZ R108, R117, R108, 0.28857114911079406738 ;  /* 0x3e93bf99756c7423 */ /* 0x000fc8000001006c */
[----:B------:R-:W-:Y:S02]  /*11900*/  IMAD.IADD R121, R240, 0x1, -R113 ;  /* 0x00000001f0797824 */ /* 0x000fe400078e0a71 */
[----:B------:R-:W-:Y:S02]  /*11910*/  FFMA.FTZ R108, R117, R108, -0.36067417263984680176 ;  /* 0xbeb8aa49756c7423 */ /* 0x000fe4000001006c */
[----:B------:R-:W-:Y:S02]  /*11920*/  FADD R121, R121, -1 ;  /* 0xbf80000079797421 */ /* 0x000fe40000000000 */
[----:B------:R-:W-:Y:S02]  /*11930*/  FFMA.FTZ R108, R117, R108, 0.48089820146560668945 ;  /* 0x3ef6384a756c7423 */ /* 0x000fe4000001006c */
[----:B------:R-:W-:Y:S02]  /*11940*/  FFMA.FTZ R96, R121, R96, -0.16845393180847167969 ;  /* 0xbe2c7f3079607423 */ /* 0x000fe40000010060 */
[----:B------:R-:W-:-:S02]  /*11950*/  FFMA.FTZ R108, R117, R108, -0.72134751081466674805 ;  /* 0xbf38aa3b756c7423 */ /* 0x000fc4000001006c */
[----:B------:R-:W-:Y:S01]  /*11960*/  FFMA.FTZ R96, R121, R96, 0.1716887056827545166 ;  /* 0x3e2fcf2a79607423 */ /* 0x000fe20000010060 */
[----:B------:R-:W0:Y:S01]  /*11970*/  I2F R3, R3 ;  /* 0x0000000300037306 */ /* 0x000e220000201400 */
[----:B------:R-:W-:Y:S02]  /*11980*/  FMUL R108, R117, R108 ;  /* 0x0000006c756c7220 */ /* 0x000fe40000400000 */
[----:B------:R-:W-:Y:S02]  /*11990*/  FFMA.FTZ R96, R121, R96, -0.17900948226451873779 ;  /* 0xbe374e4379607423 */ /* 0x000fe40000010060 */
[----:B------:R-:W-:Y:S02]  /*119a0*/  FMUL R108, R117, R108 ;  /* 0x0000006c756c7220 */ /* 0x000fe40000400000 */
[----:B------:R-:W-:Y:S01]  /*119b0*/  FFMA.FTZ R96, R121, R96, 0.20512372255325317383 ;  /* 0x3e520bf479607423 */ /* 0x000fe20000010060 */
[----:B------:R-:W1:Y:S01]  /*119c0*/  I2F R2, R2 ;  /* 0x0000000200027306 */ /* 0x000e620000201400 */
[----:B------:R-:W-:-:S02]  /*119d0*/  FFMA.FTZ R117, R117, 1.4426950216293334961, R108 ;  /* 0x3fb8aa3b75757823 */ /* 0x000fc4000001006c */
[----:B------:R-:W-:Y:S01]  /*119e0*/  FFMA.FTZ R108, R121, R96, -0.24046532809734344482 ;  /* 0xbe763c8b796c7423 */ /* 0x000fe20000010060 */
[----:B------:R-:W-:Y:S02]  /*119f0*/  FSEL R96, RZ, -23, P2 ;  /* 0xc1b80000ff607808 */ /* 0x000fe40001000000 */
[----:B------:R-:W-:Y:S02]  /*11a00*/  ISETP.GE.U32.AND P2, PT, R242, 0x7f800000, PT ;  /* 0x7f800000f200780c */ /* 0x000fe40003f46070 */
[----:B------:R-:W-:Y:S01]  /*11a10*/  FSETP.NEU.AND P3, PT, R243, RZ, PT ;  /* 0x000000fff300720b */ /* 0x000fe20003f6d000 */
[----:B0-----:R-:W-:Y:S01]  /*11a20*/  FFMA.FTZ R243, R3, 1.1920928955078125e-07, R96 ;  /* 0x3400000003f37823 */ /* 0x001fe20000010060 */
[----:B------:R-:W-:-:S03]  /*11a30*/  FSEL R3, RZ, -23, P1 ;  /* 0xc1b80000ff037808 */ /* 0x000fc60000800000 */
[----:B------:R-:W-:Y:S02]  /*11a40*/  FADD R96, R243, R104 ;  /* 0x00000068f3607221 */ /* 0x000fe40000000000 */
[----:B------:R-:W0:Y:S01]  /*11a50*/  I2F R104, R113 ;  /* 0x0000007100687306 */ /* 0x000e220000201400 */
[----:B-1----:R-:W-:Y:S01]  /*11a60*/  FFMA.FTZ R2, R2, 1.1920928955078125e-07, R3 ;  /* 0x3400000002027823 */ /* 0x002fe20000010003 */
[----:B------:R-:W-:Y:S02]  /*11a70*/  ISETP.GE.U32.AND P4, PT, R241, 0x7f800000, PT ;  /* 0x7f800000f100780c */ /* 0x000fe40003f86070 */
[----:B------:R-:W-:Y:S01]  /*11a80*/  @P2 MOV R3, 0x7f800000 ;  /* 0x7f80000000032802 */ /* 0x000fe20000000f00 */
[----:B------:R-:W-:Y:S01]  /*11a90*/  FADD R2, R2, R117 ;  /* 0x0000007502027221 */ /* 0x000fe20000000000 */
[----:B------:R-:W-:Y:S02]  /*11aa0*/  PRMT R109, R109, 0x7632, R109 ;  /* 0x000076326d6d7816 */ /* 0x000fe4000000006d */
[----:B------:R-:W-:Y:S01]  /*11ab0*/  PRMT R105, R105, 0x7632, R105 ;  /* 0x0000763269697816 */ /* 0x000fe20000000069 */
[----:B------:R-:W-:Y:S01]  /*11ac0*/  @P2 FFMA.FTZ R96, R242, R3, +INF ;  /* 0x7f800000f2602423 */ /* 0x000fe20000010003 */
[----:B------:R-:W-:Y:S01]  /*11ad0*/  FSEL R3, RZ, -23, P0 ;  /* 0xc1b80000ff037808 */ /* 0x000fe20000000000 */
[----:B------:R-:W-:Y:S01]  /*11ae0*/  FFMA.FTZ R108, R121, R108, 0.28857114911079406738 ;  /* 0x3e93bf99796c7423 */ /* 0x000fe2000001006c */
[----:B------:R-:W-:-:S02]  /*11af0*/  PRMT R117, R101, 0x7632, R117 ;  /* 0x0000763265757816 */ /* 0x000fc40000000075 */
[----:B------:R-:W-:Y:S01]  /*11b00*/  PRMT R116, R97, 0x7632, R116 ;  /* 0x0000763261747816 */ /* 0x000fe20000000074 */
[----:B------:R-:W-:Y:S01]  /*11b10*/  STG.E.U16 [R236.64], R109 ;  /* 0x0000006dec007986 */ /* 0x000fe2000c101506 */
[----:B0-----:R-:W-:Y:S02]  /*11b20*/  FFMA.FTZ R3, R104, 1.1920928955078125e-07, R3 ;  /* 0x3400000068037823 */ /* 0x001fe40000010003 */
[----:B------:R-:W-:Y:S01]  /*11b30*/  FFMA.FTZ R108, R121, R108, -0.36067417263984680176 ;  /* 0xbeb8aa49796c7423 */ /* 0x000fe2000001006c */
[----:B------:R-:W-:Y:S01]  /*11b40*/  STG.E.U16 [R230.64], R105 ;  /* 0x00000069e6007986 */ /* 0x000fe2000c101506 */
[----:B------:R-:W-:-:S03]  /*11b50*/  @P4 IMAD.MOV.U32 R104, RZ, RZ, 0x7f800000 ;  /* 0x7f800000ff684424 */ /* 0x000fc600078e00ff */
[----:B------:R-:W-:Y:S01]  /*11b60*/  STG.E.U16 [R234.64], R117 ;  /* 0x00000075ea007986 */ /* 0x000fe2000c101506 */
[----:B------:R-:W-:-:S03]  /*11b70*/  FFMA.FTZ R108, R121, R108, 0.48089820146560668945 ;  /* 0x3ef6384a796c7423 */ /* 0x000fc6000001006c */
[----:B------:R-:W-:Y:S01]  /*11b80*/  STG.E.U16 [R232.64], R116 ;  /* 0x00000074e8007986 */ /* 0x000fe2000c101506 */
[----:B------:R-:W-:-:S03]  /*11b90*/  @P4 FFMA.FTZ R2, R241, R104, +INF ;  /* 0x7f800000f1024423 */ /* 0x000fc60000010068 */
[----:B------:R0:W-:Y:S01]  /*11ba0*/  STG.E.U16 [R228.64], R94 ;  /* 0x0000005ee4007986 */ /* 0x0001e2000c101506 */
[----:B------:R-:W-:-:S03]  /*11bb0*/  PRMT R104, R94, 0x7632, R104 ;  /* 0x000076325e687816 */ /* 0x000fc60000000068 */
[----:B------:R-:W-:Y:S01]  /*11bc0*/  STG.E.U16 [R222.64], R118 ;  /* 0x00000076de007986 */ /* 0x000fe2000c101506 */
[----:B------:R-:W-:-:S03]  /*11bd0*/  PRMT R97, R118, 0x7632, R97 ;  /* 0x0000763276617816 */ /* 0x000fc60000000061 */
[----:B------:R-:W-:Y:S01]  /*11be0*/  STG.E.U16 [R220.64], R122 ;  /* 0x0000007adc007986 */ /* 0x000fe2000c101506 */
[----:B------:R-:W-:-:S03]  /*11bf0*/  ISETP.GE.U32.AND P2, PT, R240, 0x7f800000, PT ;  /* 0x7f800000f000780c */ /* 0x000fc60003f46070 */
[----:B------:R-:W-:Y:S01]  /*11c00*/  STG.E.U16 [R218.64], R114 ;  /* 0x00000072da007986 */ /* 0x000fe2000c101506 */
[----:B0-----:R-:W-:Y:S01]  /*11c10*/  PRMT R94, R122, 0x7632, R94 ;  /* 0x000076327a5e7816 */ /* 0x001fe2000000005e */
[----:B------:R-:W-:Y:S02]  /*11c20*/  FFMA.FTZ R108, R121, R108, -0.72134751081466674805 ;  /* 0xbf38aa3b796c7423 */ /* 0x000fe4000001006c */
[----:B------:R0:W-:Y:S01]  /*11c30*/  STG.E.U16 [R216.64], R110 ;  /* 0x0000006ed8007986 */ /* 0x0001e2000c101506 */
[----:B------:R-:W-:-:S03]  /*11c40*/  PRMT R101, R114, 0x7632, R101 ;  /* 0x0000763272657816 */ /* 0x000fc60000000065 */
[----:B------:R1:W-:Y:S04]  /*11c50*/  STG.E.U16 [R214.64], R106 ;  /* 0x0000006ad6007986 */ /* 0x0003e8000c101506 */
[----:B------:R2:W-:Y:S01]  /*11c60*/  STG.E.U16 [R212.64], R102 ;  /* 0x00000066d4007986 */ /* 0x0005e2000c101506 */
[----:B------:R-:W-:-:S03]  /*11c70*/  FMUL R108, R121, R108 ;  /* 0x0000006c796c7220 */ /* 0x000fc60000400000 */
[----:B------:R3:W-:Y:S01]  /*11c80*/  STG.E.U16 [R210.64], R98 ;  /* 0x00000062d2007986 */ /* 0x0007e2000c101506 */
[----:B0-----:R-:W-:-:S03]  /*11c90*/  PRMT R110, R110, 0x7632, R110 ;  /* 0x000076326e6e7816 */ /* 0x001fc6000000006e */
[----:B------:R-:W-:Y:S01]  /*11ca0*/  STG.E.U16 [R208.64], R104 ;  /* 0x00000068d0007986 */ /* 0x000fe2000c101506 */
[----:B-1----:R-:W-:-:S03]  /*11cb0*/  PRMT R106, R106, 0x7632, R106 ;  /* 0x000076326a6a7816 */ /* 0x002fc6000000006a */
[----:B------:R-:W-:Y:S01]  /*11cc0*/  STG.E.U16 [R206.64], R97 ;  /* 0x00000061ce007986 */ /* 0x000fe2000c101506 */
[----:B--2---:R-:W-:-:S03]  /*11cd0*/  PRMT R102, R102, 0x7632, R102 ;  /* 0x0000763266667816 */ /* 0x004fc60000000066 */
[----:B------:R-:W-:Y:S01]  /*11ce0*/  STG.E.U16 [R204.64], R94 ;  /* 0x0000005ecc007986 */ /* 0x000fe2000c101506 */
[----:B---3--:R-:W-:-:S03]  /*11cf0*/  PRMT R98, R98, 0x7632, R98 ;  /* 0x0000763262627816 */ /* 0x008fc60000000062 */
[----:B------:R0:W-:Y:S01]  /*11d00*/  STG.E.U16 [R202.64], R101 ;  /* 0x00000065ca007986 */ /* 0x0001e2000c101506 */
[----:B------:R-:W-:-:S03]  /*11d10*/  FMUL R108, R121, R108 ;  /* 0x0000006c796c7220 */ /* 0x000fc60000400000 */
[----:B------:R-:W-:Y:S04]  /*11d20*/  STG.E.U16 [R200.64], R110 ;  /* 0x0000006ec8007986 */ /* 0x000fe8000c101506 */
[----:B------:R-:W-:Y:S04]  /*11d30*/  STG.E.U16 [R132.64], R106 ;  /* 0x0000006a84007986 */ /* 0x000fe8000c101506 */
[----:B------:R-:W-:Y:S01]  /*11d40*/  STG.E.U16 [R138.64], R102 ;  /* 0x000000668a007986 */ /* 0x000fe2000c101506 */
[----:B------:R-:W-:-:S03]  /*11d50*/  FFMA.FTZ R108, R121, 1.4426950216293334961, R108 ;  /* 0x3fb8aa3b796c7823 */ /* 0x000fc6000001006c */
[----:B------:R-:W-:Y:S01]  /*11d60*/  STG.E.U16 [R134.64], R98 ;  /* 0x0000006286007986 */ /* 0x000fe2000c101506 */
[----:B------:R-:W-:-:S03]  /*11d70*/  @P2 MOV R113, 0x7f800000 ;  /* 0x7f80000000712802 */ /* 0x000fc60000000f00 */
[----:B------:R1:W-:Y:S01]  /*11d80*/  STG.E.U16 [R130.64], R95 ;  /* 0x0000005f82007986 */ /* 0x0003e2000c101506 */
[----:B0-----:R-:W-:-:S03]  /*11d90*/  PRMT R101, R123, 0x7632, R101 ;  /* 0x000076327b657816 */ /* 0x001fc60000000065 */
[----:B------:R-:W-:Y:S01]  /*11da0*/  STG.E.U16 [R124.64], R119 ;  /* 0x000000777c007986 */ /* 0x000fe2000c101506 */
[----:B------:R-:W-:-:S03]  /*11db0*/  PRMT R94, R119, 0x7632, R94 ;  /* 0x00007632775e7816 */ /* 0x000fc6000000005e */
[----:B------:R-:W-:Y:S01]  /*11dc0*/  STG.E.U16 [R126.64], R123 ;  /* 0x0000007b7e007986 */ /* 0x000fe2000c101506 */
[----:B------:R-:W-:-:S03]  /*11dd0*/  FADD R3, R3, R108 ;  /* 0x0000006c03037221 */ /* 0x000fc60000000000 */
[----:B------:R-:W0:Y:S01]  /*11de0*/  LDS.128 R124, [R0] ;  /* 0x00000000007c7984 */ /* 0x000e220000000c00 */
[----:B------:R-:W-:-:S03]  /*11df0*/  @P2 FFMA.FTZ R3, R240, R113, +INF ;  /* 0x7f800000f0032423 */ /* 0x000fc60000010071 */
[----:B------:R-:W2:Y:S01]  /*11e00*/  LDS.128 R120, [R238] ;  /* 0x00000000ee787984 */ /* 0x000ea20000000c00 */
[----:B------:R-:W-:-:S03]  /*11e10*/  PRMT R97, R95, 0x7632, R97 ;  /* 0x000076325f617816 */ /* 0x000fc60000000061 */
[----:B------:R-:W3:Y:S01]  /*11e20*/  LDS.128 R116, [R0+0x400] ;  /* 0x0004000000747984 */ /* 0x000ee20000000c00 */
[----:B------:R-:W-:-:S03]  /*11e30*/  PRMT R104, R115, 0x7632, R104 ;  /* 0x0000763273687816 */ /* 0x000fc60000000068 */
[----:B------:R-:W-:Y:S01]  /*11e40*/  STG.E.U16 [R128.64], R115 ;  /* 0x0000007380007986 */ /* 0x000fe2000c101506 */
[----:B-1----:R-:W-:-:S03]  /*11e50*/  PRMT R95, R111, 0x7632, R95 ;  /* 0x000076326f5f7816 */ /* 0x002fc6000000005f */
[----:B------:R-:W1:Y:S04]  /*11e60*/  LDS.128 R132, [R238+0x400] ;  /* 0x00040000ee847984 */ /* 0x000e680000000c00 */
[----:B------:R-:W4:Y:S04]  /*11e70*/  LDS.128 R128, [R0+0x800] ;  /* 0x0008000000807984 */ /* 0x000f280000000c00 */
[----:B------:R-:W0:Y:S04]  /*11e80*/  LDS.128 R112, [R238+0x800] ;  /* 0x00080000ee707984 */ /* 0x000e280000000c00 */
[----:B------:R-:W-:Y:S04]  /*11e90*/  STG.E.U16 [R136.64], R111 ;  /* 0x0000006f88007986 */ /* 0x000fe8000c101506 */
[----:B------:R-:W0:Y:S04]  /*11ea0*/  LDS.128 R108, [R0+0xc00] ;  /* 0x000c0000006c7984 */ /* 0x000e280000000c00 */
[----:B------:R-:W0:Y:S01]  /*11eb0*/  LDS.128 R136, [R238+0xc00] ;  /* 0x000c0000ee887984 */ /* 0x000e220000000c00 */
[----:B------:R-:W-:-:S03]  /*11ec0*/  PRMT R98, R107, 0x7632, R98 ;  /* 0x000076326b627816 */ /* 0x000fc60000000062 */
[----:B------:R2:W-:Y:S04]  /*11ed0*/  STG.E.U16 [R4.64], R107 ;  /* 0x0000006b04007986 */ /* 0x0005e8000c101506 */
[----:B------:R1:W-:Y:S04]  /*11ee0*/  STG.E.U16 [R6.64], R103 ;  /* 0x0000006706007986 */ /* 0x0003e8000c101506 */
[----:B------:R-:W-:Y:S04]  /*11ef0*/  STG.E.U16 [R8.64], R99 ;  /* 0x0000006308007986 */ /* 0x000fe8000c101506 */
[----:B------:R-:W-:Y:S01]  /*11f00*/  STG.E.U16 [R10.64], R97 ;  /* 0x000000610a007986 */ /* 0x000fe2000c101506 */
[----:B--2---:R-:W-:-:S03]  /*11f10*/  PRMT R5, R103, 0x7632, R5 ;  /* 0x0000763267057816 */ /* 0x004fc60000000005 */
[----:B------:R-:W-:Y:S01]  /*11f20*/  STG.E.U16 [R12.64], R94 ;  /* 0x0000005e0c007986 */ /* 0x000fe2000c101506 */
[----:B-1----:R-:W-:-:S03]  /*11f30*/  PRMT R7, R99, 0x7632, R7 ;  /* 0x0000763263077816 */ /* 0x002fc60000000007 */
[----:B------:R-:W-:Y:S04]  /*11f40*/  STG.E.U16 [R14.64], R101 ;  /* 0x000000650e007986 */ /* 0x000fe8000c101506 */
[----:B------:R-:W-:Y:S04]  /*11f50*/  STG.E.U16 [R16.64], R104 ;  /* 0x0000006810007986 */ /* 0x000fe8000c101506 */
[----:B------:R-:W-:Y:S04]  /*11f60*/  STG.E.U16 [R18.64], R95 ;  /* 0x0000005f12007986 */ /* 0x000fe8000c101506 */
[----:B------:R1:W-:Y:S04]  /*11f70*/  STG.E.U16 [R20.64], R98 ;  /* 0x0000006214007986 */ /* 0x0003e8000c101506 */
[----:B------:R2:W-:Y:S04]  /*11f80*/  STG.E.U16 [R22.64], R5 ;  /* 0x0000000516007986 */ /* 0x0005e8000c101506 */
[----:B------:R3:W-:Y:S04]  /*11f90*/  STG.E.U16 [R24.64], R7 ;  /* 0x0000000718007986 */ /* 0x0007e8000c101506 */
[----:B0-----:R0:W-:Y:S01]  /*11fa0*/  STG.E.U16 [R26.64], R124 ;  /* 0x0000007c1a007986 */ /* 0x0011e2000c101506 */
[----:B-1----:R-:W-:-:S03]  /*11fb0*/  PRMT R21, R124, 0x7632, R21 ;  /* 0x000076327c157816 */ /* 0x002fc60000000015 */
[----:B------:R1:W-:Y:S01]  /*11fc0*/  STG.E.U16 [R28.64], R120 ;  /* 0x000000781c007986 */ /* 0x0003e2000c101506 */
[----:B--2---:R-:W-:-:S03]  /*11fd0*/  PRMT R22, R120, 0x7632, R22 ;  /* 0x0000763278167816 */ /* 0x004fc60000000016 */
[----:B---3--:R-:W-:Y:S01]  /*11fe0*/  STG.E.U16 [R30.64], R116 ;  /* 0x000000741e007986 */ /* 0x008fe2000c101506 */
[----:B------:R-:W-:-:S03]  /*11ff0*/  PRMT R23, R116, 0x7632, R23 ;  /* 0x0000763274177816 */ /* 0x000fc60000000017 */
[----:B------:R-:W-:Y:S01]  /*12000*/  STG.E.U16 [R32.64], R132 ;  /* 0x0000008420007986 */ /* 0x000fe2000c101506 */
[----:B------:R-:W-:-:S03]  /*12010*/  PRMT R24, R132, 0x7632, R24 ;  /* 0x0000763284187816 */ /* 0x000fc60000000018 */
[----:B----4-:R-:W-:Y:S01]  /*12020*/  STG.E.U16 [R34.64], R128 ;  /* 0x0000008022007986 */ /* 0x010fe2000c101506 */
[----:B------:R-:W-:-:S03]  /*12030*/  PRMT R25, R128, 0x7632, R25 ;  /* 0x0000763280197816 */ /* 0x000fc60000000019 */
[----:B------:R2:W-:Y:S01]  /*12040*/  STG.E.U16 [R36.64], R112 ;  /* 0x0000007024007986 */ /* 0x0005e2000c101506 */
[----:B0-----:R-:W-:-:S03]  /*12050*/  PRMT R26, R112, 0x7632, R26 ;  /* 0x00007632701a7816 */ /* 0x001fc6000000001a */
[----:B------:R0:W-:Y:S01]  /*12060*/  STG.E.U16 [R38.64], R108 ;  /* 0x0000006c26007986 */ /* 0x0001e2000c101506 */
[----:B------:R-:W-:-:S03]  /*12070*/  PRMT R27, R108, 0x7632, R27 ;  /* 0x000076326c1b7816 */ /* 0x000fc6000000001b */
[----:B------:R3:W-:Y:S01]  /*12080*/  STG.E.U16 [R40.64], R136 ;  /* 0x0000008828007986 */ /* 0x0007e2000c101506 */
[----:B-1----:R-:W-:-:S03]  /*12090*/  PRMT R28, R136, 0x7632, R28 ;  /* 0x00007632881c7816 */ /* 0x002fc6000000001c */
[----:B------:R1:W-:Y:S04]  /*120a0*/  STG.E.U16 [R42.64], R21 ;  /* 0x000000152a007986 */ /* 0x0003e8000c101506 */
[----:B------:R4:W-:Y:S04]  /*120b0*/  STG.E.U16 [R44.64], R22 ;  /* 0x000000162c007986 */ /* 0x0009e8000c101506 */
[----:B------:R-:W-:Y:S04]  /*120c0*/  STG.E.U16 [R46.64], R23 ;  /* 0x000000172e007986 */ /* 0x000fe8000c101506 */
[----:B------:R-:W-:Y:S04]  /*120d0*/  STG.E.U16 [R48.64], R24 ;  /* 0x0000001830007986 */ /* 0x000fe8000c101506 */
[----:B------:R-:W-:Y:S04]  /*120e0*/  STG.E.U16 [R50.64], R25 ;  /* 0x0000001932007986 */ /* 0x000fe8000c101506 */
[----:B------:R-:W-:Y:S04]  /*120f0*/  STG.E.U16 [R52.64], R26 ;  /* 0x0000001a34007986 */ /* 0x000fe8000c101506 */
[----:B------:R-:W-:Y:S04]  /*12100*/  STG.E.U16 [R54.64], R27 ;  /* 0x0000001b36007986 */ /* 0x000fe8000c101506 */
[----:B------:R-:W-:Y:S01]  /*12110*/  STG.E.U16 [R56.64], R28 ;  /* 0x0000001c38007986 */ /* 0x000fe2000c101506 */
[----:B--2---:R-:W-:-:S03]  /*12120*/  PRMT R37, R125, 0x7632, R37 ;  /* 0x000076327d257816 */ /* 0x004fc60000000025 */
[----:B------:R-:W-:Y:S01]  /*12130*/  STG.E.U16 [R58.64], R125 ;  /* 0x0000007d3a007986 */ /* 0x000fe2000c101506 */
[----:B0-----:R-:W-:-:S03]  /*12140*/  PRMT R38, R121, 0x7632, R38 ;  /* 0x0000763279267816 */ /* 0x001fc60000000026 */
[----:B------:R-:W-:Y:S01]  /*12150*/  STG.E.U16 [R60.64], R121 ;  /* 0x000000793c007986 */ /* 0x000fe2000c101506 */
[----:B------:R-:W-:-:S03]  /*12160*/  PRMT R39, R117, 0x7632, R39 ;  /* 0x0000763275277816 */ /* 0x000fc60000000027 */
[----:B------:R-:W-:Y:S01]  /*12170*/  STG.E.U16 [R62.64], R117 ;  /* 0x000000753e007986 */ /* 0x000fe2000c101506 */
[----:B---3--:R-:W-:-:S03]  /*12180*/  PRMT R40, R133, 0x7632, R40 ;  /* 0x0000763285287816 */ /* 0x008fc60000000028 */
[----:B------:R-:W-:Y:S01]  /*12190*/  STG.E.U16 [R64.64], R133 ;  /* 0x0000008540007986 */ /* 0x000fe2000c101506 */
[----:B------:R-:W-:-:S03]  /*121a0*/  PRMT R41, R129, 0x7632, R41 ;  /* 0x0000763281297816 */ /* 0x000fc60000000029 */
[----:B------:R-:W-:Y:S01]  /*121b0*/  STG.E.U16 [R66.64], R129 ;  /* 0x0000008142007986 */ /* 0x000fe2000c101506 */
[----:B-1----:R-:W-:-:S03]  /*121c0*/  PRMT R42, R113, 0x7632, R42 ;  /* 0x00007632712a7816 */ /* 0x002fc6000000002a */
[----:B------:R-:W-:Y:S01]  /*121d0*/  STG.E.U16 [R68.64], R113 ;  /* 0x0000007144007986 */ /* 0x000fe2000c101506 */
[----:B------:R-:W-:-:S03]  /*121e0*/  PRMT R43, R109, 0x7632, R43 ;  /* 0x000076326d2b7816 */ /* 0x000fc6000000002b */
[----:B------:R-:W-:Y:S01]  /*121f0*/  STG.E.U16 [R70.64], R109 ;  /* 0x0000006d46007986 */ /* 0x000fe2000c101506 */
[----:B----4-:R-:W-:-:S03]  /*12200*/  PRMT R44, R137, 0x7632, R44 ;  /* 0x00007632892c7816 */ /* 0x010fc6000000002c */
[----:B------:R-:W-:Y:S04]  /*12210*/  STG.E.U16 [R72.64], R137 ;  /* 0x0000008948007986 */ /* 0x000fe8000c101506 */
[----:B------:R-:W-:Y:S04]  /*12220*/  STG.E.U16 [R74.64], R37 ;  /* 0x000000254a007986 */ /* 0x000fe8000c101506 */
[----:B------:R0:W-:Y:S04]  /*12230*/  STG.E.U16 [R76.64], R38 ;  /* 0x000000264c007986 */ /* 0x0001e8000c101506 */
[----:B------:R1:W-:Y:S04]  /*12240*/  STG.E.U16 [R78.64], R39 ;  /* 0x000000274e007986 */ /* 0x0003e8000c101506 */
[----:B------:R2:W-:Y:S04]  /*12250*/  STG.E.U16 [R80.64], R40 ;  /* 0x0000002850007986 */ /* 0x0005e8000c101506 */
[----:B------:R3:W-:Y:S04]  /*12260*/  STG.E.U16 [R82.64], R41 ;  /* 0x0000002952007986 */ /* 0x0007e8000c101506 */
[----:B------:R-:W-:Y:S04]  /*12270*/  STG.E.U16 [R84.64], R42 ;  /* 0x0000002a54007986 */ /* 0x000fe8000c101506 */
[----:B------:R-:W-:Y:S04]  /*12280*/  STG.E.U16 [R86.64], R43 ;  /* 0x0000002b56007986 */ /* 0x000fe8000c101506 */
[----:B------:R-:W-:Y:S01]  /*12290*/  STG.E.U16 [R88.64], R44 ;  /* 0x0000002c58007986 */ /* 0x000fe2000c101506 */
[----:B0-----:R-:W-:-:S03]  /*122a0*/  PRMT R76, R126, 0x7632, R76 ;  /* 0x000076327e4c7816 */ /* 0x001fc6000000004c */
[----:B------:R-:W-:Y:S01]  /*122b0*/  STG.E.U16 [R90.64], R126 ;  /* 0x0000007e5a007986 */ /* 0x000fe2000c101506 */
[----:B------:R-:W-:-:S03]  /*122c0*/  PRMT R77, R122, 0x7632, R77 ;  /* 0x000076327a4d7816 */ /* 0x000fc6000000004d */
[----:B------:R0:W-:Y:S01]  /*122d0*/  STG.E.U16 [R92.64], R122 ;  /* 0x0000007a5c007986 */ /* 0x0001e2000c101506 */
[----:B-1----:R-:W-:-:S03]  /*122e0*/  PRMT R78, R118, 0x7632, R78 ;  /* 0x00007632764e7816 */ /* 0x002fc6000000004e */
[----:B------:R1:W-:Y:S01]  /*122f0*/  STG.E.U16 [R140.64], R118 ;  /* 0x000000768c007986 */ /* 0x0003e2000c101506 */
[----:B------:R-:W-:-:S03]  /*12300*/  PRMT R79, R134, 0x7632, R79 ;  /* 0x00007632864f7816 */ /* 0x000fc6000000004f */
[----:B------:R1:W-:Y:S01]  /*12310*/  STG.E.U16 [R142.64], R134 ;  /* 0x000000868e007986 */ /* 0x0003e2000c101506 */
[----:B--2---:R-:W-:-:S03]  /*12320*/  PRMT R80, R130, 0x7632, R80 ;  /* 0x0000763282507816 */ /* 0x004fc60000000050 */
[----:B------:R1:W-:Y:S01]  /*12330*/  STG.E.U16 [R144.64], R130 ;  /* 0x0000008290007986 */ /* 0x0003e2000c101506 */
[----:B------:R-:W-:-:S03]  /*12340*/  PRMT R81, R114, 0x7632, R81 ;  /* 0x0000763272517816 */ /* 0x000fc60000000051 */
[----:B------:R1:W-:Y:S01]  /*12350*/  STG.E.U16 [R146.64], R114 ;  /* 0x0000007292007986 */ /* 0x0003e2000c101506 */
[----:B---3--:R-:W-:-:S03]  /*12360*/  PRMT R82, R110, 0x7632, R82 ;  /* 0x000076326e527816 */ /* 0x008fc60000000052 */
[----:B------:R1:W-:Y:S01]  /*12370*/  STG.E.U16 [R148.64], R110 ;  /* 0x0000006e94007986 */ /* 0x0003e2000c101506 */
[----:B------:R-:W-:-:S03]  /*12380*/  PRMT R83, R138, 0x7632, R83 ;  /* 0x000076328a537816 */ /* 0x000fc60000000053 */
[----:B------:R1:W-:Y:S04]  /*12390*/  STG.E.U16 [R150.64], R138 ;  /* 0x0000008a96007986 */ /* 0x0003e8000c101506 */
[----:B------:R1:W-:Y:S04]  /*123a0*/  STG.E.U16 [R152.64], R76 ;  /* 0x0000004c98007986 */ /* 0x0003e8000c101506 */
[----:B------:R1:W-:Y:S04]  /*123b0*/  STG.E.U16 [R154.64], R77 ;  /* 0x0000004d9a007986 */ /* 0x0003e8000c101506 */
[----:B------:R1:W-:Y:S04]  /*123c0*/  STG.E.U16 [R156.64], R78 ;  /* 0x0000004e9c007986 */ /* 0x0003e8000c101506 */
[----:B------:R1:W-:Y:S04]  /*123d0*/  STG.E.U16 [R158.64], R79 ;  /* 0x0000004f9e007986 */ /* 0x0003e8000c101506 */
[----:B------:R1:W-:Y:S04]  /*123e0*/  STG.E.U16 [R160.64], R80 ;  /* 0x00000050a0007986 */ /* 0x0003e8000c101506 */
[----:B------:R1:W-:Y:S04]  /*123f0*/  STG.E.U16 [R162.64], R81 ;  /* 0x00000051a2007986 */ /* 0x0003e8000c101506 */
[----:B------:R1:W-:Y:S04]  /*12400*/  STG.E.U16 [R164.64], R82 ;  /* 0x00000052a4007986 */ /* 0x0003e8000c101506 */
[----:B------:R1:W-:Y:S01]  /*12410*/  STG.E.U16 [R166.64], R83 ;  /* 0x00000053a6007986 */ /* 0x0003e2000c101506 */
[----:B0-----:R-:W-:-:S03]  /*12420*/  PRMT R92, R127, 0x7632, R92 ;  /* 0x000076327f5c7816 */ /* 0x001fc6000000005c */
[----:B------:R1:W-:Y:S01]  /*12430*/  STG.E.U16 [R168.64], R127 ;  /* 0x0000007fa8007986 */ /* 0x0003e2000c101506 */
[----:B------:R-:W-:-:S03]  /*12440*/  PRMT R93, R123, 0x7632, R93 ;  /* 0x000076327b5d7816 */ /* 0x000fc6000000005d */
        /* <DEDUP_REMOVED lines=21> */
[----:B------:R-:W-:Y:S01]  /*125a0*/  BAR.SYNC.DEFER_BLOCKING 0x0 ;  /* 0x0000000000007b1d */ /* 0x000fe20000010000 */
[----:B------:R-:W-:-:S02]  /*125b0*/  FSETP.NEU.AND P1, PT, R242, RZ, PT ;  /* 0x000000fff200720b */ /* 0x000fc40003f2d000 */
[----:B------:R-:W-:Y:S02]  /*125c0*/  FSETP.NEU.AND P0, PT, R241, RZ, PT ;  /* 0x000000fff100720b */ /* 0x000fe40003f0d000 */
[----:B------:R-:W-:Y:S02]  /*125d0*/  FSETP.NEU.AND P2, PT, R240, RZ, PT ;  /* 0x000000fff000720b */ /* 0x000fe40003f4d000 */
[----:B------:R-:W-:Y:S02]  /*125e0*/  FSEL R100, R100, -INF , P3 ;  /* 0xff80000064647808 */ /* 0x000fe40001800000 */
[----:B------:R-:W-:Y:S02]  /*125f0*/  FSEL R5, R96, -INF , P1 ;  /* 0xff80000060057808 */ /* 0x000fe40000800000 */
[----:B------:R-:W-:Y:S02]  /*12600*/  FSEL R2, R2, -INF , P0 ;  /* 0xff80000002027808 */ /* 0x000fe40000000000 */
[----:B------:R-:W-:Y:S01]  /*12610*/  FSEL R3, R3, -INF , P2 ;  /* 0xff80000003037808 */ /* 0x000fe20001000000 */
[----:B------:R-:W-:Y:S01]  /*12620*/  FFMA R4, R100, 0.69314718246459960938, R227 ;  /* 0x3f31721864047823 */ /* 0x000fe200000000e3 */
[----:B------:R-:W-:Y:S01]  /*12630*/  LOP3.LUT R246, R246, 0x1c, RZ, 0xc0, !PT ;  /* 0x0000001cf6f67812 */ /* 0x000fe200078ec0ff */
[----:B------:R-:W-:-:S02]  /*12640*/  FFMA R5, R5, 0.69314718246459960938, R226 ;  /* 0x3f31721805057823 */ /* 0x000fc400000000e2 */
[----:B------:R-:W-:Y:S02]  /*12650*/  FFMA R6, R2, 0.69314718246459960938, R225 ;  /* 0x3f31721802067823 */ /* 0x000fe400000000e1 */
[----:B------:R-:W-:-:S05]  /*12660*/  FFMA R7, R3, 0.69314718246459960938, R224 ;  /* 0x3f31721803077823 */ /* 0x000fca00000000e0 */
[----:B------:R1:W-:Y:S04]  /*12670*/  STS.128 [R246.X4], R4 ;  /* 0x00000004f6007388 */ /* 0x0003e80000004c00 */
[----:B------:R-:W-:Y:S06]  /*12680*/  BAR.SYNC.DEFER_BLOCKING 0x0 ;  /* 0x0000000000007b1d */ /* 0x000fec0000010000 */
[----:B------:R-:W-:Y:S05]  /*12690*/  @P5 EXIT ;  /* 0x000000000000594d */ /* 0x000fea0003800000 */
[----:B-1----:R-:W0:Y:S01]  /*126a0*/  LDS R239, [R239] ;  /* 0x00000000efef7984 */ /* 0x002e220000000800 */
[----:B------:R-:W-:Y:S01]  /*126b0*/  IMAD R0, R245, c[0x0][0x1cc], RZ ;  /* 0x00007300f5007a24 */ /* 0x000fe200078e02ff */
[C---:B------:R-:W-:Y:S01]  /*126c0*/  SHF.L.U32 R3, R244.reuse, 0x2, RZ ;  /* 0x00000002f4037819 */ /* 0x040fe200000006ff */
[----:B------:R-:W-:-:S04]  /*126d0*/  IMAD.HI R5, R244, 0x4, RZ ;  /* 0x00000004f4057827 */ /* 0x000fc800078e02ff */
[C---:B------:R-:W-:Y:S02]  /*126e0*/  IMAD.SHL.U32 R2, R0.reuse, 0x4, RZ ;  /* 0x0000000400027824 */ /* 0x040fe400078e00ff */
[----:B------:R-:W-:-:S03]  /*126f0*/  IMAD.HI R0, R0, 0x4, RZ ;  /* 0x0000000400007827 */ /* 0x000fc600078e02ff */
[----:B------:R-:W-:-:S04]  /*12700*/  IADD3 R2, P0, P1, R3, c[0x0][0x180], R2 ;  /* 0x0000600003027a10 */ /* 0x000fc8000791e002 */
[----:B------:R-:W-:-:S05]  /*12710*/  IADD3.X R3, R5, c[0x0][0x184], R0, P0, P1 ;  /* 0x0000610005037a10 */ /* 0x000fca00007e2400 */
[----:B0-----:R-:W-:Y:S01]  /*12720*/  STG.E [R2.64], R239 ;  /* 0x000000ef02007986 */ /* 0x001fe2000c101906 */
[----:B------:R-:W-:Y:S05]  /*12730*/  EXIT ;  /* 0x000000000000794d */ /* 0x000fea0003800000 */
.L_x_2:
[----:B------:R-:W-:-:S00]  /*12740*/  BRA `(.L_x_2) ;  /* 0xfffffff000007947 */ /* 0x000fc0000383ffff */
[----:B------:R-:W-:-:S00]  /*12750*/  NOP ;  /* 0x0000000000007918 */ /* 0x000fc00000000000 */
        /* <DEDUP_REMOVED lines=10> */
.L_x_3:


//--------------------- .nv.global.init           --------------------------
	.section	.nv.global.init,"aw",@progbits
.nv.global.init:
	.type		_$_str,@object
	.size		_$_str,(.L_0 - _$_str)
_$_str:
        /*0000*/ 	.byte	0x5f, 0x5f, 0x43, 0x55, 0x44, 0x41, 0x5f, 0x46, 0x54, 0x5a, 0x00
.L_0:


//--------------------- .nv.shared.attn_fwd       --------------------------
	.section	.nv.shared.attn_fwd,"aw",@nobits
	.sectionflags	@""
	.align	16
